// auto-generated by cutlass_sweep.gemm — config: {"arch": "sm_90", "cluster_m": 1, "cluster_n": 1, "dtype": "int8", "dtype_b": "int8", "layout": "nt", "stages": 0, "tile_k": 128, "tile_m": 192, "tile_n": 224}
#include "cutlass/cutlass.h"
#include "cutlass/gemm/collective/collective_builder.hpp"
#include "cutlass/gemm/device/gemm_universal_adapter.h"
#include "cutlass/gemm/kernel/gemm_universal.hpp"
#include "cutlass/epilogue/collective/collective_builder.hpp"

using ElemA = int8_t;
using ElemB = int8_t;
using ElemCD = int8_t;
using Acc  = int32_t;
using TileShape    = cute::Shape<cute::_192, cute::_224, cute::_128>;
using ClusterShape = cute::Shape<cute::_1, cute::_1, cute::_1>;

using CollectiveEpilogue = typename cutlass::epilogue::collective::CollectiveBuilder<
    cutlass::arch::Sm90, cutlass::arch::OpClassTensorOp,
    TileShape, ClusterShape,
    cutlass::epilogue::collective::EpilogueTileAuto,
    Acc, Acc,
    ElemCD, cutlass::layout::RowMajor, 128 / cutlass::sizeof_bits<ElemCD>::value,
    ElemCD, cutlass::layout::RowMajor, 128 / cutlass::sizeof_bits<ElemCD>::value,
    cutlass::epilogue::collective::EpilogueScheduleAuto
  >::CollectiveOp;

using CollectiveMainloop = typename cutlass::gemm::collective::CollectiveBuilder<
    cutlass::arch::Sm90, cutlass::arch::OpClassTensorOp,
    ElemA, cutlass::layout::RowMajor, 128 / cutlass::sizeof_bits<ElemA>::value,
    ElemB, cutlass::layout::ColumnMajor, 128 / cutlass::sizeof_bits<ElemB>::value,
    Acc,
    TileShape, ClusterShape,
    cutlass::gemm::collective::StageCountAutoCarveout<static_cast<int>(sizeof(typename CollectiveEpilogue::SharedStorage))>,
    cutlass::gemm::collective::KernelScheduleAuto
  >::CollectiveOp;

using GemmKernel = cutlass::gemm::kernel::GemmUniversal<
    cute::Shape<int,int,int,int>,
    CollectiveMainloop,
    CollectiveEpilogue
>;
using Gemm = cutlass::gemm::device::GemmUniversalAdapter<GemmKernel>;

// Force the device kernel symbol into the cubin without needing a host main.
auto* _anchor = &cutlass::device_kernel<GemmKernel>;


// ===== COMPILED SASS (sm_90a) =====

	.target	sm_90a

	.elftype	@"ET_EXEC"


//--------------------- .note.nv.tkinfo           --------------------------
	.section	.note.nv.tkinfo,"",@"SHT_NOTE"
	.sectionflags	@"SHF_NOTE_NV_TKINFO"
	.tkinfo
        /*0018*/ 	.word	0x00000002
        /*0030*/ 	.string	""
        /*0030*/ 	.string	"ptxas"
        /*0030*/ 	.string	"Cuda compilation tools, release 13.0, V13.0.88"
        /*0030*/ 	.string	"Build cuda_13.0.r13.0/compiler.36424714_0"
        /*0030*/ 	.string	"-arch sm_90a -m 64 "



//--------------------- .note.nv.cuinfo           --------------------------
	.section	.note.nv.cuinfo,"",@"SHT_NOTE"
	.sectionflags	@"SHF_NOTE_NV_CUINFO"
        /*0018*/ 	.short	0x0002
        /*001a*/ 	.short	0x005a
        /*001c*/ 	.short	0x0082
	.zero		2


//--------------------- .nv.info                  --------------------------
	.section	.nv.info,"",@"SHT_CUDA_INFO"
	.align	4


	//----- nvinfo : EIATTR_REGCOUNT
	.align		4
        /*0000*/ 	.byte	0x04, 0x2f
        /*0002*/ 	.short	(.L_15 - .L_14)
	.align		4
.L_14:
        /*0004*/ 	.word	index@(_ZN7cutlass13device_kernelINS_4gemm6kernel13GemmUniversalIN4cute5tupleIJiiiiEEENS1_10collective13CollectiveMmaINS1_34MainloopSm90TmaGmmaWarpSpecializedILi4ENS5_IJNS4_1CILi1EEESB_SB_EEENS1_35KernelTmaWarpSpecializedCooperativeEEENS5_IJNSA_ILi192EEENSA_ILi224EEENSA_ILi128EEEEEEaNS5_IJlSB_lEEEaSJ_NS4_8TiledMMAINS4_8MMA_AtomIJNS4_4SM904GMMA26MMA_64x32x32_S32S8S8_SS_TNEEEENS4_6LayoutINS5_IJNSA_ILi2EEESB_SB_EEENS5_IJSB_NSA_ILi0EEEST_EEEEENS5_IJNS4_10UnderscoreESW_SW_EEEEENS4_13SM90_TMA_LOADENS4_14ComposedLayoutINS4_7SwizzleILi3ELi4ELi3EEENS4_18smem_ptr_flag_bitsILi8EEENSQ_INS5_IJNSA_ILi8EEESH_EEENS5_IJSH_SB_EEEEEEEvNS4_8identityESZ_S19_vS1A_EENS_8epilogue10collective6detail29Sm90TmaWarpSpecializedAdapterINS1D_15DefaultEpilogueIaSJ_SJ_NS1C_6thread17LinearCombinationIaLi1EiiLNS1H_9ScaleType4KindE0ELNS_15FloatRoundStyleE2EaEENS1_15EpilogueDefaultEEEEEvvEEEEvNT_6ParamsE)
        /*0008*/ 	.word	0x000000a8


	//----- nvinfo : EIATTR_FRAME_SIZE
	.align		4
.L_15:
        /*000c*/ 	.byte	0x04, 0x11
        /*000e*/ 	.short	(.L_17 - .L_16)
	.align		4
.L_16:
        /*0010*/ 	.word	index@(_ZN7cutlass13device_kernelINS_4gemm6kernel13GemmUniversalIN4cute5tupleIJiiiiEEENS1_10collective13CollectiveMmaINS1_34MainloopSm90TmaGmmaWarpSpecializedILi4ENS5_IJNS4_1CILi1EEESB_SB_EEENS1_35KernelTmaWarpSpecializedCooperativeEEENS5_IJNSA_ILi192EEENSA_ILi224EEENSA_ILi128EEEEEEaNS5_IJlSB_lEEEaSJ_NS4_8TiledMMAINS4_8MMA_AtomIJNS4_4SM904GMMA26MMA_64x32x32_S32S8S8_SS_TNEEEENS4_6LayoutINS5_IJNSA_ILi2EEESB_SB_EEENS5_IJSB_NSA_ILi0EEEST_EEEEENS5_IJNS4_10UnderscoreESW_SW_EEEEENS4_13SM90_TMA_LOADENS4_14ComposedLayoutINS4_7SwizzleILi3ELi4ELi3EEENS4_18smem_ptr_flag_bitsILi8EEENSQ_INS5_IJNSA_ILi8EEESH_EEENS5_IJSH_SB_EEEEEEEvNS4_8identityESZ_S19_vS1A_EENS_8epilogue10collective6detail29Sm90TmaWarpSpecializedAdapterINS1D_15DefaultEpilogueIaSJ_SJ_NS1C_6thread17LinearCombinationIaLi1EiiLNS1H_9ScaleType4KindE0ELNS_15FloatRoundStyleE2EaEENS1_15EpilogueDefaultEEEEEvvEEEEvNT_6ParamsE)
        /*0014*/ 	.word	0x00000260


	//----- nvinfo : EIATTR_MIN_STACK_SIZE
	.align		4
.L_17:
        /*0018*/ 	.byte	0x04, 0x12
        /*001a*/ 	.short	(.L_19 - .L_18)
	.align		4
.L_18:
        /*001c*/ 	.word	index@(_ZN7cutlass13device_kernelINS_4gemm6kernel13GemmUniversalIN4cute5tupleIJiiiiEEENS1_10collective13CollectiveMmaINS1_34MainloopSm90TmaGmmaWarpSpecializedILi4ENS5_IJNS4_1CILi1EEESB_SB_EEENS1_35KernelTmaWarpSpecializedCooperativeEEENS5_IJNSA_ILi192EEENSA_ILi224EEENSA_ILi128EEEEEEaNS5_IJlSB_lEEEaSJ_NS4_8TiledMMAINS4_8MMA_AtomIJNS4_4SM904GMMA26MMA_64x32x32_S32S8S8_SS_TNEEEENS4_6LayoutINS5_IJNSA_ILi2EEESB_SB_EEENS5_IJSB_NSA_ILi0EEEST_EEEEENS5_IJNS4_10UnderscoreESW_SW_EEEEENS4_13SM90_TMA_LOADENS4_14ComposedLayoutINS4_7SwizzleILi3ELi4ELi3EEENS4_18smem_ptr_flag_bitsILi8EEENSQ_INS5_IJNSA_ILi8EEESH_EEENS5_IJSH_SB_EEEEEEEvNS4_8identityESZ_S19_vS1A_EENS_8epilogue10collective6detail29Sm90TmaWarpSpecializedAdapterINS1D_15DefaultEpilogueIaSJ_SJ_NS1C_6thread17LinearCombinationIaLi1EiiLNS1H_9ScaleType4KindE0ELNS_15FloatRoundStyleE2EaEENS1_15EpilogueDefaultEEEEEvvEEEEvNT_6ParamsE)
        /*0020*/ 	.word	0x00000260
.L_19:


//--------------------- .nv.compat                --------------------------
	.section	.nv.compat,"",@"SHT_CUDA_COMPAT_INFO"
	.align	4
        /*0000*/ 	.byte	0x02, 0x09, 0x01, 0x00, 0x02, 0x02, 0x04, 0x00, 0x02, 0x05, 0x05, 0x00, 0x03, 0x07, 0x01, 0x01
        /*0010*/ 	.byte	0x02, 0x03, 0x01, 0x00, 0x02, 0x06, 0x01, 0x00, 0x04, 0x0b, 0x08, 0x00, 0x00, 0x00, 0x00, 0x00
        /*0020*/ 	.byte	0x00, 0x00, 0x00, 0x00


//--------------------- .nv.info._ZN7cutlass13device_kernelINS_4gemm6kernel13GemmUniversalIN4cute5tupleIJiiiiEEENS1_10collective13CollectiveMmaINS1_34MainloopSm90TmaGmmaWarpSpecializedILi4ENS5_IJNS4_1CILi1EEESB_SB_EEENS1_35KernelTmaWarpSpecializedCooperativeEEENS5_IJNSA_ILi192EEENSA_ILi224EEENSA_ILi128EEEEEEaNS5_IJlSB_lEEEaSJ_NS4_8TiledMMAINS4_8MMA_AtomIJNS4_4SM904GMMA26MMA_64x32x32_S32S8S8_SS_TNEEEENS4_6LayoutINS5_IJNSA_ILi2EEESB_SB_EEENS5_IJSB_NSA_ILi0EEEST_EEEEENS5_IJNS4_10UnderscoreESW_SW_EEEEENS4_13SM90_TMA_LOADENS4_14ComposedLayoutINS4_7SwizzleILi3ELi4ELi3EEENS4_18smem_ptr_flag_bitsILi8EEENSQ_INS5_IJNSA_ILi8EEESH_EEENS5_IJSH_SB_EEEEEEEvNS4_8identityESZ_S19_vS1A_EENS_8epilogue10collective6detail29Sm90TmaWarpSpecializedAdapterINS1D_15DefaultEpilogueIaSJ_SJ_NS1C_6thread17LinearCombinationIaLi1EiiLNS1H_9ScaleType4KindE0ELNS_15FloatRoundStyleE2EaEENS1_15EpilogueDefaultEEEEEvvEEEEvNT_6ParamsE --------------------------
	.section	.nv.info._ZN7cutlass13device_kernelINS_4gemm6kernel13GemmUniversalIN4cute5tupleIJiiiiEEENS1_10collective13CollectiveMmaINS1_34MainloopSm90TmaGmmaWarpSpecializedILi4ENS5_IJNS4_1CILi1EEESB_SB_EEENS1_35KernelTmaWarpSpecializedCooperativeEEENS5_IJNSA_ILi192EEENSA_ILi224EEENSA_ILi128EEEEEEaNS5_IJlSB_lEEEaSJ_NS4_8TiledMMAINS4_8MMA_AtomIJNS4_4SM904GMMA26MMA_64x32x32_S32S8S8_SS_TNEEEENS4_6LayoutINS5_IJNSA_ILi2EEESB_SB_EEENS5_IJSB_NSA_ILi0EEEST_EEEEENS5_IJNS4_10UnderscoreESW_SW_EEEEENS4_13SM90_TMA_LOADENS4_14ComposedLayoutINS4_7SwizzleILi3ELi4ELi3EEENS4_18smem_ptr_flag_bitsILi8EEENSQ_INS5_IJNSA_ILi8EEESH_EEENS5_IJSH_SB_EEEEEEEvNS4_8identityESZ_S19_vS1A_EENS_8epilogue10collective6detail29Sm90TmaWarpSpecializedAdapterINS1D_15DefaultEpilogueIaSJ_SJ_NS1C_6thread17LinearCombinationIaLi1EiiLNS1H_9ScaleType4KindE0ELNS_15FloatRoundStyleE2EaEENS1_15EpilogueDefaultEEEEEvvEEEEvNT_6ParamsE,"",@"SHT_CUDA_INFO"
	.sectionflags	@""
	.align	4


	//----- nvinfo : EIATTR_CUDA_API_VERSION
	.align		4
        /*0000*/ 	.byte	0x04, 0x37
        /*0002*/ 	.short	(.L_21 - .L_20)
.L_20:
        /*0004*/ 	.word	0x00000082


	//----- nvinfo : EIATTR_KPARAM_INFO
	.align		4
.L_21:
        /*0008*/ 	.byte	0x04, 0x17
        /*000a*/ 	.short	(.L_23 - .L_22)
.L_22:
        /*000c*/ 	.word	0x00000000
        /*0010*/ 	.short	0x0000
        /*0012*/ 	.short	0x0070
        /*0014*/ 	.byte	0x00, 0xf0, 0x01, 0x10


	//----- nvinfo : EIATTR_SPARSE_MMA_MASK
	.align		4
.L_23:
        /*0018*/ 	.byte	0x03, 0x50
        /*001a*/ 	.short	0x0000


	//----- nvinfo : EIATTR_MAXREG_COUNT
	.align		4
        /*001c*/ 	.byte	0x03, 0x1b
        /*001e*/ 	.short	0x00a8


	//----- nvinfo : EIATTR_NUM_BARRIERS
	.align		4
        /*0020*/ 	.byte	0x02, 0x4c
        /*0022*/ 	.byte	0x01
	.zero		1


	//----- nvinfo : EIATTR_EXTERNS
	.align		4
        /*0024*/ 	.byte	0x04, 0x0f
        /*0026*/ 	.short	(.L_25 - .L_24)


	//   ....[0]....
	.align		4
.L_24:
        /*0028*/ 	.word	index@(__assertfail)


	//----- nvinfo : EIATTR_ANNOTATIONS
	.align		4
.L_25:
        /*002c*/ 	.byte	0x04, 0x55
        /*002e*/ 	.short	(.L_27 - .L_26)


	//   ....[0]....
.L_26:
        /*0030*/ 	.word	0x00000001
        /*0034*/ 	.byte	0x90, 0x05, 0x00, 0x00, 0x01, 0x00, 0x00, 0x00, 0xb0, 0x05, 0x00, 0x00, 0x01, 0x00, 0x00, 0x00
        /* <DEDUP_REMOVED lines=188> */
        /*0c04*/ 	.byte	0x60, 0x33, 0x01, 0x00


	//----- nvinfo : EIATTR_MERCURY_ISA_VERSION
	.align		4
.L_27:
        /*0c08*/ 	.byte	0x03, 0x5f
        /*0c0a*/ 	.short	0x0101


	//----- nvinfo : EIATTR_INT_WARP_WIDE_INSTR_OFFSETS
	.align		4
        /*0c0c*/ 	.byte	0x04, 0x31
        /*0c0e*/ 	.short	(.L_29 - .L_28)


	//   ....[0]....
.L_28:
        /*0c10*/ 	.word	0x000003f0


	//   ....[1]....
        /*0c14*/ 	.word	0x00000400


	//   ....[2]....
        /*0c18*/ 	.word	0x000004d0


	//----- nvinfo : EIATTR_COOP_GROUP_MASK_REGIDS
	.align		4
.L_29:
        /*0c1c*/ 	.byte	0x04, 0x29
        /*0c1e*/ 	.short	(.L_31 - .L_30)


	//   ....[0]....
.L_30:
        /*0c20*/ 	.word	0xffffffff


	//   ....[1]....
        /*0c24*/ 	.word	0xffffffff


	//   ....[2]....
        /*0c28*/ 	.word	0xffffffff


	//   ....[3]....
        /*0c2c*/ 	.word	0xffffffff


	//   ....[4]....
        /*0c30*/ 	.word	0xffffffff


	//----- nvinfo : EIATTR_COOP_GROUP_INSTR_OFFSETS
	.align		4
.L_31:
        /*0c34*/ 	.byte	0x04, 0x28
        /*0c36*/ 	.short	(.L_33 - .L_32)


	//   ....[0]....
.L_32:
        /*0c38*/ 	.word	0x00000070


	//   ....[1]....
        /*0c3c*/ 	.word	0x00000080


	//   ....[2]....
        /*0c40*/ 	.word	0x00000140


	//   ....[3]....
        /*0c44*/ 	.word	0x000002d0


	//   ....[4]....
        /*0c48*/ 	.word	0x00001010


	//----- nvinfo : EIATTR_REG_RECONFIG
	.align		4
.L_33:
        /*0c4c*/ 	.byte	0x01, 0x54
	.zero		2


	//----- nvinfo : EIATTR_SYSCALL_OFFSETS
	.align		4
        /*0c50*/ 	.byte	0x04, 0x46
        /*0c52*/ 	.short	(.L_35 - .L_34)


	//   ....[0]....
.L_34:
        /*0c54*/ 	.word	0x000011d0


	//----- nvinfo : EIATTR_MBARRIER_INSTR_OFFSETS
	.align		4
.L_35:
        /*0c58*/ 	.byte	0x04, 0x39
        /*0c5a*/ 	.short	(.L_37 - .L_36)


	//   ....[0]....
.L_36:
        /*0c5c*/ 	.word	0x00000240
        /*0c60*/ 	.word	0x000000ff
        /*0c64*/ 	.word	0x00000000
        /*0c68*/ 	.short	0x0100
        /*0c6a*/ 	.byte	0x08
	.zero		1


	//   ....[1]....
        /*0c6c*/ 	.word	0x00000250
        /*0c70*/ 	.word	0x000000ff
        /*0c74*/ 	.word	0x00000020
        /*0c78*/ 	.short	0x0100
        /*0c7a*/ 	.byte	0x08
	.zero		1


	//   ....[2]....
        /*0c7c*/ 	.word	0x00000260
        /*0c80*/ 	.word	0x000000ff
        /*0c84*/ 	.word	0x00000008
        /*0c88*/ 	.short	0x0100
        /*0c8a*/ 	.byte	0x08
	.zero		1


	//   ....[3]....
        /*0c8c*/ 	.word	0x00000270
        /*0c90*/ 	.word	0x000000ff
        /*0c94*/ 	.word	0x00000028
        /*0c98*/ 	.short	0x0100
        /*0c9a*/ 	.byte	0x08
	.zero		1


	//   ....[4]....
        /*0c9c*/ 	.word	0x00000280
        /*0ca0*/ 	.word	0x000000ff
        /*0ca4*/ 	.word	0x00000010
        /*0ca8*/ 	.short	0x0100
        /*0caa*/ 	.byte	0x08
	.zero		1


	//   ....[5]....
        /*0cac*/ 	.word	0x00000290
        /*0cb0*/ 	.word	0x000000ff
        /*0cb4*/ 	.word	0x00000030
        /*0cb8*/ 	.short	0x0100
        /*0cba*/ 	.byte	0x08
	.zero		1


	//   ....[6]....
        /*0cbc*/ 	.word	0x000002a0
        /*0cc0*/ 	.word	0x000000ff
        /*0cc4*/ 	.word	0x00000018
        /*0cc8*/ 	.short	0x0100
        /*0cca*/ 	.byte	0x08
	.zero		1


	//   ....[7]....
        /*0ccc*/ 	.word	0x000002b0
        /*0cd0*/ 	.word	0x000000ff
        /*0cd4*/ 	.word	0x00000038
        /*0cd8*/ 	.short	0x0100
        /*0cda*/ 	.byte	0x08
	.zero		1


	//   ....[8]....
        /*0cdc*/ 	.word	0x00000540
        /*0ce0*/ 	.word	0x000000ff
        /*0ce4*/ 	.word	0x00000050
        /*0ce8*/ 	.short	0x0100
        /*0cea*/ 	.byte	0x06
	.zero		1


	//   ....[9]....
        /*0cec*/ 	.word	0x000005d0
        /*0cf0*/ 	.word	0x000000ff
        /*0cf4*/ 	.word	0x00000058
        /*0cf8*/ 	.short	0x0100
        /*0cfa*/ 	.byte	0x06
	.zero		1


	//   ....[10]....
        /*0cfc*/ 	.word	0x000012b0
        /*0d00*/ 	.word	0x00000005
        /*0d04*/ 	.word	0x00000000
        /*0d08*/ 	.short	0x010a
        /*0d0a*/ 	.byte	0x3f
	.zero		1


	//   ....[11]....
        /*0d0c*/ 	.word	0x000012f0
        /*0d10*/ 	.word	0x00000005
        /*0d14*/ 	.word	0x00000000
        /*0d18*/ 	.short	0x010a
        /*0d1a*/ 	.byte	0x3f
	.zero		1


	//   ....[12]....
        /*0d1c*/ 	.word	0x00003970
        /*0d20*/ 	.word	0x00000006
        /*0d24*/ 	.word	0x00000000
        /*0d28*/ 	.short	0x010a
        /*0d2a*/ 	.byte	0x3f
	.zero		1


	//   ....[13]....
        /*0d2c*/ 	.word	0x000039b0
        /*0d30*/ 	.word	0x00000006
        /*0d34*/ 	.word	0x00000000
        /*0d38*/ 	.short	0x010a
        /*0d3a*/ 	.byte	0x3f
	.zero		1


	//   ....[14]....
        /*0d3c*/ 	.word	0x000062d0
        /*0d40*/ 	.word	0x00000006
        /*0d44*/ 	.word	0x00000000
        /*0d48*/ 	.short	0x0101
        /*0d4a*/ 	.byte	0x3f
	.zero		1


	//   ....[15]....
        /*0d4c*/ 	.word	0x000064a0
        /*0d50*/ 	.word	0x00000003
        /*0d54*/ 	.word	0x00000000
        /*0d58*/ 	.short	0x0101
        /*0d5a*/ 	.byte	0x3f
	.zero		1


	//   ....[16]....
        /*0d5c*/ 	.word	0x000128e0
        /*0d60*/ 	.word	0x0000000c
        /*0d64*/ 	.word	0x00000020
        /*0d68*/ 	.short	0x010a
        /*0d6a*/ 	.byte	0x3f
	.zero		1


	//   ....[17]....
        /*0d6c*/ 	.word	0x00012c90
        /*0d70*/ 	.word	0x00000003
        /*0d74*/ 	.word	0x00000058
        /*0d78*/ 	.short	0x0101
        /*0d7a*/ 	.byte	0x3f
	.zero		1


	//   ....[18]....
        /*0d7c*/ 	.word	0x00013420
        /*0d80*/ 	.word	0x00000007
        /*0d84*/ 	.word	0x00000000
        /*0d88*/ 	.short	0x010a
        /*0d8a*/ 	.byte	0x3f
	.zero		1


	//   ....[19]....
        /*0d8c*/ 	.word	0x000134a0
        /*0d90*/ 	.word	0x00000009
        /*0d94*/ 	.word	0x00000000
        /*0d98*/ 	.short	0x010a
        /*0d9a*/ 	.byte	0x3f
	.zero		1


	//   ....[20]....
        /*0d9c*/ 	.word	0x00013530
        /*0da0*/ 	.word	0x00000006
        /*0da4*/ 	.word	0x00000000
        /*0da8*/ 	.short	0x010a
        /*0daa*/ 	.byte	0x3f
	.zero		1


	//   ....[21]....
        /*0dac*/ 	.word	0x000135c0
        /*0db0*/ 	.word	0x00000003
        /*0db4*/ 	.word	0x00000000
        /*0db8*/ 	.short	0x010a
        /*0dba*/ 	.byte	0x3f
	.zero		1


	//   ....[22]....
        /*0dbc*/ 	.word	0x00013620
        /*0dc0*/ 	.word	0x00000005
        /*0dc4*/ 	.word	0x00000000
        /*0dc8*/ 	.short	0x010a
        /*0dca*/ 	.byte	0x3f
	.zero		1


	//   ....[23]....
        /*0dcc*/ 	.word	0x00013670
        /*0dd0*/ 	.word	0x00000006
        /*0dd4*/ 	.word	0x00000000
        /*0dd8*/ 	.short	0x010a
        /*0dda*/ 	.byte	0x3f
	.zero		1


	//   ....[24]....
        /*0ddc*/ 	.word	0x00013740
        /*0de0*/ 	.word	0x0000000c
        /*0de4*/ 	.word	0x00000020
        /*0de8*/ 	.short	0x010a
        /*0dea*/ 	.byte	0x3f
	.zero		1


	//   ....[25]....
        /*0dec*/ 	.word	0x00013810
        /*0df0*/ 	.word	0x00000007
        /*0df4*/ 	.word	0x00000000
        /*0df8*/ 	.short	0x010a
        /*0dfa*/ 	.byte	0x3f
	.zero		1


	//   ....[26]....
        /*0dfc*/ 	.word	0x00013860
        /*0e00*/ 	.word	0x00000009
        /*0e04*/ 	.word	0x00000000
        /*0e08*/ 	.short	0x010a
        /*0e0a*/ 	.byte	0x3f
	.zero		1


	//   ....[27]....
        /*0e0c*/ 	.word	0x000138b0
        /*0e10*/ 	.word	0x00000006
        /*0e14*/ 	.word	0x00000000
        /*0e18*/ 	.short	0x010a
        /*0e1a*/ 	.byte	0x3f
	.zero		1


	//----- nvinfo : EIATTR_NUM_MBARRIERS
	.align		4
.L_37:
        /*0e1c*/ 	.byte	0x03, 0x38
        /*0e1e*/ 	.short	0x000a


	//----- nvinfo : EIATTR_EXIT_INSTR_OFFSETS
	.align		4
        /*0e20*/ 	.byte	0x04, 0x1c
        /*0e22*/ 	.short	(.L_39 - .L_38)


	//   ....[0]....
.L_38:
        /*0e24*/ 	.word	0x00000620


	//   ....[1]....
        /*0e28*/ 	.word	0x00000f30


	//   ....[2]....
        /*0e2c*/ 	.word	0x00011ee0


	//   ....[3]....
        /*0e30*/ 	.word	0x00012560


	//   ....[4]....
        /*0e34*/ 	.word	0x00013610


	//----- nvinfo : EIATTR_MAX_THREADS
	.align		4
.L_39:
        /*0e38*/ 	.byte	0x04, 0x05
        /*0e3a*/ 	.short	(.L_41 - .L_40)
.L_40:
        /*0e3c*/ 	.word	0x00000180
        /*0e40*/ 	.word	0x00000001
        /*0e44*/ 	.word	0x00000001


	//----- nvinfo : EIATTR_CRS_STACK_SIZE
	.align		4
.L_41:
        /*0e48*/ 	.byte	0x04, 0x1e
        /*0e4a*/ 	.short	(.L_43 - .L_42)
.L_42:
        /*0e4c*/ 	.word	0x00000000


	//----- nvinfo : EIATTR_CBANK_PARAM_SIZE
	.align		4
.L_43:
        /*0e50*/ 	.byte	0x03, 0x19
        /*0e52*/ 	.short	0x0470


	//----- nvinfo : EIATTR_PARAM_CBANK
	.align		4
        /*0e54*/ 	.byte	0x04, 0x0a
        /*0e56*/ 	.short	(.L_45 - .L_44)
	.align		4
.L_44:
        /*0e58*/ 	.word	index@(.nv.constant0._ZN7cutlass13device_kernelINS_4gemm6kernel13GemmUniversalIN4cute5tupleIJiiiiEEENS1_10collective13CollectiveMmaINS1_34MainloopSm90TmaGmmaWarpSpecializedILi4ENS5_IJNS4_1CILi1EEESB_SB_EEENS1_35KernelTmaWarpSpecializedCooperativeEEENS5_IJNSA_ILi192EEENSA_ILi224EEENSA_ILi128EEEEEEaNS5_IJlSB_lEEEaSJ_NS4_8TiledMMAINS4_8MMA_AtomIJNS4_4SM904GMMA26MMA_64x32x32_S32S8S8_SS_TNEEEENS4_6LayoutINS5_IJNSA_ILi2EEESB_SB_EEENS5_IJSB_NSA_ILi0EEEST_EEEEENS5_IJNS4_10UnderscoreESW_SW_EEEEENS4_13SM90_TMA_LOADENS4_14ComposedLayoutINS4_7SwizzleILi3ELi4ELi3EEENS4_18smem_ptr_flag_bitsILi8EEENSQ_INS5_IJNSA_ILi8EEESH_EEENS5_IJSH_SB_EEEEEEEvNS4_8identityESZ_S19_vS1A_EENS_8epilogue10collective6detail29Sm90TmaWarpSpecializedAdapterINS1D_15DefaultEpilogueIaSJ_SJ_NS1C_6thread17LinearCombinationIaLi1EiiLNS1H_9ScaleType4KindE0ELNS_15FloatRoundStyleE2EaEENS1_15EpilogueDefaultEEEEEvvEEEEvNT_6ParamsE)
        /*0e5c*/ 	.short	0x0210
        /*0e5e*/ 	.short	0x0470


	//----- nvinfo : EIATTR_SW_WAR
	.align		4
.L_45:
        /*0e60*/ 	.byte	0x04, 0x36
        /*0e62*/ 	.short	(.L_47 - .L_46)
.L_46:
        /*0e64*/ 	.word	0x00000008
.L_47:


//--------------------- .nv.callgraph             --------------------------
	.section	.nv.callgraph,"",@"SHT_CUDA_CALLGRAPH"
	.align	4
	.sectionentsize	8
	.align		4
        /*0000*/ 	.word	0x00000000
	.align		4
        /*0004*/ 	.word	0xffffffff
	.align		4
        /*0008*/ 	.word	index@(_ZN7cutlass13device_kernelINS_4gemm6kernel13GemmUniversalIN4cute5tupleIJiiiiEEENS1_10collective13CollectiveMmaINS1_34MainloopSm90TmaGmmaWarpSpecializedILi4ENS5_IJNS4_1CILi1EEESB_SB_EEENS1_35KernelTmaWarpSpecializedCooperativeEEENS5_IJNSA_ILi192EEENSA_ILi224EEENSA_ILi128EEEEEEaNS5_IJlSB_lEEEaSJ_NS4_8TiledMMAINS4_8MMA_AtomIJNS4_4SM904GMMA26MMA_64x32x32_S32S8S8_SS_TNEEEENS4_6LayoutINS5_IJNSA_ILi2EEESB_SB_EEENS5_IJSB_NSA_ILi0EEEST_EEEEENS5_IJNS4_10UnderscoreESW_SW_EEEEENS4_13SM90_TMA_LOADENS4_14ComposedLayoutINS4_7SwizzleILi3ELi4ELi3EEENS4_18smem_ptr_flag_bitsILi8EEENSQ_INS5_IJNSA_ILi8EEESH_EEENS5_IJSH_SB_EEEEEEEvNS4_8identityESZ_S19_vS1A_EENS_8epilogue10collective6detail29Sm90TmaWarpSpecializedAdapterINS1D_15DefaultEpilogueIaSJ_SJ_NS1C_6thread17LinearCombinationIaLi1EiiLNS1H_9ScaleType4KindE0ELNS_15FloatRoundStyleE2EaEENS1_15EpilogueDefaultEEEEEvvEEEEvNT_6ParamsE)
	.align		4
        /*000c*/ 	.word	index@(__assertfail)
	.align		4
        /*0010*/ 	.word	0x00000000
	.align		4
        /*0014*/ 	.word	0xfffffffe
	.align		4
        /*0018*/ 	.word	0x00000000
	.align		4
        /*001c*/ 	.word	0xfffffffd
	.align		4
        /*0020*/ 	.word	0x00000000
	.align		4
        /*0024*/ 	.word	0xfffffffc


//--------------------- .nv.constant4             --------------------------
	.section	.nv.constant4,"a",@progbits
	.align	8
	.align		8
.nv.constant4:
        /*0000*/ 	.dword	__assertfail
	.align		8
        /*0008*/ 	.dword	__unnamed_1
	.align		8
        /*0010*/ 	.dword	_ZN39_INTERNAL_5c33b170_4_k_cu_aa7e8d6f_69744cuda3std3__45__cpo5beginE
	.align		8
        /*0018*/ 	.dword	_ZN39_INTERNAL_5c33b170_4_k_cu_aa7e8d6f_69744cuda3std3__45__cpo3endE
	.align		8
        /*0020*/ 	.dword	_ZN39_INTERNAL_5c33b170_4_k_cu_aa7e8d6f_69744cuda3std3__45__cpo6cbeginE
	.align		8
        /*0028*/ 	.dword	_ZN39_INTERNAL_5c33b170_4_k_cu_aa7e8d6f_69744cuda3std3__45__cpo4cendE
	.align		8
        /*0030*/ 	.dword	_ZN39_INTERNAL_5c33b170_4_k_cu_aa7e8d6f_69744cuda3std3__441_GLOBAL__N__5c33b170_4_k_cu_aa7e8d6f_69746ignoreE
	.align		8
        /*0038*/ 	.dword	_ZN39_INTERNAL_5c33b170_4_k_cu_aa7e8d6f_69744cuda3std3__419piecewise_constructE
	.align		8
        /*0040*/ 	.dword	_ZN39_INTERNAL_5c33b170_4_k_cu_aa7e8d6f_69744cuda3std3__48in_placeE
	.align		8
        /*0048*/ 	.dword	_ZN39_INTERNAL_5c33b170_4_k_cu_aa7e8d6f_69744cuda3std6ranges3__45__cpo4swapE
	.align		8
        /*0050*/ 	.dword	_ZN39_INTERNAL_5c33b170_4_k_cu_aa7e8d6f_69744cuda3std6ranges3__45__cpo9iter_moveE
	.align		8
        /*0058*/ 	.dword	_ZN39_INTERNAL_5c33b170_4_k_cu_aa7e8d6f_69744cute7productE
	.align		8
        /*0060*/ 	.dword	_ZN39_INTERNAL_5c33b170_4_k_cu_aa7e8d6f_69744cute1_E
	.align		8
        /*0068*/ 	.dword	$str$22
	.align		8
        /*0070*/ 	.dword	$str$23


//--------------------- .text._ZN7cutlass13device_kernelINS_4gemm6kernel13GemmUniversalIN4cute5tupleIJiiiiEEENS1_10collective13CollectiveMmaINS1_34MainloopSm90TmaGmmaWarpSpecializedILi4ENS5_IJNS4_1CILi1EEESB_SB_EEENS1_35KernelTmaWarpSpecializedCooperativeEEENS5_IJNSA_ILi192EEENSA_ILi224EEENSA_ILi128EEEEEEaNS5_IJlSB_lEEEaSJ_NS4_8TiledMMAINS4_8MMA_AtomIJNS4_4SM904GMMA26MMA_64x32x32_S32S8S8_SS_TNEEEENS4_6LayoutINS5_IJNSA_ILi2EEESB_SB_EEENS5_IJSB_NSA_ILi0EEEST_EEEEENS5_IJNS4_10UnderscoreESW_SW_EEEEENS4_13SM90_TMA_LOADENS4_14ComposedLayoutINS4_7SwizzleILi3ELi4ELi3EEENS4_18smem_ptr_flag_bitsILi8EEENSQ_INS5_IJNSA_ILi8EEESH_EEENS5_IJSH_SB_EEEEEEEvNS4_8identityESZ_S19_vS1A_EENS_8epilogue10collective6detail29Sm90TmaWarpSpecializedAdapterINS1D_15DefaultEpilogueIaSJ_SJ_NS1C_6thread17LinearCombinationIaLi1EiiLNS1H_9ScaleType4KindE0ELNS_15FloatRoundStyleE2EaEENS1_15EpilogueDefaultEEEEEvvEEEEvNT_6ParamsE --------------------------
	.section	.text._ZN7cutlass13device_kernelINS_4gemm6kernel13GemmUniversalIN4cute5tupleIJiiiiEEENS1_10collective13CollectiveMmaINS1_34MainloopSm90TmaGmmaWarpSpecializedILi4ENS5_IJNS4_1CILi1EEESB_SB_EEENS1_35KernelTmaWarpSpecializedCooperativeEEENS5_IJNSA_ILi192EEENSA_ILi224EEENSA_ILi128EEEEEEaNS5_IJlSB_lEEEaSJ_NS4_8TiledMMAINS4_8MMA_AtomIJNS4_4SM904GMMA26MMA_64x32x32_S32S8S8_SS_TNEEEENS4_6LayoutINS5_IJNSA_ILi2EEESB_SB_EEENS5_IJSB_NSA_ILi0EEEST_EEEEENS5_IJNS4_10UnderscoreESW_SW_EEEEENS4_13SM90_TMA_LOADENS4_14ComposedLayoutINS4_7SwizzleILi3ELi4ELi3EEENS4_18smem_ptr_flag_bitsILi8EEENSQ_INS5_IJNSA_ILi8EEESH_EEENS5_IJSH_SB_EEEEEEEvNS4_8identityESZ_S19_vS1A_EENS_8epilogue10collective6detail29Sm90TmaWarpSpecializedAdapterINS1D_15DefaultEpilogueIaSJ_SJ_NS1C_6thread17LinearCombinationIaLi1EiiLNS1H_9ScaleType4KindE0ELNS_15FloatRoundStyleE2EaEENS1_15EpilogueDefaultEEEEEvvEEEEvNT_6ParamsE,"ax",@progbits
	.align	128
.text._ZN7cutlass13device_kernelINS_4gemm6kernel13GemmUniversalIN4cute5tupleIJiiiiEEENS1_10collective13CollectiveMmaINS1_34MainloopSm90TmaGmmaWarpSpecializedILi4ENS5_IJNS4_1CILi1EEESB_SB_EEENS1_35KernelTmaWarpSpecializedCooperativeEEENS5_IJNSA_ILi192EEENSA_ILi224EEENSA_ILi128EEEEEEaNS5_IJlSB_lEEEaSJ_NS4_8TiledMMAINS4_8MMA_AtomIJNS4_4SM904GMMA26MMA_64x32x32_S32S8S8_SS_TNEEEENS4_6LayoutINS5_IJNSA_ILi2EEESB_SB_EEENS5_IJSB_NSA_ILi0EEEST_EEEEENS5_IJNS4_10UnderscoreESW_SW_EEEEENS4_13SM90_TMA_LOADENS4_14ComposedLayoutINS4_7SwizzleILi3ELi4ELi3EEENS4_18smem_ptr_flag_bitsILi8EEENSQ_INS5_IJNSA_ILi8EEESH_EEENS5_IJSH_SB_EEEEEEEvNS4_8identityESZ_S19_vS1A_EENS_8epilogue10collective6detail29Sm90TmaWarpSpecializedAdapterINS1D_15DefaultEpilogueIaSJ_SJ_NS1C_6thread17LinearCombinationIaLi1EiiLNS1H_9ScaleType4KindE0ELNS_15FloatRoundStyleE2EaEENS1_15EpilogueDefaultEEEEEvvEEEEvNT_6ParamsE:
        .type           _ZN7cutlass13device_kernelINS_4gemm6kernel13GemmUniversalIN4cute5tupleIJiiiiEEENS1_10collective13CollectiveMmaINS1_34MainloopSm90TmaGmmaWarpSpecializedILi4ENS5_IJNS4_1CILi1EEESB_SB_EEENS1_35KernelTmaWarpSpecializedCooperativeEEENS5_IJNSA_ILi192EEENSA_ILi224EEENSA_ILi128EEEEEEaNS5_IJlSB_lEEEaSJ_NS4_8TiledMMAINS4_8MMA_AtomIJNS4_4SM904GMMA26MMA_64x32x32_S32S8S8_SS_TNEEEENS4_6LayoutINS5_IJNSA_ILi2EEESB_SB_EEENS5_IJSB_NSA_ILi0EEEST_EEEEENS5_IJNS4_10UnderscoreESW_SW_EEEEENS4_13SM90_TMA_LOADENS4_14ComposedLayoutINS4_7SwizzleILi3ELi4ELi3EEENS4_18smem_ptr_flag_bitsILi8EEENSQ_INS5_IJNSA_ILi8EEESH_EEENS5_IJSH_SB_EEEEEEEvNS4_8identityESZ_S19_vS1A_EENS_8epilogue10collective6detail29Sm90TmaWarpSpecializedAdapterINS1D_15DefaultEpilogueIaSJ_SJ_NS1C_6thread17LinearCombinationIaLi1EiiLNS1H_9ScaleType4KindE0ELNS_15FloatRoundStyleE2EaEENS1_15EpilogueDefaultEEEEEvvEEEEvNT_6ParamsE,@function
        .size           _ZN7cutlass13device_kernelINS_4gemm6kernel13GemmUniversalIN4cute5tupleIJiiiiEEENS1_10collective13CollectiveMmaINS1_34MainloopSm90TmaGmmaWarpSpecializedILi4ENS5_IJNS4_1CILi1EEESB_SB_EEENS1_35KernelTmaWarpSpecializedCooperativeEEENS5_IJNSA_ILi192EEENSA_ILi224EEENSA_ILi128EEEEEEaNS5_IJlSB_lEEEaSJ_NS4_8TiledMMAINS4_8MMA_AtomIJNS4_4SM904GMMA26MMA_64x32x32_S32S8S8_SS_TNEEEENS4_6LayoutINS5_IJNSA_ILi2EEESB_SB_EEENS5_IJSB_NSA_ILi0EEEST_EEEEENS5_IJNS4_10UnderscoreESW_SW_EEEEENS4_13SM90_TMA_LOADENS4_14ComposedLayoutINS4_7SwizzleILi3ELi4ELi3EEENS4_18smem_ptr_flag_bitsILi8EEENSQ_INS5_IJNSA_ILi8EEESH_EEENS5_IJSH_SB_EEEEEEEvNS4_8identityESZ_S19_vS1A_EENS_8epilogue10collective6detail29Sm90TmaWarpSpecializedAdapterINS1D_15DefaultEpilogueIaSJ_SJ_NS1C_6thread17LinearCombinationIaLi1EiiLNS1H_9ScaleType4KindE0ELNS_15FloatRoundStyleE2EaEENS1_15EpilogueDefaultEEEEEvvEEEEvNT_6ParamsE,(.L_x_518 - _ZN7cutlass13device_kernelINS_4gemm6kernel13GemmUniversalIN4cute5tupleIJiiiiEEENS1_10collective13CollectiveMmaINS1_34MainloopSm90TmaGmmaWarpSpecializedILi4ENS5_IJNS4_1CILi1EEESB_SB_EEENS1_35KernelTmaWarpSpecializedCooperativeEEENS5_IJNSA_ILi192EEENSA_ILi224EEENSA_ILi128EEEEEEaNS5_IJlSB_lEEEaSJ_NS4_8TiledMMAINS4_8MMA_AtomIJNS4_4SM904GMMA26MMA_64x32x32_S32S8S8_SS_TNEEEENS4_6LayoutINS5_IJNSA_ILi2EEESB_SB_EEENS5_IJSB_NSA_ILi0EEEST_EEEEENS5_IJNS4_10UnderscoreESW_SW_EEEEENS4_13SM90_TMA_LOADENS4_14ComposedLayoutINS4_7SwizzleILi3ELi4ELi3EEENS4_18smem_ptr_flag_bitsILi8EEENSQ_INS5_IJNSA_ILi8EEESH_EEENS5_IJSH_SB_EEEEEEEvNS4_8identityESZ_S19_vS1A_EENS_8epilogue10collective6detail29Sm90TmaWarpSpecializedAdapterINS1D_15DefaultEpilogueIaSJ_SJ_NS1C_6thread17LinearCombinationIaLi1EiiLNS1H_9ScaleType4KindE0ELNS_15FloatRoundStyleE2EaEENS1_15EpilogueDefaultEEEEEvvEEEEvNT_6ParamsE)
        .other          _ZN7cutlass13device_kernelINS_4gemm6kernel13GemmUniversalIN4cute5tupleIJiiiiEEENS1_10collective13CollectiveMmaINS1_34MainloopSm90TmaGmmaWarpSpecializedILi4ENS5_IJNS4_1CILi1EEESB_SB_EEENS1_35KernelTmaWarpSpecializedCooperativeEEENS5_IJNSA_ILi192EEENSA_ILi224EEENSA_ILi128EEEEEEaNS5_IJlSB_lEEEaSJ_NS4_8TiledMMAINS4_8MMA_AtomIJNS4_4SM904GMMA26MMA_64x32x32_S32S8S8_SS_TNEEEENS4_6LayoutINS5_IJNSA_ILi2EEESB_SB_EEENS5_IJSB_NSA_ILi0EEEST_EEEEENS5_IJNS4_10UnderscoreESW_SW_EEEEENS4_13SM90_TMA_LOADENS4_14ComposedLayoutINS4_7SwizzleILi3ELi4ELi3EEENS4_18smem_ptr_flag_bitsILi8EEENSQ_INS5_IJNSA_ILi8EEESH_EEENS5_IJSH_SB_EEEEEEEvNS4_8identityESZ_S19_vS1A_EENS_8epilogue10collective6detail29Sm90TmaWarpSpecializedAdapterINS1D_15DefaultEpilogueIaSJ_SJ_NS1C_6thread17LinearCombinationIaLi1EiiLNS1H_9ScaleType4KindE0ELNS_15FloatRoundStyleE2EaEENS1_15EpilogueDefaultEEEEEvvEEEEvNT_6ParamsE,@"STO_CUDA_ENTRY STV_DEFAULT"
_ZN7cutlass13device_kernelINS_4gemm6kernel13GemmUniversalIN4cute5tupleIJiiiiEEENS1_10collective13CollectiveMmaINS1_34MainloopSm90TmaGmmaWarpSpecializedILi4ENS5_IJNS4_1CILi1EEESB_SB_EEENS1_35KernelTmaWarpSpecializedCooperativeEEENS5_IJNSA_ILi192EEENSA_ILi224EEENSA_ILi128EEEEEEaNS5_IJlSB_lEEEaSJ_NS4_8TiledMMAINS4_8MMA_AtomIJNS4_4SM904GMMA26MMA_64x32x32_S32S8S8_SS_TNEEEENS4_6LayoutINS5_IJNSA_ILi2EEESB_SB_EEENS5_IJSB_NSA_ILi0EEEST_EEEEENS5_IJNS4_10UnderscoreESW_SW_EEEEENS4_13SM90_TMA_LOADENS4_14ComposedLayoutINS4_7SwizzleILi3ELi4ELi3EEENS4_18smem_ptr_flag_bitsILi8EEENSQ_INS5_IJNSA_ILi8EEESH_EEENS5_IJSH_SB_EEEEEEEvNS4_8identityESZ_S19_vS1A_EENS_8epilogue10collective6detail29Sm90TmaWarpSpecializedAdapterINS1D_15DefaultEpilogueIaSJ_SJ_NS1C_6thread17LinearCombinationIaLi1EiiLNS1H_9ScaleType4KindE0ELNS_15FloatRoundStyleE2EaEENS1_15EpilogueDefaultEEEEEvvEEEEvNT_6ParamsE:
[----:B------:R-:W0:Y:S02]  /*0000*/  LDC R1, c[0x0][0x28] ;  /* 0x00000a00ff017b82 */ /* 0x000e240000000800 */
[----:B0-----:R-:W-:Y:S01]  /*0010*/  VIADD R1, R1, 0xfffffda0 ;  /* 0xfffffda001017836 */ /* 0x001fe20000000000 */
[----:B------:R-:W0:Y:S01]  /*0020*/  S2R R2, SR_TID.X ;  /* 0x0000000000027919 */ /* 0x000e220000002100 */
[----:B------:R-:W-:Y:S01]  /*0030*/  ELECT P0, URZ, PT ;  /* 0x00000000003f782f */ /* 0x000fe20003800000 */
[----:B------:R-:W-:Y:S01]  /*0040*/  BSSY B0, `(.L_x_0) ;  /* 0x000000f000007945 */ /* 0x000fe20003800000 */
[--C-:B0-----:R-:W-:Y:S02]  /*0050*/  SHF.R.U32.HI R0, RZ, 0x5, R2.reuse ;  /* 0x00000005ff007819 */ /* 0x101fe40000011602 */
[----:B------:R-:W-:-:S03]  /*0060*/  SHF.R.U32.HI R2, RZ, 0x7, R2 ;  /* 0x00000007ff027819 */ /* 0x000fc60000011602 */
[----:B------:R-:W0:Y:S04]  /*0070*/  SHFL.IDX PT, R3, R0, RZ, 0x1f ;  /* 0x00001fff00037589 */ /* 0x000e2800000e0000 */
[----:B------:R1:W2:Y:S01]  /*0080*/  SHFL.IDX PT, R5, R2, RZ, 0x1f ;  /* 0x00001fff02057589 */ /* 0x0002a200000e0000 */
[----:B0-----:R-:W-:-:S13]  /*0090*/  ISETP.NE.OR P0, PT, R3, RZ, !P0 ;  /* 0x000000ff0300720c */ /* 0x001fda0004705670 */
[----:B-12---:R-:W-:Y:S05]  /*00a0*/  @P0 BRA `(.L_x_1) ;  /* 0x0000000000200947 */ /* 0x006fea0003800000 */
[----:B------:R-:W-:Y:S02]  /*00b0*/  ULDC.64 UR4, c[0x0][0x198] ;  /* 0x0000660000047ab9 */ /* 0x000fe40000000a00 */
[----:B------:R-:W-:Y:S02]  /*00c0*/  UIADD3 UR6, UP0, UR4, 0xf0, URZ ;  /* 0x000000f004067890 */ /* 0x000fe4000ff1e03f */
[----:B------:R-:W-:Y:S02]  /*00d0*/  UIADD3 UR4, UP1, UR4, 0x1f0, URZ ;  /* 0x000001f004047890 */ /* 0x000fe4000ff3e03f */
[----:B------:R-:W-:Y:S02]  /*00e0*/  UIADD3.X UR7, URZ, UR5, URZ, UP0, !UPT ;  /* 0x000000053f077290 */ /* 0x000fe400087fe43f */
[----:B------:R-:W-:-:S07]  /*00f0*/  UIADD3.X UR5, URZ, UR5, URZ, UP1, !UPT ;  /* 0x000000053f057290 */ /* 0x000fce0008ffe43f */
[----:B------:R0:W-:Y:S02]  /*0100*/  UTMACCTL.PF [UR6] ;  /* 0x00000000060079b9 */ /* 0x0001e40008040000 */
[----:B------:R0:W-:Y:S02]  /*0110*/  UTMACCTL.PF [UR4] ;  /* 0x00000000040079b9 */ /* 0x0001e40008040000 */
[----:B0-----:R-:W-:Y:S01]  /*0120*/  NOP ;  /* 0x0000000000007918 */ /* 0x001fe20000000000 */
.L_x_1:
[----:B------:R-:W-:Y:S05]  /*0130*/  BSYNC B0 ;  /* 0x0000000000007941 */ /* 0x000fea0003800000 */
.L_x_0:
[----:B------:R-:W0:Y:S02]  /*0140*/  SHFL.IDX PT, R2, R0, RZ, 0x1f ;  /* 0x00001fff00027589 */ /* 0x000e2400000e0000 */
[----:B0-----:R-:W-:-:S13]  /*0150*/  ISETP.NE.AND P0, PT, R2, RZ, PT ;  /* 0x000000ff0200720c */ /* 0x001fda0003f05270 */
[----:B------:R-:W-:Y:S05]  /*0160*/  @P0 BRA `(.L_x_2) ;  /* 0x0000000000580947 */ /* 0x000fea0003800000 */
[----:B------:R-:W0:Y:S01]  /*0170*/  S2UR UR8, SR_CgaCtaId ;  /* 0x00000000000879c3 */ /* 0x000e220000008800 */
[----:B------:R-:W-:Y:S01]  /*0180*/  UMOV UR4, 0x400 ;  /* 0x0000040000047882 */ /* 0x000fe20000000000 */
[----:B------:R-:W-:Y:S01]  /*0190*/  UMOV UR5, 0x1 ;  /* 0x0000000100057882 */ /* 0x000fe20000000000 */
[----:B------:R-:W-:Y:S01]  /*01a0*/  UMOV UR6, 0x100 ;  /* 0x0000010000067882 */ /* 0x000fe20000000000 */
[----:B------:R-:W-:Y:S01]  /*01b0*/  ELECT P0, URZ, PT ;  /* 0x00000000003f782f */ /* 0x000fe20003800000 */
[----:B------:R-:W-:-:S04]  /*01c0*/  UIADD3 UR6, -UR6, 0x100000, URZ ;  /* 0x0010000006067890 */ /* 0x000fc8000fffe13f */
[----:B------:R-:W-:Y:S02]  /*01d0*/  USHF.L.U32 UR7, UR6, 0xb, URZ ;  /* 0x0000000b06077899 */ /* 0x000fe4000800063f */
[----:B------:R-:W-:Y:S02]  /*01e0*/  USHF.L.U32 UR6, UR6, 0x1, URZ ;  /* 0x0000000106067899 */ /* 0x000fe4000800063f */
[----:B0-----:R-:W-:Y:S02]  /*01f0*/  ULEA UR8, UR8, UR4, 0x18 ;  /* 0x0000000408087291 */ /* 0x001fe4000f8ec03f */
[----:B------:R-:W-:-:S04]  /*0200*/  UIADD3 UR4, -UR5, 0x100000, URZ ;  /* 0x0010000005047890 */ /* 0x000fc8000fffe13f */
[----:B------:R-:W-:Y:S02]  /*0210*/  USHF.L.U32 UR5, UR4, 0xb, URZ ;  /* 0x0000000b04057899 */ /* 0x000fe4000800063f */
[----:B------:R-:W-:Y:S01]  /*0220*/  USHF.L.U32 UR4, UR4, 0x1, URZ ;  /* 0x0000000104047899 */ /* 0x000fe2000800063f */
[----:B------:R-:W0:Y:S11]  /*0230*/  FENCE.VIEW.ASYNC.S ;  /* 0x00000000000073c6 */ /* 0x000e360000000000 */
[----:B0-----:R0:W1:Y:S01]  /*0240*/  SYNCS.EXCH.64 URZ, [UR8], UR4 ;  /* 0x00000004083f75b2 */ /* 0x0010620008000100 */
[----:B------:R0:W2:Y:S01]  /*0250*/  SYNCS.EXCH.64 URZ, [UR8+0x20], UR6 ;  /* 0x00002006083f75b2 */ /* 0x0000a20008000100 */
[----:B------:R0:W3:Y:S01]  /*0260*/  SYNCS.EXCH.64 URZ, [UR8+0x8], UR4 ;  /* 0x00000804083f75b2 */ /* 0x0000e20008000100 */
[----:B------:R0:W4:Y:S01]  /*0270*/  SYNCS.EXCH.64 URZ, [UR8+0x28], UR6 ;  /* 0x00002806083f75b2 */ /* 0x0001220008000100 */
[----:B------:R0:W0:Y:S01]  /*0280*/  SYNCS.EXCH.64 URZ, [UR8+0x10], UR4 ;  /* 0x00001004083f75b2 */ /* 0x0000220008000100 */
[----:B------:R0:W0:Y:S01]  /*0290*/  SYNCS.EXCH.64 URZ, [UR8+0x30], UR6 ;  /* 0x00003006083f75b2 */ /* 0x0000220008000100 */
[----:B------:R0:W0:Y:S01]  /*02a0*/  SYNCS.EXCH.64 URZ, [UR8+0x18], UR4 ;  /* 0x00001804083f75b2 */ /* 0x0000220008000100 */
[----:B------:R0:W0:Y:S01]  /*02b0*/  SYNCS.EXCH.64 URZ, [UR8+0x38], UR6 ;  /* 0x00003806083f75b2 */ /* 0x0000220008000100 */
[----:B------:R-:W-:Y:S01]  /*02c0*/  NOP ;  /* 0x0000000000007918 */ /* 0x000fe20000000000 */
.L_x_2:
[----:B------:R-:W5:Y:S01]  /*02d0*/  SHFL.IDX PT, R0, R0, RZ, 0x1f ;  /* 0x00001fff00007589 */ /* 0x000f6200000e0000 */
[----:B------:R-:W1:Y:S01]  /*02e0*/  LDC R2, c[0x0][0x65c] ;  /* 0x00019700ff027b82 */ /* 0x000e620000000800 */
[----:B------:R-:W-:Y:S02]  /*02f0*/  ELECT P0, URZ, PT ;  /* 0x00000000003f782f */ /* 0x000fe40003800000 */
[----:B------:R-:W-:Y:S01]  /*0300*/  SHF.R.S32.HI R6, RZ, 0x1f, R3 ;  /* 0x0000001fff067819 */ /* 0x000fe20000011403 */
[----:B------:R-:W2:Y:S01]  /*0310*/  S2R R4, SR_CTAID.Y ;  /* 0x0000000000047919 */ /* 0x000ea20000002600 */
[----:B0-----:R-:W-:Y:S01]  /*0320*/  UMOV UR4, 0x20 ;  /* 0x0000002000047882 */ /* 0x001fe20000000000 */
[C---:B------:R-:W-:Y:S01]  /*0330*/  ISETP.NE.AND P2, PT, R5.reuse, RZ, PT ;  /* 0x000000ff0500720c */ /* 0x040fe20003f45270 */
[----:B------:R-:W-:Y:S01]  /*0340*/  VIADD R10, R5, 0xffffffff ;  /* 0xffffffff050a7836 */ /* 0x000fe20000000000 */
[----:B------:R-:W-:Y:S01]  /*0350*/  LEA.HI R6, R6, R3, RZ, 0x2 ;  /* 0x0000000306067211 */ /* 0x000fe200078f10ff */
[----:B------:R-:W-:Y:S01]  /*0360*/  NOP ;  /* 0x0000000000007918 */ /* 0x000fe20000000000 */
[----:B------:R-:W-:-:S02]  /*0370*/  NOP ;  /* 0x0000000000007918 */ /* 0x000fc40000000000 */
[----:B------:R-:W-:Y:S02]  /*0380*/  ISETP.GE.U32.AND P1, PT, R10, 0x2, PT ;  /* 0x000000020a00780c */ /* 0x000fe40003f26070 */
[----:B-----5:R-:W-:Y:S02]  /*0390*/  ISETP.NE.OR P0, PT, R0, RZ, !P0 ;  /* 0x000000ff0000720c */ /* 0x020fe40004705670 */
[----:B-1----:R-:W-:Y:S02]  /*03a0*/  ISETP.NE.AND P3, PT, R2, 0x1, PT ;  /* 0x000000010200780c */ /* 0x002fe40003f65270 */
[----:B------:R-:W0:Y:S01]  /*03b0*/  S2R R2, SR_CTAID.X ;  /* 0x0000000000027919 */ /* 0x000e220000002500 */
[----:B------:R-:W-:-:S05]  /*03c0*/  LOP3.LUT R0, R6, 0xfffffffc, RZ, 0xc0, !PT ;  /* 0xfffffffc06007812 */ /* 0x000fca00078ec0ff */
[----:B------:R-:W-:Y:S02]  /*03d0*/  IMAD.IADD R0, R3, 0x1, -R0 ;  /* 0x0000000103007824 */ /* 0x000fe400078e0a00 */
[----:B------:R-:W-:Y:S01]  /*03e0*/  IMAD.MOV.U32 R3, RZ, RZ, RZ ;  /* 0x000000ffff037224 */ /* 0x000fe200078e00ff */
[----:B------:R-:W-:Y:S01]  /*03f0*/  VOTEU.ALL UP0, P0 ;  /* 0x00000000003f7886 */ /* 0x000fe20000000000 */
[----:B------:R-:W-:Y:S01]  /*0400*/  VOTEU.ALL UP1, P0 ;  /* 0x00000000003f7886 */ /* 0x000fe20000020000 */
[----:B------:R-:W0:Y:S01]  /*0410*/  @P3 LDC R9, c[0x0][0x10] ;  /* 0x00000400ff093b82 */ /* 0x000e220000000800 */
[----:B------:R-:W-:Y:S01]  /*0420*/  @P3 MOV R7, RZ ;  /* 0x000000ff00073202 */ /* 0x000fe20000000f00 */
[----:B--2---:R-:W-:Y:S01]  /*0430*/  @P3 IMAD.MOV.U32 R6, RZ, RZ, R4 ;  /* 0x000000ffff063224 */ /* 0x004fe200078e0004 */
[----:B------:R-:W-:Y:S01]  /*0440*/  @!UP0 UMOV UR6, 0x400 ;  /* 0x0000040000068882 */ /* 0x000fe20000000000 */
[----:B------:R-:W-:-:S04]  /*0450*/  @!UP0 UIADD3 UR4, -UR4, 0x100000, URZ ;  /* 0x0010000004048890 */ /* 0x000fc8000fffe13f */
[----:B------:R-:W-:Y:S02]  /*0460*/  @!UP0 USHF.L.U32 UR5, UR4, 0xb, URZ ;  /* 0x0000000b04058899 */ /* 0x000fe4000800063f */
[----:B------:R-:W-:Y:S01]  /*0470*/  @!UP0 USHF.L.U32 UR4, UR4, 0x1, URZ ;  /* 0x0000000104048899 */ /* 0x000fe2000800063f */
[----:B------:R-:W1:Y:S08]  /*0480*/  @!UP0 S2UR UR7, SR_CgaCtaId ;  /* 0x00000000000789c3 */ /* 0x000e700000008800 */
[----:B------:R-:W2:Y:S01]  /*0490*/  @!P3 LDC R11, c[0x0][0xc] ;  /* 0x00000300ff0bbb82 */ /* 0x000ea20000000800 */
[----:B0-----:R-:W-:-:S03]  /*04a0*/  @P3 IMAD.WIDE.U32 R8, R2, R9, R6 ;  /* 0x0000000902083225 */ /* 0x001fc600078e0006 */
[----:B------:R-:W-:Y:S01]  /*04b0*/  @P3 MOV R12, R8 ;  /* 0x00000008000c3202 */ /* 0x000fe20000000f00 */
[----:B-1----:R-:W-:Y:S01]  /*04c0*/  @!UP0 ULEA UR6, UR7, UR6, 0x18 ;  /* 0x0000000607068291 */ /* 0x002fe2000f8ec03f */
[----:B------:R-:W-:Y:S01]  /*04d0*/  VOTEU.ALL UP0, P0 ;  /* 0x00000000003f7886 */ /* 0x000fe20000000000 */
[----:B------:R-:W-:-:S04]  /*04e0*/  ISETP.NE.AND P0, PT, R0, 0x3, PT ;  /* 0x000000030000780c */ /* 0x000fc80003f05270 */
[----:B------:R-:W-:Y:S01]  /*04f0*/  ISETP.EQ.OR P0, PT, R0, RZ, !P0 ;  /* 0x000000ff0000720c */ /* 0x000fe20004702670 */
[----:B--2---:R-:W-:-:S03]  /*0500*/  @!P3 IMAD.WIDE.U32 R6, R11, R4, R2 ;  /* 0x000000040b06b225 */ /* 0x004fc600078e0002 */
[----:B------:R-:W-:Y:S01]  /*0510*/  ISETP.EQ.AND P0, PT, R5, RZ, P0 ;  /* 0x000000ff0500720c */ /* 0x000fe20000702270 */
[----:B------:R-:W-:Y:S01]  /*0520*/  @P3 IMAD.MOV.U32 R5, RZ, RZ, RZ ;  /* 0x000000ffff053224 */ /* 0x000fe200078e00ff */
[----:B------:R-:W0:Y:S02]  /*0530*/  FENCE.VIEW.ASYNC.S ;  /* 0x00000000000073c6 */ /* 0x000e240000000000 */
[----:B0-----:R0:W3:Y:S01]  /*0540*/  @!UP0 SYNCS.EXCH.64 URZ, [UR6+0x50], UR4 ;  /* 0x00005004063f85b2 */ /* 0x0010e20008000100 */
[----:B------:R-:W-:Y:S02]  /*0550*/  @!P3 IMAD.MOV.U32 R12, RZ, RZ, R6 ;  /* 0x000000ffff0cb224 */ /* 0x000fe400078e0006 */
[----:B------:R-:W-:Y:S01]  /*0560*/  @P3 IMAD.IADD R20, R9, 0x1, R5 ;  /* 0x0000000109143824 */ /* 0x000fe200078e0205 */
[----:B------:R-:W-:Y:S01]  /*0570*/  SEL R5, RZ, 0x1, !P0 ;  /* 0x00000001ff057807 */ /* 0x000fe20004000000 */
[----:B------:R-:W-:Y:S01]  /*0580*/  @!P3 IMAD.MOV.U32 R20, RZ, RZ, R7 ;  /* 0x000000ffff14b224 */ /* 0x000fe200078e0007 */
[----:B------:R0:W-:Y:S02]  /*0590*/  STL [R1+0x88], R12 ;  /* 0x0000880c01007387 */ /* 0x0001e40000100800 */
[----:B------:R-:W-:-:S02]  /*05a0*/  SEL R5, R5, 0x2, P1 ;  /* 0x0000000205057807 */ /* 0x000fc40000800000 */
[----:B------:R0:W-:Y:S04]  /*05b0*/  STL [R1+0x84], R20 ;  /* 0x0000841401007387 */ /* 0x0001e80000100800 */
[----:B------:R0:W-:Y:S01]  /*05c0*/  STL [R1+0x80], R5 ;  /* 0x0000800501007387 */ /* 0x0001e20000100800 */
[----:B------:R0:W3:Y:S01]  /*05d0*/  @!UP1 SYNCS.EXCH.64 URZ, [UR6+0x58], UR4 ;  /* 0x00005804063f95b2 */ /* 0x0000e20008000100 */
[----:B------:R-:W-:Y:S01]  /*05e0*/  NOP ;  /* 0x0000000000007918 */ /* 0x000fe20000000000 */
[----:B---34-:R-:W-:Y:S06]  /*05f0*/  BAR.SYNC.DEFER_BLOCKING 0x0 ;  /* 0x0000000000007b1d */ /* 0x018fec0000010000 */
[----:B------:R-:W-:Y:S05]  /*0600*/  @!P2 BRA `(.L_x_3) ;  /* 0x000001180038a947 */ /* 0x000fea0003800000 */
[----:B------:R-:W-:-:S13]  /*0610*/  ISETP.GT.U32.AND P0, PT, R10, 0x1, PT ;  /* 0x000000010a00780c */ /* 0x000fda0003f04070 */
[----:B0-----:R-:W-:Y:S05]  /*0620*/  @P0 EXIT ;  /* 0x000000000000094d */ /* 0x001fea0003800000 */
[----:B------:R-:W-:Y:S01]  /*0630*/  IMAD.MOV.U32 R5, RZ, RZ, -0x1 ;  /* 0xffffffffff057424 */ /* 0x000fe200078e00ff */
[----:B------:R-:W-:Y:S01]  /*0640*/  ULDC.64 UR4, c[0x0][0x650] ;  /* 0x0001940000047ab9 */ /* 0x000fe20000000a00 */
[----:B------:R-:W-:Y:S01]  /*0650*/  PRMT R0, RZ, 0x7610, R0 ;  /* 0x00007610ff007816 */ /* 0x000fe20000000000 */
[----:B------:R-:W-:Y:S01]  /*0660*/  IMAD.MOV.U32 R18, RZ, RZ, -0x1 ;  /* 0xffffffffff127424 */ /* 0x000fe200078e00ff */
[----:B------:R-:W-:Y:S01]  /*0670*/  ISETP.GE.U32.AND P0, PT, R12, UR4, PT ;  /* 0x000000040c007c0c */ /* 0x000fe2000bf06070 */
[----:B------:R0:W-:Y:S01]  /*0680*/  STL [R1+0x8c], R5 ;  /* 0x00008c0501007387 */ /* 0x0001e20000100800 */
[----:B------:R-:W-:Y:S02]  /*0690*/  MOV R19, 0xffffffff ;  /* 0xffffffff00137802 */ /* 0x000fe40000000f00 */
[----:B------:R-:W-:-:S13]  /*06a0*/  ISETP.GE.U32.AND.EX P0, PT, R20, UR5, PT, P0 ;  /* 0x0000000514007c0c */ /* 0x000fda000bf06100 */
[----:B0-----:R-:W-:Y:S05]  /*06b0*/  @P0 BRA `(.L_x_4) ;  /* 0x0000000400640947 */ /* 0x001fea0003800000 */
[----:B------:R-:W0:Y:S01]  /*06c0*/  LDC.64 R14, c[0x0][0x628] ;  /* 0x00018a00ff0e7b82 */ /* 0x000e220000000a00 */
[----:B------:R-:W-:Y:S01]  /*06d0*/  IMAD.MOV.U32 R6, RZ, RZ, R12 ;  /* 0x000000ffff067224 */ /* 0x000fe200078e000c */
[----:B------:R-:W-:-:S06]  /*06e0*/  MOV R7, R20 ;  /* 0x0000001400077202 */ /* 0x000fcc0000000f00 */
[----:B------:R-:W1:Y:S08]  /*06f0*/  LDC R0, c[0x0][0x630] ;  /* 0x00018c00ff007b82 */ /* 0x000e700000000800 */
[----:B------:R-:W2:Y:S01]  /*0700*/  LDC.64 R16, c[0x0][0x620] ;  /* 0x00018800ff107b82 */ /* 0x000ea20000000a00 */
[----:B0-----:R-:W-:-:S04]  /*0710*/  ISETP.NE.U32.AND P0, PT, R14, RZ, PT ;  /* 0x000000ff0e00720c */ /* 0x001fc80003f05070 */
[----:B------:R-:W-:-:S13]  /*0720*/  ISETP.NE.AND.EX P0, PT, R15, RZ, PT, P0 ;  /* 0x000000ff0f00720c */ /* 0x000fda0003f05300 */
[----:B-12---:R-:W-:Y:S05]  /*0730*/  @!P0 BRA `(.L_x_5) ;  /* 0x0000000000288947 */ /* 0x006fea0003800000 */
[----:B------:R-:W0:Y:S02]  /*0740*/  LDC R5, c[0x0][0x634] ;  /* 0x00018d00ff057b82 */ /* 0x000e240000000800 */
[----:B0-----:R-:W-:-:S05]  /*0750*/  IADD3 R5, P0, R12, R5, RZ ;  /* 0x000000050c057210 */ /* 0x001fca0007f1e0ff */
[----:B------:R-:W-:-:S04]  /*0760*/  IMAD.X R13, RZ, RZ, R20, P0 ;  /* 0x000000ffff0d7224 */ /* 0x000fc800000e0614 */
[----:B------:R-:W-:-:S04]  /*0770*/  IMAD.WIDE.U32 R6, R13, R14, RZ ;  /* 0x0000000e0d067225 */ /* 0x000fc800078e00ff */
[----:B------:R-:W-:-:S04]  /*0780*/  IMAD.WIDE.U32 R8, P0, R5, R15, R6 ;  /* 0x0000000f05087225 */ /* 0x000fc80007800006 */
[----:B------:R-:W-:-:S04]  /*0790*/  IMAD.WIDE.U32 R6, R5, R14, RZ ;  /* 0x0000000e05067225 */ /* 0x000fc800078e00ff */
[----:B------:R-:W-:Y:S01]  /*07a0*/  IMAD.X R11, RZ, RZ, RZ, P0 ;  /* 0x000000ffff0b7224 */ /* 0x000fe200000e06ff */
[----:B------:R-:W-:Y:S01]  /*07b0*/  IADD3 RZ, P0, R7, R8, RZ ;  /* 0x0000000807ff7210 */ /* 0x000fe20007f1e0ff */
[----:B------:R-:W-:-:S04]  /*07c0*/  IMAD.MOV.U32 R10, RZ, RZ, R9 ;  /* 0x000000ffff0a7224 */ /* 0x000fc800078e0009 */
[----:B------:R-:W-:-:S08]  /*07d0*/  IMAD.WIDE.U32.X R6, R13, R15, R10, P0 ;  /* 0x0000000f0d067225 */ /* 0x000fd000000e040a */
.L_x_5:
[-CC-:B------:R-:W-:Y:S01]  /*07e0*/  SHF.R.U64 R22, R6, R0.reuse, R7.reuse ;  /* 0x0000000006167219 */ /* 0x180fe20000001207 */
[----:B------:R-:W0:Y:S01]  /*07f0*/  LDC.64 R18, c[0x0][0x640] ;  /* 0x00019000ff127b82 */ /* 0x000e220000000a00 */
[----:B------:R-:W-:Y:S01]  /*0800*/  SHF.R.U32.HI R3, RZ, R0, R7 ;  /* 0x00000000ff037219 */ /* 0x000fe20000011607 */
[----:B------:R-:W-:Y:S01]  /*0810*/  ULDC UR4, c[0x0][0x150] ;  /* 0x0000540000047ab9 */ /* 0x000fe20000000800 */
[----:B------:R-:W-:Y:S01]  /*0820*/  IADD3 R5, P0, RZ, -R22, RZ ;  /* 0x80000016ff057210 */ /* 0x000fe20007f1e0ff */
[----:B------:R-:W-:Y:S01]  /*0830*/  IMAD.MOV.U32 R6, RZ, RZ, R12 ;  /* 0x000000ffff067224 */ /* 0x000fe200078e000c */
[----:B------:R-:W-:Y:S01]  /*0840*/  I2FP.F32.U32 R0, R2 ;  /* 0x0000000200007245 */ /* 0x000fe20000201000 */
[----:B------:R-:W-:Y:S01]  /*0850*/  IMAD.MOV.U32 R7, RZ, RZ, R20 ;  /* 0x000000ffff077224 */ /* 0x000fe200078e0014 */
[----:B------:R-:W-:Y:S01]  /*0860*/  IADD3.X R9, RZ, ~R3, RZ, P0, !PT ;  /* 0x80000003ff097210 */ /* 0x000fe200007fe4ff */
[----:B------:R-:W1:Y:S02]  /*0870*/  LDC R10, c[0x0][0x618] ;  /* 0x00018600ff0a7b82 */ /* 0x000e640000000800 */
[----:B------:R-:W-:Y:S01]  /*0880*/  FMUL R0, R0, UR4 ;  /* 0x0000000400007c20 */ /* 0x000fe20008400000 */
[----:B------:R-:W-:Y:S01]  /*0890*/  IMAD.WIDE.U32 R6, R5, R16, R6 ;  /* 0x0000001005067225 */ /* 0x000fe200078e0006 */
[----:B------:R-:W-:-:S03]  /*08a0*/  ULDC UR4, c[0x0][0x154] ;  /* 0x0000550000047ab9 */ /* 0x000fc60000000800 */
[----:B------:R-:W-:Y:S01]  /*08b0*/  IMAD R8, R9, R16, RZ ;  /* 0x0000001009087224 */ /* 0x000fe200078e02ff */
[----:B------:R-:W2:Y:S01]  /*08c0*/  LDC R3, c[0x0][0x144] ;  /* 0x00005100ff037b82 */ /* 0x000ea20000000800 */
[----:B------:R-:W3:Y:S01]  /*08d0*/  F2I.U32.TRUNC.NTZ R0, R0 ;  /* 0x0000000000007305 */ /* 0x000ee2000020f000 */
[----:B------:R-:W-:Y:S02]  /*08e0*/  IMAD.MOV.U32 R9, RZ, RZ, -0x1 ;  /* 0xffffffffff097424 */ /* 0x000fe400078e00ff */
[----:B------:R-:W-:-:S04]  /*08f0*/  IMAD R5, R5, R17, R8 ;  /* 0x0000001105057224 */ /* 0x000fc800078e0208 */
[----:B------:R-:W4:Y:S01]  /*0900*/  LDC R14, c[0x0][0x608] ;  /* 0x00018200ff0e7b82 */ /* 0x000f220000000800 */
[----:B------:R-:W-:Y:S01]  /*0910*/  IMAD.IADD R7, R7, 0x1, R5 ;  /* 0x0000000107077824 */ /* 0x000fe200078e0205 */
[----:B0-----:R-:W-:Y:S02]  /*0920*/  ISETP.NE.U32.AND P0, PT, R18, RZ, PT ;  /* 0x000000ff1200720c */ /* 0x001fe40003f05070 */
[----:B------:R-:W-:Y:S02]  /*0930*/  I2FP.F32.U32 R5, R4 ;  /* 0x0000000400057245 */ /* 0x000fe40000201000 */
[----:B------:R-:W-:Y:S02]  /*0940*/  ISETP.NE.AND.EX P0, PT, R19, RZ, PT, P0 ;  /* 0x000000ff1300720c */ /* 0x000fe40003f05300 */
[----:B------:R-:W0:Y:S01]  /*0950*/  LDC R8, c[0x0][0x658] ;  /* 0x00019600ff087b82 */ /* 0x000e220000000800 */
[----:B-1----:R-:W-:Y:S02]  /*0960*/  SHF.R.U64 R12, R6, R10, R7 ;  /* 0x0000000a060c7219 */ /* 0x002fe40000001207 */
[----:B---3--:R-:W-:-:S02]  /*0970*/  IADD3 R6, -R0, RZ, RZ ;  /* 0x000000ff00067210 */ /* 0x008fc40007ffe1ff */
[----:B------:R-:W-:-:S03]  /*0980*/  SHF.R.U32.HI R7, RZ, R10, R7 ;  /* 0x0000000aff077219 */ /* 0x000fc60000011607 */
[----:B------:R-:W1:Y:S01]  /*0990*/  LDC R13, c[0x0][0x148] ;  /* 0x00005200ff0d7b82 */ /* 0x000e620000000800 */
[----:B--2---:R-:W-:Y:S02]  /*09a0*/  IMAD R0, R3, R6, R2 ;  /* 0x0000000603007224 */ /* 0x004fe400078e0202 */
[----:B------:R-:W-:-:S04]  /*09b0*/  FMUL R3, R5, UR4 ;  /* 0x0000000405037c20 */ /* 0x000fc80008400000 */
[----:B------:R2:W3:Y:S01]  /*09c0*/  F2I.U32.TRUNC.NTZ R11, R3 ;  /* 0x00000003000b7305 */ /* 0x0004e2000020f000 */
[----:B------:R-:W1:Y:S01]  /*09d0*/  LDC R17, c[0x0][0x600] ;  /* 0x00018000ff117b82 */ /* 0x000e620000000800 */
[-CC-:B----4-:R-:W-:Y:S02]  /*09e0*/  SHF.R.U64 R23, R12, R14.reuse, R7.reuse ;  /* 0x0000000e0c177219 */ /* 0x190fe40000001207 */
[----:B------:R-:W-:Y:S01]  /*09f0*/  SHF.R.U32.HI R5, RZ, R14, R7 ;  /* 0x0000000eff057219 */ /* 0x000fe20000011607 */
[----:B------:R-:W-:-:S04]  /*0a00*/  IMAD.MOV.U32 R7, RZ, RZ, 0x1 ;  /* 0x00000001ff077424 */ /* 0x000fc800078e00ff */
[----:B------:R-:W4:Y:S01]  /*0a10*/  LDC R16, c[0x0][0x648] ;  /* 0x00019200ff107b82 */ /* 0x000f220000000800 */
[-C--:B0-----:R-:W-:Y:S02]  /*0a20*/  SHF.L.U32 R2, R9, R8.reuse, RZ ;  /* 0x0000000809027219 */ /* 0x081fe400000006ff */
[-CC-:B------:R-:W-:Y:S02]  /*0a30*/  SHF.R.U64 R14, R23, R8.reuse, R5.reuse ;  /* 0x00000008170e7219 */ /* 0x180fe40000001205 */
[----:B------:R-:W-:Y:S02]  /*0a40*/  SHF.R.U32.HI R15, RZ, R8, R5 ;  /* 0x00000008ff0f7219 */ /* 0x000fe40000011605 */
[----:B------:R-:W-:Y:S01]  /*0a50*/  LOP3.LUT R10, RZ, R2, RZ, 0x33, !PT ;  /* 0x00000002ff0a7212 */ /* 0x000fe200078e33ff */
[----:B------:R-:W0:Y:S01]  /*0a60*/  LDC R21, c[0x0][0x638] ;  /* 0x00018e00ff157b82 */ /* 0x000e220000000800 */
[----:B------:R-:W-:Y:S01]  /*0a70*/  SHF.L.U32 R5, R7, R8, RZ ;  /* 0x0000000807057219 */ /* 0x000fe200000006ff */
[----:B------:R-:W-:Y:S01]  /*0a80*/  IMAD.MOV.U32 R2, RZ, RZ, R14 ;  /* 0x000000ffff027224 */ /* 0x000fe200078e000e */
[----:B--2---:R-:W-:-:S05]  /*0a90*/  MOV R3, R15 ;  /* 0x0000000f00037202 */ /* 0x004fca0000000f00 */
[----:B------:R-:W2:Y:S01]  /*0aa0*/  LDC R20, c[0x0][0x610] ;  /* 0x00018400ff147b82 */ /* 0x000ea20000000800 */
[----:B---3--:R-:W-:Y:S05]  /*0ab0*/  @!P0 BRA `(.L_x_6) ;  /* 0x0000000000288947 */ /* 0x008fea0003800000 */
[----:B------:R-:W3:Y:S02]  /*0ac0*/  LDC R9, c[0x0][0x64c] ;  /* 0x00019300ff097b82 */ /* 0x000ee40000000800 */
[----:B---3--:R-:W-:-:S05]  /*0ad0*/  IADD3 R9, P0, R14, R9, RZ ;  /* 0x000000090e097210 */ /* 0x008fca0007f1e0ff */
        /* <DEDUP_REMOVED lines=8> */
.L_x_6:
[----:B------:R3:W-:Y:S01]  /*0b60*/  STL [R1+0x8c], R22 ;  /* 0x00008c1601007387 */ /* 0x0007e20000100800 */
[----:B----4-:R-:W-:Y:S01]  /*0b70*/  SHF.R.U64 R2, R2, R16, R3 ;  /* 0x0000001002027219 */ /* 0x010fe20000001203 */
[----:B-1----:R-:W-:Y:S01]  /*0b80*/  VIADD R3, R17, 0xffffffff ;  /* 0xffffffff11037836 */ /* 0x002fe20000000000 */
[----:B------:R-:W-:Y:S02]  /*0b90*/  LOP3.LUT R10, R23, R10, RZ, 0xc0, !PT ;  /* 0x0000000a170a7212 */ /* 0x000fe400078ec0ff */
[----:B------:R-:W-:Y:S01]  /*0ba0*/  IADD3 R11, -R11, RZ, RZ ;  /* 0x000000ff0b0b7210 */ /* 0x000fe20007ffe1ff */
[----:B------:R-:W-:Y:S01]  /*0bb0*/  IMAD.MOV R6, RZ, RZ, -R2 ;  /* 0x000000ffff067224 */ /* 0x000fe200078e0a02 */
[----:B------:R-:W-:Y:S01]  /*0bc0*/  LOP3.LUT R3, R12, R3, RZ, 0xc0, !PT ;  /* 0x000000030c037212 */ /* 0x000fe200078ec0ff */
[----:B------:R-:W-:Y:S02]  /*0bd0*/  IMAD R5, R5, R2, R10 ;  /* 0x0000000205057224 */ /* 0x000fe400078e020a */
[----:B------:R-:W-:-:S02]  /*0be0*/  @P3 IMAD R0, R13, R11, R4 ;  /* 0x0000000b0d003224 */ /* 0x000fc400078e0204 */
[----:B0-----:R-:W-:Y:S02]  /*0bf0*/  IMAD R2, R6, R21, R14 ;  /* 0x0000001506027224 */ /* 0x001fe400078e020e */
[----:B--2---:R-:W-:Y:S02]  /*0c00*/  IMAD R19, R5, R20, R0 ;  /* 0x0000001405137224 */ /* 0x004fe400078e0200 */
[----:B------:R-:W-:Y:S02]  /*0c10*/  IMAD R2, R2, R17, R3 ;  /* 0x0000001102027224 */ /* 0x000fe400078e0203 */
[----:B------:R-:W-:-:S03]  /*0c20*/  IMAD.MOV.U32 R0, RZ, RZ, 0x1 ;  /* 0x00000001ff007424 */ /* 0x000fc600078e00ff */
[----:B------:R-:W-:Y:S02]  /*0c30*/  SEL R18, R2, R19, !P3 ;  /* 0x0000001302127207 */ /* 0x000fe40005800000 */
[----:B---3--:R-:W-:-:S07]  /*0c40*/  SEL R19, R19, R2, !P3 ;  /* 0x0000000213137207 */ /* 0x008fce0005800000 */
.L_x_4:
[----:B------:R-:W-:-:S08]  /*0c50*/  NOP ;  /* 0x0000000000007918 */ /* 0x000fd00000000000 */
[----:B------:R-:W0:Y:S02]  /*0c60*/  USETMAXREG.TRY_ALLOC.CTAPOOL UP0, 0xe8 ;  /* 0x000000e8000079c8 */ /* 0x000e240008000600 */
[----:B0-----:R-:W-:-:S13]  /*0c70*/  PLOP3.LUT P0, PT, PT, PT, UP0, 0x80, 0x0 ;  /* 0x000000000000781c */ /* 0x001fda0003f0f008 */
[----:B------:R-:W-:Y:S05]  /*0c80*/  @!P0 BRA `(.L_x_4) ;  /* 0xfffffffc00f08947 */ /* 0x000fea000383ffff */
[----:B------:R-:W-:Y:S01]  /*0c90*/  ULDC.64 UR4, c[0x0][0x598] ;  /* 0x0001660000047ab9 */ /* 0x000fe20000000a00 */
[----:B------:R-:W-:Y:S01]  /*0ca0*/  ULDC.64 UR48, c[0x0][0x208] ;  /* 0x0000820000307ab9 */ /* 0x000fe20000000a00 */
[----:B------:R-:W-:-:S04]  /*0cb0*/  ISETP.NE.U32.AND P0, PT, RZ, UR4, PT ;  /* 0x00000004ff007c0c */ /* 0x000fc8000bf05070 */
[----:B------:R-:W-:-:S13]  /*0cc0*/  ISETP.NE.AND.EX P0, PT, RZ, UR5, PT, P0 ;  /* 0x00000005ff007c0c */ /* 0x000fda000bf05300 */
[----:B------:R-:W-:Y:S05]  /*0cd0*/  @!P0 BRA `(.L_x_7) ;  /* 0x00000000001c8947 */ /* 0x000fea0003800000 */
[----:B------:R-:W0:Y:S02]  /*0ce0*/  LDC.64 R2, c[0x0][0x598] ;  /* 0x00016600ff027b82 */ /* 0x000e240000000a00 */
[----:B0-----:R-:W2:Y:S02]  /*0cf0*/  LDG.E.64 R2, desc[UR48][R2.64] ;  /* 0x0000003002027981 */ /* 0x001ea4000c1e1b00 */
[----:B--2---:R-:W-:-:S04]  /*0d00*/  ISETP.NE.U32.AND P0, PT, R2, RZ, PT ;  /* 0x000000ff0200720c */ /* 0x004fc80003f05070 */
[----:B------:R-:W-:-:S13]  /*0d10*/  ISETP.NE.AND.EX P0, PT, R3, RZ, PT, P0 ;  /* 0x000000ff0300720c */ /* 0x000fda0003f05300 */
[----:B------:R-:W-:Y:S05]  /*0d20*/  @!P0 BRA `(.L_x_7) ;  /* 0x0000000000088947 */ /* 0x000fea0003800000 */
[----:B------:R0:W5:Y:S01]  /*0d30*/  LD.E R16, desc[UR48][R2.64] ;  /* 0x0000003002107980 */ /* 0x000162000c101900 */
[----:B------:R-:W-:Y:S05]  /*0d40*/  BRA `(.L_x_8) ;  /* 0x0000000000247947 */ /* 0x000fea0003800000 */
.L_x_7:
[----:B------:R-:W-:Y:S02]  /*0d50*/  ULDC.64 UR4, c[0x0][0x588] ;  /* 0x0001620000047ab9 */ /* 0x000fe40000000a00 */
[----:B------:R-:W-:-:S04]  /*0d60*/  ISETP.NE.U32.AND P0, PT, RZ, UR4, PT ;  /* 0x00000004ff007c0c */ /* 0x000fc8000bf05070 */
[----:B------:R-:W-:-:S13]  /*0d70*/  ISETP.NE.AND.EX P0, PT, RZ, UR5, PT, P0 ;  /* 0x00000005ff007c0c */ /* 0x000fda000bf05300 */
[----:B------:R-:W-:Y:S05]  /*0d80*/  @!P0 BRA `(.L_x_9) ;  /* 0x00000000000c8947 */ /* 0x000fea0003800000 */
[----:B------:R-:W0:Y:S02]  /*0d90*/  LDC.64 R16, c[0x0][0x588] ;  /* 0x00016200ff107b82 */ /* 0x000e240000000a00 */
[----:B0-----:R1:W5:Y:S01]  /*0da0*/  LDG.E R16, desc[UR48][R16.64] ;  /* 0x0000003010107981 */ /* 0x001362000c1e1900 */
[----:B------:R-:W-:Y:S05]  /*0db0*/  BRA `(.L_x_8) ;  /* 0x0000000000087947 */ /* 0x000fea0003800000 */
.L_x_9:
[----:B------:R-:W-:Y:S02]  /*0dc0*/  ULDC UR4, c[0x0][0x580] ;  /* 0x0001600000047ab9 */ /* 0x000fe40000000800 */
[----:B------:R-:W-:-:S07]  /*0dd0*/  MOV R16, UR4 ;  /* 0x0000000400107c02 */ /* 0x000fce0008000f00 */
.L_x_8:
[----:B------:R-:W-:Y:S02]  /*0de0*/  ULDC.64 UR4, c[0x0][0x5a0] ;  /* 0x0001680000047ab9 */ /* 0x000fe40000000a00 */
[----:B------:R-:W-:-:S04]  /*0df0*/  ISETP.NE.U32.AND P0, PT, RZ, UR4, PT ;  /* 0x00000004ff007c0c */ /* 0x000fc8000bf05070 */
[----:B------:R-:W-:-:S13]  /*0e00*/  ISETP.NE.AND.EX P0, PT, RZ, UR5, PT, P0 ;  /* 0x00000005ff007c0c */ /* 0x000fda000bf05300 */
[----:B------:R-:W-:Y:S05]  /*0e10*/  @!P0 BRA `(.L_x_10) ;  /* 0x00000000001c8947 */ /* 0x000fea0003800000 */
[----:B0-----:R-:W0:Y:S02]  /*0e20*/  LDC.64 R2, c[0x0][0x5a0] ;  /* 0x00016800ff027b82 */ /* 0x001e240000000a00 */
[----:B0-----:R-:W2:Y:S02]  /*0e30*/  LDG.E.64 R2, desc[UR48][R2.64] ;  /* 0x0000003002027981 */ /* 0x001ea4000c1e1b00 */
[----:B--2---:R-:W-:-:S04]  /*0e40*/  ISETP.NE.U32.AND P0, PT, R2, RZ, PT ;  /* 0x000000ff0200720c */ /* 0x004fc80003f05070 */
[----:B------:R-:W-:-:S13]  /*0e50*/  ISETP.NE.AND.EX P0, PT, R3, RZ, PT, P0 ;  /* 0x000000ff0300720c */ /* 0x000fda0003f05300 */
[----:B------:R-:W-:Y:S05]  /*0e60*/  @!P0 BRA `(.L_x_10) ;  /* 0x0000000000088947 */ /* 0x000fea0003800000 */
[----:B-1----:R0:W5:Y:S01]  /*0e70*/  LD.E R17, desc[UR48][R2.64] ;  /* 0x0000003002117980 */ /* 0x002162000c101900 */
[----:B------:R-:W-:Y:S05]  /*0e80*/  BRA `(.L_x_11) ;  /* 0x0000000000247947 */ /* 0x000fea0003800000 */
.L_x_10:
[----:B------:R-:W-:Y:S02]  /*0e90*/  ULDC.64 UR4, c[0x0][0x590] ;  /* 0x0001640000047ab9 */ /* 0x000fe40000000a00 */
[----:B------:R-:W-:-:S04]  /*0ea0*/  ISETP.NE.U32.AND P0, PT, RZ, UR4, PT ;  /* 0x00000004ff007c0c */ /* 0x000fc8000bf05070 */
[----:B------:R-:W-:-:S13]  /*0eb0*/  ISETP.NE.AND.EX P0, PT, RZ, UR5, PT, P0 ;  /* 0x00000005ff007c0c */ /* 0x000fda000bf05300 */
[----:B------:R-:W-:Y:S05]  /*0ec0*/  @!P0 BRA `(.L_x_12) ;  /* 0x00000000000c8947 */ /* 0x000fea0003800000 */
[----:B0-----:R-:W1:Y:S02]  /*0ed0*/  LDC.64 R2, c[0x0][0x590] ;  /* 0x00016400ff027b82 */ /* 0x001e640000000a00 */
[----:B-1----:R1:W5:Y:S01]  /*0ee0*/  LDG.E R17, desc[UR48][R2.64] ;  /* 0x0000003002117981 */ /* 0x002362000c1e1900 */
[----:B------:R-:W-:Y:S05]  /*0ef0*/  BRA `(.L_x_11) ;  /* 0x0000000000087947 */ /* 0x000fea0003800000 */
.L_x_12:
[----:B------:R-:W-:Y:S02]  /*0f00*/  ULDC UR4, c[0x0][0x584] ;  /* 0x0001610000047ab9 */ /* 0x000fe40000000800 */
[----:B-1----:R-:W-:-:S07]  /*0f10*/  IMAD.U32 R17, RZ, RZ, UR4 ;  /* 0x00000004ff117e24 */ /* 0x002fce000f8e00ff */
.L_x_11:
[----:B------:R-:W-:-:S13]  /*0f20*/  LOP3.LUT P0, RZ, R0, 0xff, RZ, 0xc0, !PT ;  /* 0x000000ff00ff7812 */ /* 0x000fda000780c0ff */
[----:B------:R-:W-:Y:S05]  /*0f30*/  @!P0 EXIT ;  /* 0x000000000000894d */ /* 0x000fea0003800000 */
[----:B------:R-:W-:Y:S01]  /*0f40*/  ULDC UR4, c[0x0][0x28c] ;  /* 0x0000a30000047ab9 */ /* 0x000fe20000000800 */
[----:B------:R-:W-:Y:S01]  /*0f50*/  UMOV UR36, URZ ;  /* 0x0000003f00247c82 */ /* 0x000fe20008000000 */
[----:B------:R-:W-:Y:S01]  /*0f60*/  UIADD3 UR4, UR4, 0x7f, URZ ;  /* 0x0000007f04047890 */ /* 0x000fe2000fffe03f */
[----:B------:R-:W-:-:S03]  /*0f70*/  UMOV UR37, URZ ;  /* 0x0000003f00257c82 */ /* 0x000fc60008000000 */
[----:B------:R-:W-:-:S04]  /*0f80*/  USHF.R.S32.HI UR5, URZ, 0x1f, UR4 ;  /* 0x0000001f3f057899 */ /* 0x000fc80008011404 */
[----:B------:R-:W-:-:S04]  /*0f90*/  ULEA.HI UR5, UR5, UR4, URZ, 0x7 ;  /* 0x0000000405057291 */ /* 0x000fc8000f8f383f */
[----:B------:R-:W-:-:S12]  /*0fa0*/  USHF.R.S32.HI UR38, URZ, 0x7, UR5 ;  /* 0x000000073f267899 */ /* 0x000fd80008011405 */
.L_x_482:
[----:B------:R-:W2:Y:S01]  /*0fb0*/  S2R R0, SR_TID.X ;  /* 0x0000000000007919 */ /* 0x000ea20000002100 */
[----:B---3--:R-:W3:Y:S01]  /*0fc0*/  S2UR UR7, SR_CgaCtaId ;  /* 0x00000000000779c3 */ /* 0x008ee20000008800 */
[----:B------:R-:W-:Y:S02]  /*0fd0*/  UMOV UR6, 0x400 ;  /* 0x0000040000067882 */ /* 0x000fe40000000000 */
[----:B---3--:R-:W-:Y:S01]  /*0fe0*/  ULEA UR6, UR7, UR6, 0x18 ;  /* 0x0000000607067291 */ /* 0x008fe2000f8ec03f */
[----:B--2---:R-:W-:-:S04]  /*0ff0*/  LOP3.LUT R0, R0, 0x80, RZ, 0xc0, !PT ;  /* 0x0000008000007812 */ /* 0x004fc800078ec0ff */
[----:B------:R-:W-:-:S06]  /*1000*/  SHF.R.U32.HI R0, RZ, 0x7, R0 ;  /* 0x00000007ff007819 */ /* 0x000fcc0000011600 */
[----:B------:R-:W2:Y:S02]  /*1010*/  SHFL.IDX PT, R0, R0, RZ, 0x1f ;  /* 0x00001fff00007589 */ /* 0x000ea400000e0000 */
[----:B--2---:R-:W-:-:S13]  /*1020*/  R2UR UR4, R0 ;  /* 0x00000000000472ca */ /* 0x004fda00000e0000 */
[----:B------:R-:W-:-:S04]  /*1030*/  ULEA.HI UR5, UR4, UR4, URZ, 0x1 ;  /* 0x0000000404057291 */ /* 0x000fc8000f8f083f */
[----:B------:R-:W-:-:S04]  /*1040*/  ULOP3.LUT UR5, UR5, 0x7fffe, URZ, 0xc0, !UPT ;  /* 0x0007fffe05057892 */ /* 0x000fc8000f8ec03f */
[----:B------:R-:W-:-:S03]  /*1050*/  UIADD3 UR5, UR4, -UR5, URZ ;  /* 0x8000000504057290 */ /* 0x000fc6000fffe03f */
[----:B------:R-:W-:Y:S01]  /*1060*/  ULDC UR4, c[0x0][0x28c] ;  /* 0x0000a30000047ab9 */ /* 0x000fe20000000800 */
[----:B------:R-:W-:Y:S01]  /*1070*/  ULEA UR5, UR5, UR6, 0xd ;  /* 0x0000000605057291 */ /* 0x000fe2000f8e683f */
[----:B------:R-:W-:-:S03]  /*1080*/  ISETP.LT.AND P0, PT, RZ, UR4, PT ;  /* 0x00000004ff007c0c */ /* 0x000fc6000bf01270 */
[----:B------:R-:W-:-:S04]  /*1090*/  UIADD3 UR5, UR5, 0x100, URZ ;  /* 0x0000010005057890 */ /* 0x000fc8000fffe03f */
[----:B------:R-:W-:-:S04]  /*10a0*/  USHF.R.U32.HI UR5, URZ, 0x4, UR5 ;  /* 0x000000043f057899 */ /* 0x000fc80008011605 */
[----:B------:R-:W-:-:S04]  /*10b0*/  ULOP3.LUT UR5, UR5, 0x3fff, URZ, 0xc0, !UPT ;  /* 0x00003fff05057892 */ /* 0x000fc8000f8ec03f */
[----:B------:R-:W-:Y:S01]  /*10c0*/  ULOP3.LUT UR39, UR5, 0x10000, URZ, 0xfc, !UPT ;  /* 0x0001000005277892 */ /* 0x000fe2000f8efc3f */
[----:B01--45:R-:W-:Y:S11]  /*10d0*/  @P0 BRA `(.L_x_13) ;  /* 0x0000000000400947 */ /* 0x033ff60003800000 */
[----:B------:R-:W-:Y:S01]  /*10e0*/  MOV R0, 0x0 ;  /* 0x0000000000007802 */ /* 0x000fe20000000f00 */
[----:B------:R-:W-:Y:S01]  /*10f0*/  ULDC.64 UR4, c[0x4][0x68] ;  /* 0x01001a0000047ab9 */ /* 0x000fe20000000a00 */
[----:B------:R-:W-:Y:S01]  /*1100*/  ULDC.64 UR6, c[0x4][0x8] ;  /* 0x0100020000067ab9 */ /* 0x000fe20000000a00 */
[----:B------:R-:W-:Y:S01]  /*1110*/  IMAD.U32 R4, RZ, RZ, UR4 ;  /* 0x00000004ff047e24 */ /* 0x000fe2000f8e00ff */
[----:B------:R2:W3:Y:S01]  /*1120*/  LDC.64 R14, c[0x4][R0] ;  /* 0x01000000000e7b82 */ /* 0x0004e20000000a00 */
[----:B------:R-:W-:Y:S01]  /*1130*/  IMAD.U32 R5, RZ, RZ, UR5 ;  /* 0x00000005ff057e24 */ /* 0x000fe2000f8e00ff */
[----:B------:R-:W-:Y:S01]  /*1140*/  ULDC.64 UR4, c[0x4][0x70] ;  /* 0x01001c0000047ab9 */ /* 0x000fe20000000a00 */
[----:B------:R-:W-:Y:S01]  /*1150*/  IMAD.U32 R10, RZ, RZ, UR6 ;  /* 0x00000006ff0a7e24 */ /* 0x000fe2000f8e00ff */
[----:B------:R-:W-:Y:S01]  /*1160*/  MOV R6, UR4 ;  /* 0x0000000400067c02 */ /* 0x000fe20008000f00 */
[----:B------:R-:W-:Y:S01]  /*1170*/  IMAD.U32 R7, RZ, RZ, UR5 ;  /* 0x00000005ff077e24 */ /* 0x000fe2000f8e00ff */
[----:B------:R-:W-:Y:S01]  /*1180*/  MOV R8, 0x1e1 ;  /* 0x000001e100087802 */ /* 0x000fe20000000f00 */
[----:B------:R-:W-:-:S02]  /*1190*/  IMAD.U32 R11, RZ, RZ, UR7 ;  /* 0x00000007ff0b7e24 */ /* 0x000fc4000f8e00ff */
[----:B------:R-:W-:Y:S02]  /*11a0*/  IMAD.MOV.U32 R12, RZ, RZ, 0x1 ;  /* 0x00000001ff0c7424 */ /* 0x000fe400078e00ff */
[----:B--2---:R-:W-:-:S07]  /*11b0*/  IMAD.MOV.U32 R13, RZ, RZ, RZ ;  /* 0x000000ffff0d7224 */ /* 0x004fce00078e00ff */
[----:B------:R-:W-:-:S07]  /*11c0*/  LEPC R20, `(.L_x_13) ;  /* 0x000000001014794e */ /* 0x000fce0000000000 */
[----:B01-3-5:R-:W-:Y:S05]  /*11d0*/  CALL.ABS.NOINC R14 ;  /* 0x000000000e007343 */ /* 0x02bfea0003c00000 */
.L_x_13:
[----:B------:R-:W2:Y:S02]  /*11e0*/  LDL R20, [R1+0x80] ;  /* 0x0000800001147983 */ /* 0x000ea40000100800 */
[----:B--2---:R-:W-:-:S04]  /*11f0*/  LOP3.LUT R0, R20, 0x1, RZ, 0xfc, !PT ;  /* 0x0000000114007812 */ /* 0x004fc800078efcff */
[----:B------:R-:W-:-:S13]  /*1200*/  ISETP.NE.AND P0, PT, R0, 0x3, PT ;  /* 0x000000030000780c */ /* 0x000fda0003f05270 */
[----:B------:R-:W-:Y:S05]  /*1210*/  @!P0 BRA `(.L_x_14) ;  /* 0x0000000000048947 */ /* 0x000fea0003800000 */
[----:B------:R-:W-:Y:S01]  /*1220*/  BPT.TRAP 0x1 ;  /* 0x000000040000795c */ /* 0x000fe20000300000 */
.L_x_14:
[----:B------:R-:W2:Y:S01]  /*1230*/  S2UR UR5, SR_CgaCtaId ;  /* 0x00000000000579c3 */ /* 0x000ea20000008800 */
[----:B------:R-:W-:Y:S01]  /*1240*/  UMOV UR4, 0x400 ;  /* 0x0000040000047882 */ /* 0x000fe20000000000 */
[----:B------:R-:W-:Y:S01]  /*1250*/  IMAD.U32 R4, RZ, RZ, UR37 ;  /* 0x00000025ff047e24 */ /* 0x000fe2000f8e00ff */
[----:B------:R-:W-:-:S04]  /*1260*/  MOV R0, UR36 ;  /* 0x0000002400007c02 */ /* 0x000fc80008000f00 */
[----:B------:R-:W-:Y:S01]  /*1270*/  SHF.L.U32 R0, R0, 0x1f, RZ ;  /* 0x0000001f00007819 */ /* 0x000fe200000006ff */
[----:B--2---:R-:W-:-:S06]  /*1280*/  ULEA UR4, UR5, UR4, 0x18 ;  /* 0x0000000405047291 */ /* 0x004fcc000f8ec03f */
[----:B01----:R-:W-:-:S04]  /*1290*/  IMAD.U32 R3, RZ, RZ, UR4 ;  /* 0x00000004ff037e24 */ /* 0x003fc8000f8e00ff */
[----:B------:R-:W-:-:S04]  /*12a0*/  IMAD R5, R4, 0x8, R3 ;  /* 0x0000000804057824 */ /* 0x000fc800078e0203 */
[----:B------:R0:W1:Y:S01]  /*12b0*/  SYNCS.PHASECHK.TRANS64.TRYWAIT P1, [R5+URZ], R0 ;  /* 0x00000000050075a7 */ /* 0x000062000802017f */
[----:B------:R-:W-:Y:S05]  /*12c0*/  @!P0 BRA `(.L_x_15) ;  /* 0x0000000000048947 */ /* 0x000fea0003800000 */
[----:B------:R-:W-:Y:S01]  /*12d0*/  BPT.TRAP 0x1 ;  /* 0x000000040000795c */ /* 0x000fe20000300000 */
.L_x_15:
[----:B-1----:R-:W-:Y:S05]  /*12e0*/  @P1 BRA `(.L_x_16) ;  /* 0x0000000000081947 */ /* 0x002fea0003800000 */
[----:B------:R-:W1:Y:S02]  /*12f0*/  SYNCS.PHASECHK.TRANS64.TRYWAIT P1, [R5+URZ], R0 ;  /* 0x00000000050075a7 */ /* 0x000e64000802017f */
[----:B-1----:R-:W-:Y:S05]  /*1300*/  @!P1 BRA `(.L_x_17) ;  /* 0x0000012000c49947 */ /* 0x002fea0003800000 */
.L_x_16:
[----:B------:R-:W-:-:S04]  /*1310*/  UISETP.LT.AND UP0, UPT, UR38, 0x1, UPT ;  /* 0x000000012600788c */ /* 0x000fc8000bf01270 */
[----:B------:R-:W-:-:S06]  /*1320*/  USEL UR4, UR38, 0x1, UP0 ;  /* 0x0000000126047887 */ /* 0x000fcc0008000000 */
[----:B01----:R-:W-:Y:S01]  /*1330*/  IMAD.U32 R5, RZ, RZ, UR4 ;  /* 0x00000004ff057e24 */ /* 0x003fe2000f8e00ff */
[----:B------:R-:W-:Y:S05]  /*1340*/  WARPSYNC.ALL ;  /* 0x0000000000007948 */ /* 0x000fea0003800000 */
[----:B------:R-:W-:-:S04]  /*1350*/  IADD3 R5, -R5, UR38, RZ ;  /* 0x0000002605057c10 */ /* 0x000fc8000fffe1ff */
[----:B------:R-:W-:Y:S02]  /*1360*/  ISETP.GE.AND P1, PT, R5, 0x1, PT ;  /* 0x000000010500780c */ /* 0x000fe40003f26270 */
[----:B------:R-:W-:Y:S01]  /*1370*/  R2UR UR4, R3 ;  /* 0x00000000030472ca */ /* 0x000fe200000e0000 */
[----:B------:R-:W-:Y:S01]  /*1380*/  UIMAD UR6, UR37, 0x600, UR39 ;  /* 0x00000600250678a4 */ /* 0x000fe2000f8e0227 */
[----:B------:R-:W-:Y:S01]  /*1390*/  WARPGROUP.ARRIVE ;  /* 0x00000000000079c5 */ /* 0x000fe20000000000 */
[----:B------:R-:W-:Y:S01]  /*13a0*/  UMOV UR9, 0x40000040 ;  /* 0x4000004000097882 */ /* 0x000fe20000000000 */
[----:B------:R-:W-:Y:S01]  /*13b0*/  UMOV UR11, 0x40000040 ;  /* 0x40000040000b7882 */ /* 0x000fe20000000000 */
[----:B------:R-:W-:Y:S01]  /*13c0*/  UMOV UR17, UR9 ;  /* 0x0000000900117c82 */ /* 0x000fe20008000000 */
[----:B------:R-:W-:Y:S01]  /*13d0*/  UMOV UR19, 0x40000040 ;  /* 0x4000004000137882 */ /* 0x000fe20000000000 */
[----:B------:R-:W-:Y:S01]  /*13e0*/  UMOV UR21, UR9 ;  /* 0x0000000900157c82 */ /* 0x000fe20008000000 */
[----:B------:R-:W-:Y:S01]  /*13f0*/  UMOV UR8, UR6 ;  /* 0x0000000600087c82 */ /* 0x000fe20008000000 */
[----:B------:R-:W-:Y:S01]  /*1400*/  UMOV UR23, 0x40000040 ;  /* 0x4000004000177882 */ /* 0x000fe20000000000 */
[----:B------:R-:W-:Y:S01]  /*1410*/  UMOV UR16, UR8 ;  /* 0x0000000800107c82 */ /* 0x000fe20008000000 */
[----:B------:R-:W-:Y:S01]  /*1420*/  UMOV UR20, UR8 ;  /* 0x0000000800147c82 */ /* 0x000fe20008000000 */
[----:B------:R-:W-:Y:S01]  /*1430*/  UMOV UR12, UR8 ;  /* 0x00000008000c7c82 */ /* 0x000fe20008000000 */
[----:B------:R-:W-:Y:S01]  /*1440*/  UIADD3 UR4, UR4, 0x18100, URZ ;  /* 0x0001810004047890 */ /* 0x000fe2000fffe03f */
[----:B------:R-:W-:Y:S01]  /*1450*/  UMOV UR13, UR9 ;  /* 0x00000009000d7c82 */ /* 0x000fe20008000000 */
[----:B------:R-:W-:-:S02]  /*1460*/  UMOV UR15, 0x40000040 ;  /* 0x40000040000f7882 */ /* 0x000fc40000000000 */
[----:B------:R-:W-:Y:S01]  /*1470*/  USHF.R.U32.HI UR4, URZ, 0x4, UR4 ;  /* 0x000000043f047899 */ /* 0x000fe20008011604 */
[----:B------:R-:W-:Y:S01]  /*1480*/  UMOV UR28, UR8 ;  /* 0x00000008001c7c82 */ /* 0x000fe20008000000 */
[----:B------:R-:W-:Y:S02]  /*1490*/  UMOV UR29, UR9 ;  /* 0x00000009001d7c82 */ /* 0x000fe40008000000 */
[----:B------:R-:W-:Y:S01]  /*14a0*/  ULOP3.LUT UR4, UR4, 0x3fff, URZ, 0xc0, !UPT ;  /* 0x00003fff04047892 */ /* 0x000fe2000f8ec03f */
[----:B------:R-:W-:Y:S01]  /*14b0*/  UMOV UR31, 0x40000040 ;  /* 0x40000040001f7882 */ /* 0x000fe20000000000 */
[----:B------:R-:W-:Y:S02]  /*14c0*/  UMOV UR32, UR8 ;  /* 0x0000000800207c82 */ /* 0x000fe40008000000 */
[----:B------:R-:W-:Y:S01]  /*14d0*/  ULOP3.LUT UR4, UR4, 0x10000, URZ, 0xfc, !UPT ;  /* 0x0001000004047892 */ /* 0x000fe2000f8efc3f */
[----:B------:R-:W-:Y:S01]  /*14e0*/  UMOV UR33, UR9 ;  /* 0x0000000900217c82 */ /* 0x000fe20008000000 */
[----:B------:R-:W-:-:S02]  /*14f0*/  UMOV UR35, 0x40000040 ;  /* 0x4000004000237882 */ /* 0x000fc40000000000 */
[----:B------:R-:W-:Y:S01]  /*1500*/  UIMAD UR5, UR37, 0x700, UR4 ;  /* 0x00000700250578a4 */ /* 0x000fe2000f8e0204 */
[----:B------:R-:W-:Y:S01]  /*1510*/  UMOV UR24, UR8 ;  /* 0x0000000800187c82 */ /* 0x000fe20008000000 */
[----:B------:R-:W-:Y:S02]  /*1520*/  UMOV UR25, UR9 ;  /* 0x0000000900197c82 */ /* 0x000fe40008000000 */
[----:B------:R-:W-:Y:S02]  /*1530*/  UIADD3 UR18, UR5, 0x100, URZ ;  /* 0x0000010005127890 */ /* 0x000fe4000fffe03f */
[----:B------:R-:W-:Y:S02]  /*1540*/  UIADD3 UR22, UR5, 0x200, URZ ;  /* 0x0000020005167890 */ /* 0x000fe4000fffe03f */
[----:B------:R-:W-:Y:S01]  /*1550*/  UMOV UR10, UR5 ;  /* 0x00000005000a7c82 */ /* 0x000fe20008000000 */
[----:B------:R-:W-:Y:S01]  /*1560*/  UIADD3 UR14, UR5, 0x300, URZ ;  /* 0x00000300050e7890 */ /* 0x000fe2000fffe03f */
[----:B------:R-:W-:Y:S01]  /*1570*/  IGMMA.64x32x32.S8.S8 R24, gdesc[UR8], RZ, !UPT, gsb0 ;  /* 0x01200000081879f1 */ /* 0x000fe2000c0410ff */
[----:B------:R-:W-:-:S02]  /*1580*/  UIADD3 UR30, UR5, 0x400, URZ ;  /* 0x00000400051e7890 */ /* 0x000fc4000fffe03f */
[----:B------:R-:W-:Y:S02]  /*1590*/  UIADD3 UR34, UR5, 0x500, URZ ;  /* 0x0000050005227890 */ /* 0x000fe4000fffe03f */
[----:B------:R-:W-:Y:S01]  /*15a0*/  UIADD3 UR26, UR5, 0x600, URZ ;  /* 0x00000600051a7890 */ /* 0x000fe2000fffe03f */
[----:B------:R-:W-:Y:S01]  /*15b0*/  UMOV UR27, 0x40000040 ;  /* 0x40000040001b7882 */ /* 0x000fe20000000000 */
[----:B------:R-:W-:Y:S01]  /*15c0*/  UIADD3 UR40, UR6, 0x400, URZ ;  /* 0x0000040006287890 */ /* 0x000fe2000fffe03f */
[----:B------:R-:W-:Y:S01]  /*15d0*/  UMOV UR41, 0x40000040 ;  /* 0x4000004000297882 */ /* 0x000fe20000000000 */
[----:B------:R-:W-:-:S03]  /*15e0*/  UMOV UR43, UR27 ;  /* 0x0000001b002b7c82 */ /* 0x000fc60008000000 */
[----:B------:R-:W-:Y:S01]  /*15f0*/  UMOV UR42, UR26 ;  /* 0x0000001a002a7c82 */ /* 0x000fe20008000000 */
[----:B------:R-:W-:Y:S01]  /*1600*/  UIADD3 UR7, UR6, 0x2, URZ ;  /* 0x0000000206077890 */ /* 0x000fe2000fffe03f */
[----:B------:R-:W-:Y:S01]  /*1610*/  UMOV UR9, 0x40000040 ;  /* 0x4000004000097882 */ /* 0x000fe20000000000 */
[----:B------:R-:W-:Y:S01]  /*1620*/  UIADD3 UR46, UR5, 0x402, URZ ;  /* 0x00000402052e7890 */ /* 0x000fe2000fffe03f */
[----:B------:R-:W-:-:S04]  /*1630*/  UMOV UR45, UR9 ;  /* 0x00000009002d7c82 */ /* 0x000fc80008000000 */
[----:B------:R-:W-:Y:S01]  /*1640*/  UMOV UR8, UR7 ;  /* 0x0000000700087c82 */ /* 0x000fe20008000000 */
[----:B------:R-:W-:Y:S01]  /*1650*/  UIADD3 UR7, UR5, 0x2, URZ ;  /* 0x0000000205077890 */ /* 0x000fe2000fffe03f */
[----:B------:R-:W-:Y:S01]  /*1660*/  UMOV UR44, UR8 ;  /* 0x00000008002c7c82 */ /* 0x000fe20008000000 */
[----:B------:R-:W-:Y:S02]  /*1670*/  WARPGROUP.DEPBAR.LE gsb0, 0x0 ;  /* 0x00008000000079c5 */ /* 0x000fe40000010000 */
[----:B------:R-:W-:Y:S01]  /*1680*/  WARPGROUP.ARRIVE ;  /* 0x00000000000079c5 */ /* 0x000fe20000000000 */
[----:B------:R-:W-:Y:S01]  /*1690*/  MOV R23, R24 ;  /* 0x0000001800177202 */ /* 0x000fe20000000f00 */
[----:B------:R-:W-:Y:S01]  /*16a0*/  IMAD.MOV.U32 R22, RZ, RZ, R25 ;  /* 0x000000ffff167224 */ /* 0x000fe200078e0019 */
[----:B------:R-:W-:Y:S01]  /*16b0*/  MOV R15, R28 ;  /* 0x0000001c000f7202 */ /* 0x000fe20000000f00 */
[----:B------:R-:W-:Y:S01]  /*16c0*/  IMAD.MOV.U32 R21, RZ, RZ, R26 ;  /* 0x000000ffff157224 */ /* 0x000fe200078e001a */
[----:B------:R-:W-:Y:S01]  /*16d0*/  MOV R11, R32 ;  /* 0x00000020000b7202 */ /* 0x000fe20000000f00 */
[----:B------:R-:W-:Y:S01]  /*16e0*/  IGMMA.64x32x32.S8.S8 R200, gdesc[UR16], RZ, !UPT, gsb0 ;  /* 0x0120000010c879f1 */ /* 0x000fe2000c0410ff */
[----:B------:R-:W-:Y:S01]  /*16f0*/  IMAD.MOV.U32 R20, RZ, RZ, R27 ;  /* 0x000000ffff147224 */ /* 0x000fe200078e001b */
[----:B------:R-:W-:Y:S01]  /*1700*/  MOV R7, R36 ;  /* 0x0000002400077202 */ /* 0x000fe20000000f00 */
[----:B------:R-:W-:Y:S01]  /*1710*/  IMAD.MOV.U32 R14, RZ, RZ, R29 ;  /* 0x000000ffff0e7224 */ /* 0x000fe200078e001d */
[----:B------:R-:W-:Y:S01]  /*1720*/  UMOV UR16, UR40 ;  /* 0x0000002800107c82 */ /* 0x000fe20008000000 */
[----:B------:R-:W-:Y:S01]  /*1730*/  IMAD.MOV.U32 R13, RZ, RZ, R30 ;  /* 0x000000ffff0d7224 */ /* 0x000fe200078e001e */
[----:B------:R-:W-:Y:S01]  /*1740*/  UMOV UR17, UR41 ;  /* 0x0000002900117c82 */ /* 0x000fe20008000000 */
[----:B------:R-:W-:Y:S01]  /*1750*/  IMAD.MOV.U32 R12, RZ, RZ, R31 ;  /* 0x000000ffff0c7224 */ /* 0x000fe200078e001f */
[----:B------:R-:W-:Y:S01]  /*1760*/  MOV R224, R7 ;  /* 0x0000000700e07202 */ /* 0x000fe20000000f00 */
[----:B------:R-:W-:Y:S01]  /*1770*/  IMAD.MOV.U32 R10, RZ, RZ, R33 ;  /* 0x000000ffff0a7224 */ /* 0x000fe200078e0021 */
[----:B------:R-:W-:Y:S01]  /*1780*/  MOV R216, R15 ;  /* 0x0000000f00d87202 */ /* 0x000fe20000000f00 */
[----:B------:R-:W-:Y:S01]  /*1790*/  IMAD.MOV.U32 R9, RZ, RZ, R34 ;  /* 0x000000ffff097224 */ /* 0x000fe200078e0022 */
[----:B------:R-:W-:Y:S01]  /*17a0*/  MOV R220, R11 ;  /* 0x0000000b00dc7202 */ /* 0x000fe20000000f00 */
[----:B------:R-:W-:-:S02]  /*17b0*/  IMAD.MOV.U32 R8, RZ, RZ, R35 ;  /* 0x000000ffff087224 */ /* 0x000fc400078e0023 */
[----:B------:R-:W-:Y:S02]  /*17c0*/  IMAD.MOV.U32 R6, RZ, RZ, R37 ;  /* 0x000000ffff067224 */ /* 0x000fe400078e0025 */
[----:B------:R-:W-:Y:S02]  /*17d0*/  IMAD.MOV.U32 R4, RZ, RZ, R38 ;  /* 0x000000ffff047224 */ /* 0x000fe400078e0026 */
[----:B------:R-:W-:Y:S02]  /*17e0*/  IMAD.MOV.U32 R0, RZ, RZ, R39 ;  /* 0x000000ffff007224 */ /* 0x000fe400078e0027 */
[----:B------:R-:W-:Y:S02]  /*17f0*/  IMAD.MOV.U32 R226, RZ, RZ, R4 ;  /* 0x000000ffffe27224 */ /* 0x000fe400078e0004 */
[----:B------:R-:W-:Y:S02]  /*1800*/  IMAD.MOV.U32 R227, RZ, RZ, R0 ;  /* 0x000000ffffe37224 */ /* 0x000fe400078e0000 */
[----:B------:R-:W-:-:S02]  /*1810*/  IMAD.MOV.U32 R225, RZ, RZ, R6 ;  /* 0x000000ffffe17224 */ /* 0x000fc400078e0006 */
[----:B------:R-:W-:Y:S02]  /*1820*/  IMAD.MOV.U32 R217, RZ, RZ, R14 ;  /* 0x000000ffffd97224 */ /* 0x000fe400078e000e */
[----:B------:R-:W-:Y:S02]  /*1830*/  IMAD.MOV.U32 R218, RZ, RZ, R13 ;  /* 0x000000ffffda7224 */ /* 0x000fe400078e000d */
[----:B------:R-:W-:Y:S02]  /*1840*/  IMAD.MOV.U32 R219, RZ, RZ, R12 ;  /* 0x000000ffffdb7224 */ /* 0x000fe400078e000c */
[----:B------:R-:W-:Y:S02]  /*1850*/  IMAD.MOV.U32 R221, RZ, RZ, R10 ;  /* 0x000000ffffdd7224 */ /* 0x000fe400078e000a */
[----:B------:R-:W-:Y:S02]  /*1860*/  IMAD.MOV.U32 R222, RZ, RZ, R9 ;  /* 0x000000ffffde7224 */ /* 0x000fe400078e0009 */
[----:B------:R-:W-:Y:S01]  /*1870*/  IMAD.MOV.U32 R223, RZ, RZ, R8 ;  /* 0x000000ffffdf7224 */ /* 0x000fe200078e0008 */
[----:B------:R-:W-:-:S02]  /*1880*/  WARPGROUP.DEPBAR.LE gsb0, 0x0 ;  /* 0x00008000000079c5 */ /* 0x000fc40000010000 */
[----:B------:R-:W-:Y:S01]  /*1890*/  WARPGROUP.ARRIVE ;  /* 0x00000000000079c5 */ /* 0x000fe20000000000 */
[----:B------:R0:W-:Y:S04]  /*18a0*/  STL.64 [R1+0x148], R214 ;  /* 0x000148d601007387 */ /* 0x0001e80000100a00 */
[----:B------:R1:W-:Y:S01]  /*18b0*/  STL.64 [R1+0x140], R212 ;  /* 0x000140d401007387 */ /* 0x0003e20000100a00 */
[----:B------:R-:W-:Y:S01]  /*18c0*/  IGMMA.64x32x32.S8.S8 R168, gdesc[UR20], RZ, !UPT, gsb0 ;  /* 0x0120000014a879f1 */ /* 0x000fe2000c0410ff */
[----:B------:R-:W-:Y:S01]  /*18d0*/  UMOV UR20, UR40 ;  /* 0x0000002800147c82 */ /* 0x000fe20008000000 */
[----:B------:R-:W-:Y:S01]  /*18e0*/  UMOV UR21, UR41 ;  /* 0x0000002900157c82 */ /* 0x000fe20008000000 */
[----:B0-----:R-:W-:Y:S02]  /*18f0*/  IMAD.MOV.U32 R214, RZ, RZ, R21 ;  /* 0x000000ffffd67224 */ /* 0x001fe400078e0015 */
[----:B------:R-:W-:Y:S01]  /*1900*/  IMAD.MOV.U32 R215, RZ, RZ, R20 ;  /* 0x000000ffffd77224 */ /* 0x000fe200078e0014 */
[----:B-1----:R-:W-:Y:S01]  /*1910*/  MOV R212, R23 ;  /* 0x0000001700d47202 */ /* 0x002fe20000000f00 */
[----:B------:R-:W-:-:S03]  /*1920*/  IMAD.MOV.U32 R213, RZ, RZ, R22 ;  /* 0x000000ffffd57224 */ /* 0x000fc600078e0016 */
[----:B------:R-:W-:Y:S04]  /*1930*/  STL.64 [R1+0x188], R214 ;  /* 0x000188d601007387 */ /* 0x000fe80000100a00 */
[----:B------:R-:W-:Y:S04]  /*1940*/  STL.64 [R1+0x180], R212 ;  /* 0x000180d401007387 */ /* 0x000fe80000100a00 */
[----:B------:R-:W-:Y:S04]  /*1950*/  STL.64 [R1+0x178], R210 ;  /* 0x000178d201007387 */ /* 0x000fe80000100a00 */
[----:B------:R-:W-:Y:S04]  /*1960*/  STL.64 [R1+0x170], R208 ;  /* 0x000170d001007387 */ /* 0x000fe80000100a00 */
[----:B------:R-:W-:Y:S04]  /*1970*/  STL.64 [R1+0x168], R206 ;  /* 0x000168ce01007387 */ /* 0x000fe80000100a00 */
[----:B------:R-:W-:Y:S04]  /*1980*/  STL.64 [R1+0x160], R204 ;  /* 0x000160cc01007387 */ /* 0x000fe80000100a00 */
[----:B------:R-:W-:Y:S04]  /*1990*/  STL.64 [R1+0x158], R202 ;  /* 0x000158ca01007387 */ /* 0x000fe80000100a00 */
[----:B------:R0:W-:Y:S01]  /*19a0*/  STL.64 [R1+0x150], R200 ;  /* 0x000150c801007387 */ /* 0x0001e20000100a00 */
[----:B------:R-:W-:-:S02]  /*19b0*/  WARPGROUP.DEPBAR.LE gsb0, 0x0 ;  /* 0x00008000000079c5 */ /* 0x000fc40000010000 */
[----:B------:R-:W-:-:S06]  /*19c0*/  WARPGROUP.ARRIVE ;  /* 0x00000000000079c5 */ /* 0x000fcc0000000000 */
[----:B------:R-:W-:Y:S01]  /*19d0*/  IGMMA.64x32x32.S8.S8 R136, gdesc[UR12], RZ, !UPT, gsb0 ;  /* 0x012000000c8879f1 */ /* 0x000fe2000c0410ff */
[----:B------:R-:W-:Y:S01]  /*19e0*/  UMOV UR12, UR40 ;  /* 0x00000028000c7c82 */ /* 0x000fe20008000000 */
[----:B------:R-:W-:Y:S01]  /*19f0*/  UMOV UR13, UR41 ;  /* 0x00000029000d7c82 */ /* 0x000fe20008000000 */
[----:B------:R-:W-:Y:S02]  /*1a00*/  WARPGROUP.DEPBAR.LE gsb0, 0x0 ;  /* 0x00008000000079c5 */ /* 0x000fe40000010000 */
        /* <DEDUP_REMOVED lines=12> */
[----:B------:R-:W-:Y:S01]  /*1ad0*/  UIADD3 UR26, UR5, 0x102, URZ ;  /* 0x00000102051a7890 */ /* 0x000fe2000fffe03f */
[----:B------:R-:W-:Y:S01]  /*1ae0*/  UMOV UR24, UR8 ;  /* 0x0000000800187c82 */ /* 0x000fe20008000000 */
[----:B------:R-:W-:Y:S01]  /*1af0*/  UMOV UR25, UR9 ;  /* 0x0000000900197c82 */ /* 0x000fe20008000000 */
[----:B------:R-:W-:Y:S02]  /*1b00*/  WARPGROUP.DEPBAR.LE gsb0, 0x0 ;  /* 0x00008000000079c5 */ /* 0x000fe40000010000 */
[----:B------:R-:W-:-:S06]  /*1b10*/  WARPGROUP.ARRIVE ;  /* 0x00000000000079c5 */ /* 0x000fcc0000000000 */
[----:B------:R-:W-:Y:S01]  /*1b20*/  IGMMA.64x32x32.S8.S8 R24, gdesc[UR40], RZ, !UPT, gsb0 ;  /* 0x01200000281879f1 */ /* 0x000fe2000c0410ff */
[----:B------:R-:W-:Y:S01]  /*1b30*/  UMOV UR42, UR10 ;  /* 0x0000000a002a7c82 */ /* 0x000fe20008000000 */
[----:B------:R-:W-:Y:S01]  /*1b40*/  UMOV UR43, UR11 ;  /* 0x0000000b002b7c82 */ /* 0x000fe20008000000 */
[----:B------:R-:W-:Y:S01]  /*1b50*/  UMOV UR10, UR7 ;  /* 0x00000007000a7c82 */ /* 0x000fe20008000000 */
[----:B------:R-:W-:Y:S01]  /*1b60*/  UMOV UR11, 0x40000040 ;  /* 0x40000040000b7882 */ /* 0x000fe20000000000 */
[----:B------:R-:W-:Y:S02]  /*1b70*/  WARPGROUP.DEPBAR.LE gsb0, 0x0 ;  /* 0x00008000000079c5 */ /* 0x000fe40000010000 */
[----:B------:R-:W-:-:S06]  /*1b80*/  WARPGROUP.ARRIVE ;  /* 0x00000000000079c5 */ /* 0x000fcc0000000000 */
[----:B------:R-:W-:Y:S01]  /*1b90*/  IGMMA.64x32x32.S8.S8 R56, gdesc[UR32], RZ, !UPT, gsb0 ;  /* 0x01200000203879f1 */ /* 0x000fe2000c0410ff */
[----:B------:R-:W-:Y:S01]  /*1ba0*/  UMOV UR27, 0x40000040 ;  /* 0x40000040001b7882 */ /* 0x000fe20000000000 */
[----:B------:R-:W-:Y:S01]  /*1bb0*/  UIADD3 UR34, UR5, 0x202, URZ ;  /* 0x0000020205227890 */ /* 0x000fe2000fffe03f */
[----:B------:R-:W-:Y:S01]  /*1bc0*/  UMOV UR32, UR8 ;  /* 0x0000000800207c82 */ /* 0x000fe20008000000 */
[----:B------:R-:W-:Y:S01]  /*1bd0*/  UMOV UR33, UR9 ;  /* 0x0000000900217c82 */ /* 0x000fe20008000000 */
[----:B------:R-:W-:Y:S02]  /*1be0*/  WARPGROUP.DEPBAR.LE gsb0, 0x0 ;  /* 0x00008000000079c5 */ /* 0x000fe40000010000 */
[----:B------:R-:W-:-:S06]  /*1bf0*/  WARPGROUP.ARRIVE ;  /* 0x00000000000079c5 */ /* 0x000fcc0000000000 */
[----:B------:R-:W-:Y:S01]  /*1c00*/  IGMMA.64x32x32.S8.S8 R88, gdesc[UR28], RZ, !UPT, gsb0 ;  /* 0x012000001c5879f1 */ /* 0x000fe2000c0410ff */
[----:B------:R-:W-:Y:S01]  /*1c10*/  UMOV UR35, 0x40000040 ;  /* 0x4000004000237882 */ /* 0x000fe20000000000 */
[----:B------:R-:W-:Y:S01]  /*1c20*/  UMOV UR28, UR8 ;  /* 0x00000008001c7c82 */ /* 0x000fe20008000000 */
[----:B------:R-:W-:Y:S01]  /*1c30*/  UMOV UR29, UR9 ;  /* 0x00000009001d7c82 */ /* 0x000fe20008000000 */
[----:B------:R-:W-:Y:S02]  /*1c40*/  WARPGROUP.DEPBAR.LE gsb0, 0x0 ;  /* 0x00008000000079c5 */ /* 0x000fe40000010000 */
[----:B------:R-:W-:-:S06]  /*1c50*/  WARPGROUP.ARRIVE ;  /* 0x00000000000079c5 */ /* 0x000fcc0000000000 */
[----:B------:R-:W-:Y:S03]  /*1c60*/  IGMMA.64x32x32.S8.S8 R120, gdesc[UR12], RZ, !UPT, gsb0 ;  /* 0x012000000c7879f1 */ /* 0x000fe6000c0410ff */
[----:B------:R-:W-:Y:S02]  /*1c70*/  WARPGROUP.DEPBAR.LE gsb0, 0x0 ;  /* 0x00008000000079c5 */ /* 0x000fe40000010000 */
[----:B------:R-:W-:-:S06]  /*1c80*/  WARPGROUP.ARRIVE ;  /* 0x00000000000079c5 */ /* 0x000fcc0000000000 */
[----:B------:R-:W-:Y:S03]  /*1c90*/  IGMMA.64x32x32.S8.S8 R152, gdesc[UR20], RZ, !UPT, gsb0 ;  /* 0x01200000149879f1 */ /* 0x000fe6000c0410ff */
[----:B------:R-:W-:Y:S02]  /*1ca0*/  WARPGROUP.DEPBAR.LE gsb0, 0x0 ;  /* 0x00008000000079c5 */ /* 0x000fe40000010000 */
[----:B------:R-:W-:-:S06]  /*1cb0*/  WARPGROUP.ARRIVE ;  /* 0x00000000000079c5 */ /* 0x000fcc0000000000 */
[----:B------:R-:W-:Y:S03]  /*1cc0*/  IGMMA.64x32x32.S8.S8 R184, gdesc[UR16], RZ, !UPT, gsb0 ;  /* 0x0120000010b879f1 */ /* 0x000fe6000c0410ff */
[----:B------:R-:W-:Y:S02]  /*1cd0*/  WARPGROUP.DEPBAR.LE gsb0, 0x0 ;  /* 0x00008000000079c5 */ /* 0x000fe40000010000 */
[----:B0-----:R-:W-:-:S06]  /*1ce0*/  WARPGROUP.ARRIVE ;  /* 0x00000000000079c5 */ /* 0x001fcc0000000000 */
[----:B------:R-:W-:Y:S03]  /*1cf0*/  IGMMA.64x32x32.S8.S8 R200, gdesc[UR40], RZ, !UPT, gsb0 ;  /* 0x0120000028c879f1 */ /* 0x000fe6000c0410ff */
[----:B------:R-:W-:Y:S02]  /*1d00*/  WARPGROUP.DEPBAR.LE gsb0, 0x0 ;  /* 0x00008000000079c5 */ /* 0x000fe40000010000 */
[----:B------:R-:W-:Y:S01]  /*1d10*/  IMAD.MOV.U32 R4, RZ, RZ, R214 ;  /* 0x000000ffff047224 */ /* 0x000fe200078e00d6 */
[----:B------:R-:W-:Y:S01]  /*1d20*/  MOV R7, R212 ;  /* 0x000000d400077202 */ /* 0x000fe20000000f00 */
[----:B------:R-:W-:Y:S01]  /*1d30*/  IMAD.MOV.U32 R0, RZ, RZ, R215 ;  /* 0x000000ffff007224 */ /* 0x000fe200078e00d7 */
[----:B------:R-:W-:Y:S01]  /*1d40*/  MOV R11, R208 ;  /* 0x000000d0000b7202 */ /* 0x000fe20000000f00 */
[----:B------:R-:W-:Y:S01]  /*1d50*/  IMAD.MOV.U32 R6, RZ, RZ, R213 ;  /* 0x000000ffff067224 */ /* 0x000fe200078e00d5 */
[----:B------:R-:W2:Y:S01]  /*1d60*/  LDL.LU.64 R214, [R1+0x188] ;  /* 0x0001880001d67983 */ /* 0x000ea20000300a00 */
[----:B------:R-:W-:Y:S01]  /*1d70*/  IMAD.MOV.U32 R9, RZ, RZ, R210 ;  /* 0x000000ffff097224 */ /* 0x000fe200078e00d2 */
[----:B------:R-:W-:Y:S01]  /*1d80*/  MOV R15, R204 ;  /* 0x000000cc000f7202 */ /* 0x000fe20000000f00 */
[----:B------:R-:W-:Y:S01]  /*1d90*/  IMAD.MOV.U32 R8, RZ, RZ, R211 ;  /* 0x000000ffff087224 */ /* 0x000fe200078e00d3 */
[----:B------:R-:W2:Y:S01]  /*1da0*/  LDL.LU.64 R212, [R1+0x180] ;  /* 0x0001800001d47983 */ /* 0x000ea20000300a00 */
[----:B------:R-:W-:Y:S01]  /*1db0*/  IMAD.MOV.U32 R10, RZ, RZ, R209 ;  /* 0x000000ffff0a7224 */ /* 0x000fe200078e00d1 */
[----:B------:R-:W-:Y:S01]  /*1dc0*/  MOV R23, R200 ;  /* 0x000000c800177202 */ /* 0x000fe20000000f00 */
[----:B------:R-:W-:Y:S01]  /*1dd0*/  IMAD.MOV.U32 R13, RZ, RZ, R206 ;  /* 0x000000ffff0d7224 */ /* 0x000fe200078e00ce */
[----:B------:R-:W3:Y:S01]  /*1de0*/  LDL.LU.64 R210, [R1+0x178] ;  /* 0x0001780001d27983 */ /* 0x000ee20000300a00 */
[----:B------:R-:W-:-:S02]  /*1df0*/  IMAD.MOV.U32 R12, RZ, RZ, R207 ;  /* 0x000000ffff0c7224 */ /* 0x000fc400078e00cf */
[----:B------:R-:W-:Y:S01]  /*1e00*/  IMAD.MOV.U32 R14, RZ, RZ, R205 ;  /* 0x000000ffff0e7224 */ /* 0x000fe200078e00cd */
[----:B------:R-:W3:Y:S01]  /*1e10*/  LDL.LU.64 R208, [R1+0x170] ;  /* 0x0001700001d07983 */ /* 0x000ee20000300a00 */
[----:B------:R-:W-:Y:S02]  /*1e20*/  IMAD.MOV.U32 R21, RZ, RZ, R202 ;  /* 0x000000ffff157224 */ /* 0x000fe400078e00ca */
[----:B------:R-:W-:Y:S01]  /*1e30*/  IMAD.MOV.U32 R20, RZ, RZ, R203 ;  /* 0x000000ffff147224 */ /* 0x000fe200078e00cb */
[----:B------:R-:W3:Y:S01]  /*1e40*/  LDL.LU.64 R206, [R1+0x168] ;  /* 0x0001680001ce7983 */ /* 0x000ee20000300a00 */
[----:B------:R-:W-:-:S03]  /*1e50*/  IMAD.MOV.U32 R22, RZ, RZ, R201 ;  /* 0x000000ffff167224 */ /* 0x000fc600078e00c9 */
[----:B------:R-:W3:Y:S04]  /*1e60*/  LDL.LU.64 R204, [R1+0x160] ;  /* 0x0001600001cc7983 */ /* 0x000ee80000300a00 */
[----:B------:R-:W3:Y:S04]  /*1e70*/  LDL.LU.64 R202, [R1+0x158] ;  /* 0x0001580001ca7983 */ /* 0x000ee80000300a00 */
[----:B------:R-:W3:Y:S01]  /*1e80*/  LDL.LU.64 R200, [R1+0x150] ;  /* 0x0001500001c87983 */ /* 0x000ee20000300a00 */
[----:B--2---:R-:W-:-:S06]  /*1e90*/  WARPGROUP.ARRIVE ;  /* 0x00000000000079c5 */ /* 0x004fcc0000000000 */
[----:B------:R-:W-:Y:S03]  /*1ea0*/  IGMMA.64x32x32.S8.S8 R212, gdesc[UR8], R212, gsb0 ;  /* 0x0120000008d479f1 */ /* 0x000fe600080410d4 */
[----:B------:R-:W-:Y:S02]  /*1eb0*/  WARPGROUP.DEPBAR.LE gsb0, 0x0 ;  /* 0x00008000000079c5 */ /* 0x000fe40000010000 */
[----:B------:R-:W-:Y:S04]  /*1ec0*/  STL.64 [R1+0x40], R212 ;  /* 0x000040d401007387 */ /* 0x000fe80000100a00 */
[----:B------:R0:W-:Y:S04]  /*1ed0*/  STL.64 [R1+0x48], R214 ;  /* 0x000048d601007387 */ /* 0x0001e80000100a00 */
[----:B------:R-:W-:Y:S04]  /*1ee0*/  STL.64 [R1+0x50], R216 ;  /* 0x000050d801007387 */ /* 0x000fe80000100a00 */
[----:B------:R-:W-:Y:S04]  /*1ef0*/  STL.64 [R1+0x58], R218 ;  /* 0x000058da01007387 */ /* 0x000fe80000100a00 */
[----:B------:R-:W-:Y:S04]  /*1f00*/  STL.64 [R1+0x60], R220 ;  /* 0x000060dc01007387 */ /* 0x000fe80000100a00 */
[----:B------:R-:W-:Y:S04]  /*1f10*/  STL.64 [R1+0x68], R222 ;  /* 0x000068de01007387 */ /* 0x000fe80000100a00 */
[----:B------:R-:W-:Y:S04]  /*1f20*/  STL.64 [R1+0x70], R224 ;  /* 0x000070e001007387 */ /* 0x000fe80000100a00 */
[----:B------:R-:W-:Y:S04]  /*1f30*/  STL.64 [R1+0x78], R226 ;  /* 0x000078e201007387 */ /* 0x000fe80000100a00 */
[----:B0-----:R-:W3:Y:S04]  /*1f40*/  LDL.LU.64 R214, [R1+0x148] ;  /* 0x0001480001d67983 */ /* 0x001ee80000300a00 */
[----:B------:R-:W3:Y:S01]  /*1f50*/  LDL.LU.64 R212, [R1+0x140] ;  /* 0x0001400001d47983 */ /* 0x000ee20000300a00 */
[----:B------:R-:W-:Y:S01]  /*1f60*/  UIADD3 UR30, UR5, 0x302, URZ ;  /* 0x00000302051e7890 */ /* 0x000fe2000fffe03f */
[----:B------:R-:W-:Y:S01]  /*1f70*/  UMOV UR31, 0x40000040 ;  /* 0x40000040001f7882 */ /* 0x000fe20000000000 */
[----:B------:R-:W-:Y:S01]  /*1f80*/  UMOV UR47, 0x40000040 ;  /* 0x40000040002f7882 */ /* 0x000fe20000000000 */
[----:B------:R-:W-:Y:S01]  /*1f90*/  UIADD3 UR14, UR5, 0x502, URZ ;  /* 0x00000502050e7890 */ /* 0x000fe2000fffe03f */
[----:B------:R-:W-:Y:S01]  /*1fa0*/  UMOV UR12, UR8 ;  /* 0x00000008000c7c82 */ /* 0x000fe20008000000 */
[----:B------:R-:W-:Y:S01]  /*1fb0*/  UMOV UR13, UR9 ;  /* 0x00000009000d7c82 */ /* 0x000fe20008000000 */
[----:B------:R-:W-:Y:S01]  /*1fc0*/  UMOV UR15, 0x40000040 ;  /* 0x40000040000f7882 */ /* 0x000fe20000000000 */
[----:B---3--:R-:W-:-:S06]  /*1fd0*/  WARPGROUP.ARRIVE ;  /* 0x00000000000079c5 */ /* 0x008fcc0000000000 */
[----:B------:R-:W-:Y:S03]  /*1fe0*/  IGMMA.64x32x32.S8.S8 R200, gdesc[UR24], R200, gsb0 ;  /* 0x0120000018c879f1 */ /* 0x000fe600080410c8 */
[----:B------:R-:W-:Y:S02]  /*1ff0*/  WARPGROUP.DEPBAR.LE gsb0, 0x0 ;  /* 0x00008000000079c5 */ /* 0x000fe40000010000 */
[----:B------:R-:W-:-:S06]  /*2000*/  WARPGROUP.ARRIVE ;  /* 0x00000000000079c5 */ /* 0x000fcc0000000000 */
        /* <DEDUP_REMOVED lines=9> */
[----:B------:R-:W-:Y:S01]  /*20a0*/  IGMMA.64x32x32.S8.S8 R72, gdesc[UR12], R72, gsb0 ;  /* 0x012000000c4879f1 */ /* 0x000fe20008041048 */
[----:B------:R-:W-:Y:S01]  /*20b0*/  UIADD3 UR18, UR5, 0x602, URZ ;  /* 0x0000060205127890 */ /* 0x000fe2000fffe03f */
[----:B------:R-:W-:Y:S01]  /*20c0*/  UMOV UR16, UR8 ;  /* 0x0000000800107c82 */ /* 0x000fe20008000000 */
[----:B------:R-:W-:Y:S01]  /*20d0*/  UMOV UR17, UR9 ;  /* 0x0000000900117c82 */ /* 0x000fe20008000000 */
[----:B------:R-:W-:Y:S01]  /*20e0*/  UMOV UR19, 0x40000040 ;  /* 0x4000004000137882 */ /* 0x000fe20000000000 */
[----:B------:R-:W-:Y:S02]  /*20f0*/  WARPGROUP.DEPBAR.LE gsb0, 0x0 ;  /* 0x00008000000079c5 */ /* 0x000fe40000010000 */
[----:B------:R-:W-:-:S06]  /*2100*/  WARPGROUP.ARRIVE ;  /* 0x00000000000079c5 */ /* 0x000fcc0000000000 */
[----:B------:R-:W-:Y:S01]  /*2110*/  IGMMA.64x32x32.S8.S8 R40, gdesc[UR16], R40, gsb0 ;  /* 0x01200000102879f1 */ /* 0x000fe20008041028 */
[----:B------:R-:W-:Y:S01]  /*2120*/  UIADD3 UR7, UR6, 0x402, URZ ;  /* 0x0000040206077890 */ /* 0x000fe2000fffe03f */
[----:B------:R-:W-:-:S06]  /*2130*/  UMOV UR17, 0x40000040 ;  /* 0x4000004000117882 */ /* 0x000fcc0000000000 */
[----:B------:R-:W-:Y:S01]  /*2140*/  UMOV UR16, UR7 ;  /* 0x0000000700107c82 */ /* 0x000fe20008000000 */
[----:B------:R-:W-:Y:S02]  /*2150*/  WARPGROUP.DEPBAR.LE gsb0, 0x0 ;  /* 0x00008000000079c5 */ /* 0x000fe40000010000 */
[----:B------:R-:W-:-:S06]  /*2160*/  WARPGROUP.ARRIVE ;  /* 0x00000000000079c5 */ /* 0x000fcc0000000000 */
[----:B------:R-:W-:Y:S01]  /*2170*/  IGMMA.64x32x32.S8.S8 R24, gdesc[UR16], R24, gsb0 ;  /* 0x01200000101879f1 */ /* 0x000fe20008041018 */
[----:B------:R-:W-:Y:S01]  /*2180*/  UMOV UR12, UR16 ;  /* 0x00000010000c7c82 */ /* 0x000fe20008000000 */
[----:B------:R-:W-:Y:S01]  /*2190*/  UMOV UR13, UR17 ;  /* 0x00000011000d7c82 */ /* 0x000fe20008000000 */
[----:B------:R-:W-:Y:S04]  /*21a0*/  STL.64 [R1+0xf8], R214 ;  /* 0x0000f8d601007387 */ /* 0x000fe80000100a00 */
[----:B------:R0:W-:Y:S04]  /*21b0*/  STL.64 [R1+0xf0], R212 ;  /* 0x0000f0d401007387 */ /* 0x0001e80000100a00 */
[----:B0-----:R-:W2:Y:S04]  /*21c0*/  LDL.LU.64 R212, [R1+0x40] ;  /* 0x0000400001d47983 */ /* 0x001ea80000300a00 */
[----:B------:R-:W3:Y:S01]  /*21d0*/  LDL.LU.64 R214, [R1+0x48] ;  /* 0x0000480001d67983 */ /* 0x000ee20000300a00 */
[----:B------:R-:W-:-:S02]  /*21e0*/  WARPGROUP.DEPBAR.LE gsb0, 0x0 ;  /* 0x00008000000079c5 */ /* 0x000fc40000010000 */
[----:B------:R-:W-:-:S06]  /*21f0*/  WARPGROUP.ARRIVE ;  /* 0x00000000000079c5 */ /* 0x000fcc0000000000 */
[----:B------:R-:W-:Y:S01]  /*2200*/  IGMMA.64x32x32.S8.S8 R56, gdesc[UR12], R56, gsb0 ;  /* 0x012000000c3879f1 */ /* 0x000fe20008041038 */
[----:B------:R-:W-:Y:S01]  /*2210*/  UMOV UR44, UR16 ;  /* 0x00000010002c7c82 */ /* 0x000fe20008000000 */
[----:B------:R-:W-:Y:S01]  /*2220*/  UMOV UR45, UR17 ;  /* 0x00000011002d7c82 */ /* 0x000fe20008000000 */
[----:B------:R-:W-:Y:S02]  /*2230*/  WARPGROUP.DEPBAR.LE gsb0, 0x0 ;  /* 0x00008000000079c5 */ /* 0x000fe40000010000 */
        /* <DEDUP_REMOVED lines=17> */
[----:B---3--:R-:W-:Y:S04]  /*2350*/  STL.64 [R1+0x138], R214 ;  /* 0x000138d601007387 */ /* 0x008fe80000100a00 */
[----:B--2---:R0:W-:Y:S04]  /*2360*/  STL.64 [R1+0x130], R212 ;  /* 0x000130d401007387 */ /* 0x0041e80000100a00 */
[----:B------:R1:W-:Y:S04]  /*2370*/  STL.64 [R1+0x128], R210 ;  /* 0x000128d201007387 */ /* 0x0003e80000100a00 */
[----:B------:R2:W-:Y:S04]  /*2380*/  STL.64 [R1+0x120], R208 ;  /* 0x000120d001007387 */ /* 0x0005e80000100a00 */
[----:B------:R3:W-:Y:S01]  /*2390*/  STL.64 [R1+0x118], R206 ;  /* 0x000118ce01007387 */ /* 0x0007e20000100a00 */
[----:B0-----:R-:W-:-:S03]  /*23a0*/  MOV R212, R7 ;  /* 0x0000000700d47202 */ /* 0x001fc60000000f00 */
[----:B------:R0:W-:Y:S01]  /*23b0*/  STL.64 [R1+0x110], R204 ;  /* 0x000110cc01007387 */ /* 0x0001e20000100a00 */
[----:B-1----:R-:W-:-:S03]  /*23c0*/  IMAD.MOV.U32 R210, RZ, RZ, R9 ;  /* 0x000000ffffd27224 */ /* 0x002fc600078e0009 */
[----:B------:R1:W-:Y:S01]  /*23d0*/  STL.64 [R1+0x108], R202 ;  /* 0x000108ca01007387 */ /* 0x0003e20000100a00 */
[----:B--2---:R-:W-:Y:S01]  /*23e0*/  MOV R208, R11 ;  /* 0x0000000b00d07202 */ /* 0x004fe20000000f00 */
[----:B------:R-:W-:Y:S02]  /*23f0*/  IMAD.MOV.U32 R209, RZ, RZ, R10 ;  /* 0x000000ffffd17224 */ /* 0x000fe400078e000a */
[----:B------:R2:W-:Y:S01]  /*2400*/  STL.64 [R1+0x100], R200 ;  /* 0x000100c801007387 */ /* 0x0005e20000100a00 */
[----:B---3--:R-:W-:Y:S02]  /*2410*/  IMAD.MOV.U32 R206, RZ, RZ, R13 ;  /* 0x000000ffffce7224 */ /* 0x008fe400078e000d */
[----:B------:R-:W-:Y:S01]  /*2420*/  IMAD.MOV.U32 R207, RZ, RZ, R12 ;  /* 0x000000ffffcf7224 */ /* 0x000fe200078e000c */
[----:B0-----:R-:W-:Y:S01]  /*2430*/  MOV R204, R15 ;  /* 0x0000000f00cc7202 */ /* 0x001fe20000000f00 */
[----:B------:R-:W-:Y:S01]  /*2440*/  IMAD.MOV.U32 R205, RZ, RZ, R14 ;  /* 0x000000ffffcd7224 */ /* 0x000fe200078e000e */
[----:B------:R-:W-:Y:S01]  /*2450*/  UMOV UR8, UR16 ;  /* 0x0000001000087c82 */ /* 0x000fe20008000000 */
[----:B------:R-:W-:Y:S01]  /*2460*/  IMAD.MOV.U32 R211, RZ, RZ, R8 ;  /* 0x000000ffffd37224 */ /* 0x000fe200078e0008 */
[----:B------:R-:W-:Y:S01]  /*2470*/  UMOV UR9, UR17 ;  /* 0x0000001100097c82 */ /* 0x000fe20008000000 */
[----:B-1----:R-:W-:Y:S01]  /*2480*/  IMAD.MOV.U32 R202, RZ, RZ, R21 ;  /* 0x000000ffffca7224 */ /* 0x002fe200078e0015 */
[----:B------:R-:W3:Y:S01]  /*2490*/  LDL.LU.64 R216, [R1+0x50] ;  /* 0x0000500001d87983 */ /* 0x000ee20000300a00 */
[----:B------:R-:W-:Y:S01]  /*24a0*/  IMAD.MOV.U32 R203, RZ, RZ, R20 ;  /* 0x000000ffffcb7224 */ /* 0x000fe200078e0014 */
[----:B--2---:R-:W-:Y:S01]  /*24b0*/  MOV R200, R23 ;  /* 0x0000001700c87202 */ /* 0x004fe20000000f00 */
[----:B------:R-:W-:Y:S01]  /*24c0*/  IMAD.MOV.U32 R201, RZ, RZ, R22 ;  /* 0x000000ffffc97224 */ /* 0x000fe200078e0016 */
[----:B------:R-:W3:Y:S01]  /*24d0*/  LDL.LU.64 R218, [R1+0x58] ;  /* 0x0000580001da7983 */ /* 0x000ee20000300a00 */
[----:B------:R-:W-:-:S02]  /*24e0*/  IMAD.MOV.U32 R213, RZ, RZ, R6 ;  /* 0x000000ffffd57224 */ /* 0x000fc400078e0006 */
[----:B------:R-:W-:Y:S01]  /*24f0*/  IMAD.MOV.U32 R214, RZ, RZ, R4 ;  /* 0x000000ffffd67224 */ /* 0x000fe200078e0004 */
[----:B------:R-:W3:Y:S01]  /*2500*/  LDL.LU.64 R220, [R1+0x60] ;  /* 0x0000600001dc7983 */ /* 0x000ee20000300a00 */
[----:B------:R-:W-:-:S03]  /*2510*/  IMAD.MOV.U32 R215, RZ, RZ, R0 ;  /* 0x000000ffffd77224 */ /* 0x000fc600078e0000 */
[----:B------:R-:W3:Y:S04]  /*2520*/  LDL.LU.64 R222, [R1+0x68] ;  /* 0x0000680001de7983 */ /* 0x000ee80000300a00 */
[----:B------:R-:W3:Y:S04]  /*2530*/  LDL.LU.64 R224, [R1+0x70] ;  /* 0x0000700001e07983 */ /* 0x000ee80000300a00 */
[----:B------:R-:W3:Y:S01]  /*2540*/  LDL.LU.64 R226, [R1+0x78] ;  /* 0x0000780001e27983 */ /* 0x000ee20000300a00 */
[----:B------:R-:W-:Y:S02]  /*2550*/  WARPGROUP.DEPBAR.LE gsb0, 0x0 ;  /* 0x00008000000079c5 */ /* 0x000fe40000010000 */
[----:B------:R-:W-:-:S06]  /*2560*/  WARPGROUP.ARRIVE ;  /* 0x00000000000079c5 */ /* 0x000fcc0000000000 */
[----:B------:R-:W-:Y:S03]  /*2570*/  IGMMA.64x32x32.S8.S8 R200, gdesc[UR8], R200, gsb0 ;  /* 0x0120000008c879f1 */ /* 0x000fe600080410c8 */
[----:B------:R-:W-:Y:S02]  /*2580*/  WARPGROUP.DEPBAR.LE gsb0, 0x0 ;  /* 0x00008000000079c5 */ /* 0x000fe40000010000 */
[----:B------:R-:W-:Y:S04]  /*2590*/  STL.64 [R1], R200 ;  /* 0x000000c801007387 */ /* 0x000fe80000100a00 */
[----:B------:R-:W-:Y:S04]  /*25a0*/  STL.64 [R1+0x8], R202 ;  /* 0x000008ca01007387 */ /* 0x000fe80000100a00 */
[----:B------:R-:W-:Y:S04]  /*25b0*/  STL.64 [R1+0x10], R204 ;  /* 0x000010cc01007387 */ /* 0x000fe80000100a00 */
[----:B------:R-:W-:Y:S04]  /*25c0*/  STL.64 [R1+0x18], R206 ;  /* 0x000018ce01007387 */ /* 0x000fe80000100a00 */
[----:B------:R-:W-:Y:S04]  /*25d0*/  STL.64 [R1+0x20], R208 ;  /* 0x000020d001007387 */ /* 0x000fe80000100a00 */
[----:B------:R-:W-:Y:S04]  /*25e0*/  STL.64 [R1+0x28], R210 ;  /* 0x000028d201007387 */ /* 0x000fe80000100a00 */
[----:B------:R-:W-:Y:S04]  /*25f0*/  STL.64 [R1+0x30], R212 ;  /* 0x000030d401007387 */ /* 0x000fe80000100a00 */
[----:B------:R0:W-:Y:S04]  /*2600*/  STL.64 [R1+0x38], R214 ;  /* 0x000038d601007387 */ /* 0x0001e80000100a00 */
[----:B0-----:R-:W3:Y:S04]  /*2610*/  LDL.LU.64 R214, [R1+0x138] ;  /* 0x0001380001d67983 */ /* 0x001ee80000300a00 */
[----:B------:R-:W3:Y:S01]  /*2620*/  LDL.LU.64 R212, [R1+0x130] ;  /* 0x0001300001d47983 */ /* 0x000ee20000300a00 */
[----:B------:R-:W-:-:S02]  /*2630*/  UIADD3 UR12, UR6, 0x4, URZ ;  /* 0x00000004060c7890 */ /* 0x000fc4000fffe03f */
[----:B------:R-:W-:Y:S01]  /*2640*/  UIADD3 UR14, UR5, 0x4, URZ ;  /* 0x00000004050e7890 */ /* 0x000fe2000fffe03f */
[----:B------:R-:W2:Y:S01]  /*2650*/  LDL.LU.64 R210, [R1+0x128] ;  /* 0x0001280001d27983 */ /* 0x000ea20000300a00 */
[----:B------:R-:W-:Y:S01]  /*2660*/  UMOV UR13, 0x40000040 ;  /* 0x40000040000d7882 */ /* 0x000fe20000000000 */
[----:B------:R-:W-:Y:S02]  /*2670*/  UMOV UR15, 0x40000040 ;  /* 0x40000040000f7882 */ /* 0x000fe40000000000 */
[----:B------:R-:W2:Y:S04]  /*2680*/  LDL.LU.64 R208, [R1+0x120] ;  /* 0x0001200001d07983 */ /* 0x000ea80000300a00 */
[----:B------:R-:W2:Y:S04]  /*2690*/  LDL.LU.64 R206, [R1+0x118] ;  /* 0x0001180001ce7983 */ /* 0x000ea80000300a00 */
[----:B------:R-:W2:Y:S04]  /*26a0*/  LDL.LU.64 R204, [R1+0x110] ;  /* 0x0001100001cc7983 */ /* 0x000ea80000300a00 */
[----:B------:R-:W2:Y:S04]  /*26b0*/  LDL.LU.64 R202, [R1+0x108] ;  /* 0x0001080001ca7983 */ /* 0x000ea80000300a00 */
[----:B------:R-:W2:Y:S01]  /*26c0*/  LDL.LU.64 R200, [R1+0x100] ;  /* 0x0001000001c87983 */ /* 0x000ea20000300a00 */
[----:B---3--:R-:W-:-:S06]  /*26d0*/  WARPGROUP.ARRIVE ;  /* 0x00000000000079c5 */ /* 0x008fcc0000000000 */
[----:B------:R-:W-:Y:S03]  /*26e0*/  IGMMA.64x32x32.S8.S8 R212, gdesc[UR12], R212, gsb0 ;  /* 0x012000000cd479f1 */ /* 0x000fe600080410d4 */
[----:B------:R-:W-:Y:S02]  /*26f0*/  WARPGROUP.DEPBAR.LE gsb0, 0x0 ;  /* 0x00008000000079c5 */ /* 0x000fe40000010000 */
[----:B------:R-:W-:Y:S01]  /*2700*/  IMAD.MOV.U32 R21, RZ, RZ, R214 ;  /* 0x000000ffff157224 */ /* 0x000fe200078e00d6 */
[----:B------:R-:W-:Y:S01]  /*2710*/  MOV R23, R212 ;  /* 0x000000d400177202 */ /* 0x000fe20000000f00 */
[----:B------:R-:W-:Y:S02]  /*2720*/  IMAD.MOV.U32 R20, RZ, RZ, R215 ;  /* 0x000000ffff147224 */ /* 0x000fe400078e00d7 */
[----:B------:R-:W-:Y:S01]  /*2730*/  IMAD.MOV.U32 R22, RZ, RZ, R213 ;  /* 0x000000ffff167224 */ /* 0x000fe200078e00d5 */
[----:B------:R-:W2:Y:S04]  /*2740*/  LDL.LU.64 R214, [R1+0xf8] ;  /* 0x0000f80001d67983 */ /* 0x000ea80000300a00 */
[----:B------:R-:W2:Y:S01]  /*2750*/  LDL.LU.64 R212, [R1+0xf0] ;  /* 0x0000f00001d47983 */ /* 0x000ea20000300a00 */
[----:B------:R-:W-:Y:S01]  /*2760*/  UIADD3 UR10, UR5, 0x104, URZ ;  /* 0x00000104050a7890 */ /* 0x000fe2000fffe03f */
[----:B------:R-:W-:Y:S01]  /*2770*/  UMOV UR8, UR12 ;  /* 0x0000000c00087c82 */ /* 0x000fe20008000000 */
[----:B------:R-:W-:Y:S01]  /*2780*/  UMOV UR9, UR13 ;  /* 0x0000000d00097c82 */ /* 0x000fe20008000000 */
[----:B------:R-:W-:Y:S01]  /*2790*/  UMOV UR11, 0x40000040 ;  /* 0x40000040000b7882 */ /* 0x000fe20000000000 */
        /* <DEDUP_REMOVED lines=16> */
[----:B--2---:R-:W-:-:S06]  /*28a0*/  WARPGROUP.ARRIVE ;  /* 0x00000000000079c5 */ /* 0x004fcc0000000000 */
        /* <DEDUP_REMOVED lines=28> */
[----:B------:R0:W-:Y:S04]  /*2a70*/  STL.64 [R1+0xa8], R214 ;  /* 0x0000a8d601007387 */ /* 0x0001e80000100a00 */
[----:B------:R1:W-:Y:S01]  /*2a80*/  STL.64 [R1+0xa0], R212 ;  /* 0x0000a0d401007387 */ /* 0x0003e20000100a00 */
[----:B0-----:R-:W-:Y:S02]  /*2a90*/  IMAD.MOV.U32 R214, RZ, RZ, R21 ;  /* 0x000000ffffd67224 */ /* 0x001fe400078e0015 */
[----:B------:R-:W-:Y:S01]  /*2aa0*/  IMAD.MOV.U32 R215, RZ, RZ, R20 ;  /* 0x000000ffffd77224 */ /* 0x000fe200078e0014 */
[----:B-1----:R-:W-:Y:S01]  /*2ab0*/  MOV R212, R23 ;  /* 0x0000001700d47202 */ /* 0x002fe20000000f00 */
[----:B------:R-:W-:-:S03]  /*2ac0*/  IMAD.MOV.U32 R213, RZ, RZ, R22 ;  /* 0x000000ffffd57224 */ /* 0x000fc600078e0016 */
[----:B------:R-:W-:Y:S04]  /*2ad0*/  STL.64 [R1+0xe8], R214 ;  /* 0x0000e8d601007387 */ /* 0x000fe80000100a00 */
[----:B------:R-:W-:Y:S04]  /*2ae0*/  STL.64 [R1+0xe0], R212 ;  /* 0x0000e0d401007387 */ /* 0x000fe80000100a00 */
[----:B------:R-:W-:Y:S04]  /*2af0*/  STL.64 [R1+0xd8], R210 ;  /* 0x0000d8d201007387 */ /* 0x000fe80000100a00 */
[----:B------:R-:W-:Y:S01]  /*2b00*/  STL.64 [R1+0xd0], R208 ;  /* 0x0000d0d001007387 */ /* 0x000fe20000100a00 */
[----:B------:R-:W-:-:S02]  /*2b10*/  WARPGROUP.DEPBAR.LE gsb0, 0x0 ;  /* 0x00008000000079c5 */ /* 0x000fc40000010000 */
[----:B------:R-:W-:-:S06]  /*2b20*/  WARPGROUP.ARRIVE ;  /* 0x00000000000079c5 */ /* 0x000fcc0000000000 */
[----:B------:R-:W-:Y:S01]  /*2b30*/  IGMMA.64x32x32.S8.S8 R56, gdesc[UR28], R56, gsb0 ;  /* 0x012000001c3879f1 */ /* 0x000fe20008041038 */
[----:B------:R-:W-:Y:S04]  /*2b40*/  STL.64 [R1+0xc8], R206 ;  /* 0x0000c8ce01007387 */ /* 0x000fe80000100a00 */
[----:B------:R-:W-:Y:S04]  /*2b50*/  STL.64 [R1+0xc0], R204 ;  /* 0x0000c0cc01007387 */ /* 0x000fe80000100a00 */
[----:B------:R-:W-:Y:S04]  /*2b60*/  STL.64 [R1+0xb8], R202 ;  /* 0x0000b8ca01007387 */ /* 0x000fe80000100a00 */
[----:B------:R0:W-:Y:S04]  /*2b70*/  STL.64 [R1+0xb0], R200 ;  /* 0x0000b0c801007387 */ /* 0x0001e80000100a00 */
[----:B0-----:R-:W2:Y:S04]  /*2b80*/  LDL.LU.64 R200, [R1] ;  /* 0x0000000001c87983 */ /* 0x001ea80000300a00 */
[----:B------:R-:W2:Y:S04]  /*2b90*/  LDL.LU.64 R202, [R1+0x8] ;  /* 0x0000080001ca7983 */ /* 0x000ea80000300a00 */
[----:B------:R-:W2:Y:S04]  /*2ba0*/  LDL.LU.64 R204, [R1+0x10] ;  /* 0x0000100001cc7983 */ /* 0x000ea80000300a00 */
[----:B------:R-:W2:Y:S04]  /*2bb0*/  LDL.LU.64 R206, [R1+0x18] ;  /* 0x0000180001ce7983 */ /* 0x000ea80000300a00 */
[----:B------:R-:W2:Y:S04]  /*2bc0*/  LDL.LU.64 R208, [R1+0x20] ;  /* 0x0000200001d07983 */ /* 0x000ea80000300a00 */
[----:B------:R-:W2:Y:S04]  /*2bd0*/  LDL.LU.64 R210, [R1+0x28] ;  /* 0x0000280001d27983 */ /* 0x000ea80000300a00 */
[----:B------:R-:W2:Y:S04]  /*2be0*/  LDL.LU.64 R212, [R1+0x30] ;  /* 0x0000300001d47983 */ /* 0x000ea80000300a00 */
[----:B------:R-:W2:Y:S01]  /*2bf0*/  LDL.LU.64 R214, [R1+0x38] ;  /* 0x0000380001d67983 */ /* 0x000ea20000300a00 */
[----:B------:R-:W-:Y:S01]  /*2c00*/  UMOV UR24, UR32 ;  /* 0x0000002000187c82 */ /* 0x000fe20008000000 */
[----:B------:R-:W-:Y:S01]  /*2c10*/  UMOV UR25, UR33 ;  /* 0x0000002100197c82 */ /* 0x000fe20008000000 */
        /* <DEDUP_REMOVED lines=21> */
[----:B--2---:R-:W-:-:S06]  /*2d70*/  WARPGROUP.ARRIVE ;  /* 0x00000000000079c5 */ /* 0x004fcc0000000000 */
[----:B------:R-:W-:Y:S01]  /*2d80*/  IGMMA.64x32x32.S8.S8 R200, gdesc[UR12], R200, gsb0 ;  /* 0x012000000cc879f1 */ /* 0x000fe200080410c8 */
[----:B------:R-:W-:Y:S01]  /*2d90*/  IMAD.MOV.U32 R4, RZ, RZ, R226 ;  /* 0x000000ffff047224 */ /* 0x000fe200078e00e2 */
[----:B------:R-:W-:Y:S01]  /*2da0*/  MOV R7, R224 ;  /* 0x000000e000077202 */ /* 0x000fe20000000f00 */
[----:B------:R-:W-:Y:S02]  /*2db0*/  IMAD.MOV.U32 R0, RZ, RZ, R227 ;  /* 0x000000ffff007224 */ /* 0x000fe400078e00e3 */
[----:B------:R-:W-:Y:S01]  /*2dc0*/  IMAD.MOV.U32 R6, RZ, RZ, R225 ;  /* 0x000000ffff067224 */ /* 0x000fe200078e00e1 */
[----:B------:R-:W-:Y:S01]  /*2dd0*/  MOV R224, R7 ;  /* 0x0000000700e07202 */ /* 0x000fe20000000f00 */
[----:B------:R-:W-:Y:S02]  /*2de0*/  IMAD.MOV.U32 R226, RZ, RZ, R4 ;  /* 0x000000ffffe27224 */ /* 0x000fe400078e0004 */
[----:B------:R-:W-:Y:S02]  /*2df0*/  IMAD.MOV.U32 R227, RZ, RZ, R0 ;  /* 0x000000ffffe37224 */ /* 0x000fe400078e0000 */
[----:B------:R-:W-:Y:S01]  /*2e00*/  IMAD.MOV.U32 R225, RZ, RZ, R6 ;  /* 0x000000ffffe17224 */ /* 0x000fe200078e0006 */
[----:B------:R-:W-:-:S02]  /*2e10*/  WARPGROUP.DEPBAR.LE gsb0, 0x0 ;  /* 0x00008000000079c5 */ /* 0x000fc40000010000 */
[----:B------:R-:W-:Y:S01]  /*2e20*/  IMAD.MOV.U32 R4, RZ, RZ, R214 ;  /* 0x000000ffff047224 */ /* 0x000fe200078e00d6 */
[----:B------:R-:W-:Y:S01]  /*2e30*/  MOV R7, R212 ;  /* 0x000000d400077202 */ /* 0x000fe20000000f00 */
[----:B------:R-:W-:Y:S02]  /*2e40*/  IMAD.MOV.U32 R0, RZ, RZ, R215 ;  /* 0x000000ffff007224 */ /* 0x000fe400078e00d7 */
[----:B------:R-:W-:Y:S01]  /*2e50*/  IMAD.MOV.U32 R6, RZ, RZ, R213 ;  /* 0x000000ffff067224 */ /* 0x000fe200078e00d5 */
[----:B------:R-:W2:Y:S04]  /*2e60*/  LDL.LU.64 R214, [R1+0xe8] ;  /* 0x0000e80001d67983 */ /* 0x000ea80000300a00 */
[----:B------:R-:W2:Y:S01]  /*2e70*/  LDL.LU.64 R212, [R1+0xe0] ;  /* 0x0000e00001d47983 */ /* 0x000ea20000300a00 */
[----:B------:R-:W-:Y:S01]  /*2e80*/  MOV R15, R216 ;  /* 0x000000d8000f7202 */ /* 0x000fe20000000f00 */
[----:B------:R-:W-:Y:S01]  /*2e90*/  IMAD.MOV.U32 R14, RZ, RZ, R217 ;  /* 0x000000ffff0e7224 */ /* 0x000fe200078e00d9 */
[----:B------:R-:W-:Y:S01]  /*2ea0*/  MOV R11, R220 ;  /* 0x000000dc000b7202 */ /* 0x000fe20000000f00 */
[----:B------:R-:W-:-:S02]  /*2eb0*/  IMAD.MOV.U32 R13, RZ, RZ, R218 ;  /* 0x000000ffff0d7224 */ /* 0x000fc400078e00da */
[----:B------:R-:W-:Y:S02]  /*2ec0*/  IMAD.MOV.U32 R12, RZ, RZ, R219 ;  /* 0x000000ffff0c7224 */ /* 0x000fe400078e00db */
[----:B------:R-:W-:Y:S02]  /*2ed0*/  IMAD.MOV.U32 R10, RZ, RZ, R221 ;  /* 0x000000ffff0a7224 */ /* 0x000fe400078e00dd */
[----:B------:R-:W-:Y:S02]  /*2ee0*/  IMAD.MOV.U32 R9, RZ, RZ, R222 ;  /* 0x000000ffff097224 */ /* 0x000fe400078e00de */
        /* <DEDUP_REMOVED lines=9> */
[----:B------:R-:W-:Y:S02]  /*2f80*/  UIADD3 UR7, UR6, 0x6, URZ ;  /* 0x0000000606077890 */ /* 0x000fe4000fffe03f */
[----:B------:R-:W-:Y:S01]  /*2f90*/  UIADD3 UR10, UR5, 0x6, URZ ;  /* 0x00000006050a7890 */ /* 0x000fe2000fffe03f */
[----:B------:R-:W-:Y:S01]  /*2fa0*/  UMOV UR9, 0x40000040 ;  /* 0x4000004000097882 */ /* 0x000fe20000000000 */
[----:B------:R-:W-:-:S03]  /*2fb0*/  UMOV UR11, 0x40000040 ;  /* 0x40000040000b7882 */ /* 0x000fc60000000000 */
[----:B------:R-:W-:Y:S01]  /*2fc0*/  UMOV UR8, UR7 ;  /* 0x0000000700087c82 */ /* 0x000fe20008000000 */
[----:B------:R-:W-:Y:S01]  /*2fd0*/  IMAD.MOV.U32 R9, RZ, RZ, R210 ;  /* 0x000000ffff097224 */ /* 0x000fe200078e00d2 */
[----:B------:R-:W-:Y:S01]  /*2fe0*/  MOV R11, R208 ;  /* 0x000000d0000b7202 */ /* 0x000fe20000000f00 */
[----:B------:R-:W-:Y:S02]  /*2ff0*/  IMAD.MOV.U32 R8, RZ, RZ, R211 ;  /* 0x000000ffff087224 */ /* 0x000fe400078e00d3 */
[----:B------:R-:W-:Y:S01]  /*3000*/  IMAD.MOV.U32 R10, RZ, RZ, R209 ;  /* 0x000000ffff0a7224 */ /* 0x000fe200078e00d1 */
[----:B------:R-:W3:Y:S01]  /*3010*/  LDL.LU.64 R210, [R1+0xd8] ;  /* 0x0000d80001d27983 */ /* 0x000ee20000300a00 */
[----:B------:R-:W-:Y:S01]  /*3020*/  IMAD.MOV.U32 R13, RZ, RZ, R206 ;  /* 0x000000ffff0d7224 */ /* 0x000fe200078e00ce */
[----:B------:R-:W-:Y:S01]  /*3030*/  MOV R15, R204 ;  /* 0x000000cc000f7202 */ /* 0x000fe20000000f00 */
[----:B------:R-:W-:Y:S01]  /*3040*/  IMAD.MOV.U32 R12, RZ, RZ, R207 ;  /* 0x000000ffff0c7224 */ /* 0x000fe200078e00cf */
[----:B------:R-:W3:Y:S01]  /*3050*/  LDL.LU.64 R208, [R1+0xd0] ;  /* 0x0000d00001d07983 */ /* 0x000ee20000300a00 */
[----:B------:R-:W-:Y:S01]  /*3060*/  IMAD.MOV.U32 R14, RZ, RZ, R205 ;  /* 0x000000ffff0e7224 */ /* 0x000fe200078e00cd */
[----:B------:R-:W-:Y:S01]  /*3070*/  MOV R23, R200 ;  /* 0x000000c800177202 */ /* 0x000fe20000000f00 */
[----:B------:R-:W-:Y:S01]  /*3080*/  IMAD.MOV.U32 R21, RZ, RZ, R202 ;  /* 0x000000ffff157224 */ /* 0x000fe200078e00ca */
[----:B------:R-:W3:Y:S01]  /*3090*/  LDL.LU.64 R206, [R1+0xc8] ;  /* 0x0000c80001ce7983 */ /* 0x000ee20000300a00 */
[----:B------:R-:W-:-:S02]  /*30a0*/  IMAD.MOV.U32 R20, RZ, RZ, R203 ;  /* 0x000000ffff147224 */ /* 0x000fc400078e00cb */
[----:B------:R-:W-:Y:S01]  /*30b0*/  IMAD.MOV.U32 R22, RZ, RZ, R201 ;  /* 0x000000ffff167224 */ /* 0x000fe200078e00c9 */
        /* <DEDUP_REMOVED lines=8> */
[----:B------:R1:W-:Y:S04]  /*3140*/  STL.64 [R1+0x50], R216 ;  /* 0x000050d801007387 */ /* 0x0003e80000100a00 */
[----:B------:R-:W-:Y:S04]  /*3150*/  STL.64 [R1+0x58], R218 ;  /* 0x000058da01007387 */ /* 0x000fe80000100a00 */
[----:B------:R2:W-:Y:S04]  /*3160*/  STL.64 [R1+0x60], R220 ;  /* 0x000060dc01007387 */ /* 0x0005e80000100a00 */
[----:B------:R-:W-:Y:S04]  /*3170*/  STL.64 [R1+0x68], R222 ;  /* 0x000068de01007387 */ /* 0x000fe80000100a00 */
[----:B------:R4:W-:Y:S04]  /*3180*/  STL.64 [R1+0x70], R224 ;  /* 0x000070e001007387 */ /* 0x0009e80000100a00 */
[----:B------:R-:W-:Y:S04]  /*3190*/  STL.64 [R1+0x78], R226 ;  /* 0x000078e201007387 */ /* 0x000fe80000100a00 */
[----:B0-----:R-:W3:Y:S04]  /*31a0*/  LDL.LU.64 R214, [R1+0xa8] ;  /* 0x0000a80001d67983 */ /* 0x001ee80000300a00 */
[----:B------:R-:W3:Y:S01]  /*31b0*/  LDL.LU.64 R212, [R1+0xa0] ;  /* 0x0000a00001d47983 */ /* 0x000ee20000300a00 */
        /* <DEDUP_REMOVED lines=72> */
[----:B------:R0:W-:Y:S01]  /*3640*/  STL.64 [R1+0x98], R214 ;  /* 0x000098d601007387 */ /* 0x0001e20000100a00 */
[----:B-1----:R-:W-:Y:S01]  /*3650*/  MOV R216, R15 ;  /* 0x0000000f00d87202 */ /* 0x002fe20000000f00 */
[----:B------:R-:W-:Y:S01]  /*3660*/  IMAD.MOV.U32 R217, RZ, RZ, R14 ;  /* 0x000000ffffd97224 */ /* 0x000fe200078e000e */
[----:B--2---:R-:W-:Y:S01]  /*3670*/  MOV R220, R11 ;  /* 0x0000000b00dc7202 */ /* 0x004fe20000000f00 */
[----:B------:R1:W-:Y:S01]  /*3680*/  STL.64 [R1+0x90], R212 ;  /* 0x000090d401007387 */ /* 0x0003e20000100a00 */
[----:B------:R-:W-:Y:S01]  /*3690*/  IMAD.MOV.U32 R218, RZ, RZ, R13 ;  /* 0x000000ffffda7224 */ /* 0x000fe200078e000d */
[----:B----4-:R-:W-:Y:S01]  /*36a0*/  MOV R224, R7 ;  /* 0x0000000700e07202 */ /* 0x010fe20000000f00 */
[----:B------:R-:W-:Y:S02]  /*36b0*/  IMAD.MOV.U32 R219, RZ, RZ, R12 ;  /* 0x000000ffffdb7224 */ /* 0x000fe400078e000c */
[----:B------:R-:W-:-:S02]  /*36c0*/  IMAD.MOV.U32 R221, RZ, RZ, R10 ;  /* 0x000000ffffdd7224 */ /* 0x000fc400078e000a */
[----:B------:R-:W-:Y:S02]  /*36d0*/  IMAD.MOV.U32 R222, RZ, RZ, R9 ;  /* 0x000000ffffde7224 */ /* 0x000fe400078e0009 */
[----:B0-----:R-:W-:Y:S02]  /*36e0*/  IMAD.MOV.U32 R214, RZ, RZ, R21 ;  /* 0x000000ffffd67224 */ /* 0x001fe400078e0015 */
[----:B------:R-:W-:Y:S01]  /*36f0*/  IMAD.MOV.U32 R215, RZ, RZ, R20 ;  /* 0x000000ffffd77224 */ /* 0x000fe200078e0014 */
[----:B-1----:R-:W-:Y:S01]  /*3700*/  MOV R212, R23 ;  /* 0x0000001700d47202 */ /* 0x002fe20000000f00 */
[----:B------:R-:W-:Y:S02]  /*3710*/  IMAD.MOV.U32 R213, RZ, RZ, R22 ;  /* 0x000000ffffd57224 */ /* 0x000fe400078e0016 */
[----:B------:R-:W-:Y:S02]  /*3720*/  IMAD.MOV.U32 R223, RZ, RZ, R8 ;  /* 0x000000ffffdf7224 */ /* 0x000fe400078e0008 */
[----:B------:R-:W-:-:S02]  /*3730*/  IMAD.MOV.U32 R225, RZ, RZ, R6 ;  /* 0x000000ffffe17224 */ /* 0x000fc400078e0006 */
[----:B------:R-:W-:Y:S02]  /*3740*/  IMAD.MOV.U32 R226, RZ, RZ, R4 ;  /* 0x000000ffffe27224 */ /* 0x000fe400078e0004 */
[----:B------:R-:W-:Y:S01]  /*3750*/  IMAD.MOV.U32 R227, RZ, RZ, R0 ;  /* 0x000000ffffe37224 */ /* 0x000fe200078e0000 */
[----:B------:R-:W-:Y:S01]  /*3760*/  UMOV UR8, UR32 ;  /* 0x0000002000087c82 */ /* 0x000fe20008000000 */
[----:B------:R-:W-:Y:S01]  /*3770*/  UMOV UR9, UR33 ;  /* 0x0000002100097c82 */ /* 0x000fe20008000000 */
[----:B------:R-:W-:-:S03]  /*3780*/  WARPGROUP.DEPBAR.LE gsb0, 0x0 ;  /* 0x00008000000079c5 */ /* 0x000fc60000010000 */
[----:B------:R-:W-:-:S06]  /*3790*/  WARPGROUP.ARRIVE ;  /* 0x00000000000079c5 */ /* 0x000fcc0000000000 */
[----:B------:R-:W-:Y:S03]  /*37a0*/  IGMMA.64x32x32.S8.S8 R212, gdesc[UR8], R212, gsb0 ;  /* 0x0120000008d479f1 */ /* 0x000fe600080410d4 */
[----:B------:R-:W-:Y:S02]  /*37b0*/  WARPGROUP.DEPBAR.LE gsb0, 0x0 ;  /* 0x00008000000079c5 */ /* 0x000fe40000010000 */
[----:B------:R-:W-:Y:S04]  /*37c0*/  STL.64 [R1], R212 ;  /* 0x000000d401007387 */ /* 0x000fe80000100a00 */
[----:B------:R0:W-:Y:S04]  /*37d0*/  STL.64 [R1+0x8], R214 ;  /* 0x000008d601007387 */ /* 0x0001e80000100a00 */
[----:B------:R1:W-:Y:S04]  /*37e0*/  STL.64 [R1+0x10], R216 ;  /* 0x000010d801007387 */ /* 0x0003e80000100a00 */
[----:B------:R1:W-:Y:S04]  /*37f0*/  STL.64 [R1+0x18], R218 ;  /* 0x000018da01007387 */ /* 0x0003e80000100a00 */
[----:B------:R1:W-:Y:S04]  /*3800*/  STL.64 [R1+0x20], R220 ;  /* 0x000020dc01007387 */ /* 0x0003e80000100a00 */
[----:B------:R1:W-:Y:S04]  /*3810*/  STL.64 [R1+0x28], R222 ;  /* 0x000028de01007387 */ /* 0x0003e80000100a00 */
[----:B------:R1:W-:Y:S04]  /*3820*/  STL.64 [R1+0x30], R224 ;  /* 0x000030e001007387 */ /* 0x0003e80000100a00 */
[----:B------:R1:W-:Y:S04]  /*3830*/  STL.64 [R1+0x38], R226 ;  /* 0x000038e201007387 */ /* 0x0003e80000100a00 */
[----:B0-----:R1:W5:Y:S04]  /*3840*/  LDL.LU.64 R214, [R1+0x98] ;  /* 0x0000980001d67983 */ /* 0x0013680000300a00 */
[----:B------:R1:W5:Y:S01]  /*3850*/  LDL.LU.64 R212, [R1+0x90] ;  /* 0x0000900001d47983 */ /* 0x0003620000300a00 */
[----:B------:R-:W-:Y:S05]  /*3860*/  @!P1 BRA `(.L_x_18) ;  /* 0x0000002800d49947 */ /* 0x000fea0003800000 */
[----:B------:R-:W-:Y:S02]  /*3870*/  UIADD3 UR7, UR37, 0x1, URZ ;  /* 0x0000000125077890 */ /* 0x000fe4000fffe03f */
[----:B------:R-:W-:Y:S02]  /*3880*/  MOV R0, UR37 ;  /* 0x0000002500007c02 */ /* 0x000fe40008000f00 */
[----:B------:R-:W-:-:S04]  /*3890*/  UISETP.NE.AND UP0, UPT, UR7, 0x4, UPT ;  /* 0x000000040700788c */ /* 0x000fc8000bf05270 */
[----:B------:R-:W-:Y:S02]  /*38a0*/  USEL UR5, URZ, 0x1, UP0 ;  /* 0x000000013f057887 */ /* 0x000fe40008000000 */
[----:B------:R-:W-:Y:S02]  /*38b0*/  USEL UR7, UR7, URZ, UP0 ;  /* 0x0000003f07077287 */ /* 0x000fe40008000000 */
[----:B------:R-:W-:-:S06]  /*38c0*/  ULOP3.LUT UR5, UR36, UR5, URZ, 0x3c, !UPT ;  /* 0x0000000524057292 */ /* 0x000fcc000f8e3c3f */
[----:B------:R-:W-:-:S07]  /*38d0*/  IMAD.U32 R4, RZ, RZ, UR5 ;  /* 0x00000005ff047e24 */ /* 0x000fce000f8e00ff */
.L_x_25:
[----:B------:R-:W-:Y:S05]  /*38e0*/  @!P0 BRA `(.L_x_19) ;  /* 0x0000000000048947 */ /* 0x000fea0003800000 */
[----:B------:R-:W-:Y:S01]  /*38f0*/  BPT.TRAP 0x1 ;  /* 0x000000040000795c */ /* 0x000fe20000300000 */
.L_x_19:
[----:B------:R-:W0:Y:S01]  /*3900*/  S2UR UR6, SR_CgaCtaId ;  /* 0x00000000000679c3 */ /* 0x000e220000008800 */
[----:B------:R-:W-:Y:S01]  /*3910*/  UMOV UR5, 0x400 ;  /* 0x0000040000057882 */ /* 0x000fe20000000000 */
[----:B------:R-:W-:Y:S01]  /*3920*/  IMAD.U32 R6, RZ, RZ, UR7 ;  /* 0x00000007ff067e24 */ /* 0x000fe2000f8e00ff */
[----:B------:R-:W-:Y:S01]  /*3930*/  SHF.L.U32 R7, R4, 0x1f, RZ ;  /* 0x0000001f04077819 */ /* 0x000fe200000006ff */
[----:B0-----:R-:W-:-:S06]  /*3940*/  ULEA UR5, UR6, UR5, 0x18 ;  /* 0x0000000506057291 */ /* 0x001fcc000f8ec03f */
[----:B------:R-:W-:-:S05]  /*3950*/  IMAD.U32 R3, RZ, RZ, UR5 ;  /* 0x00000005ff037e24 */ /* 0x000fca000f8e00ff */
[----:B------:R-:W-:-:S04]  /*3960*/  LEA R6, R6, R3, 0x3 ;  /* 0x0000000306067211 */ /* 0x000fc800078e18ff */
[----:B------:R0:W2:Y:S01]  /*3970*/  SYNCS.PHASECHK.TRANS64.TRYWAIT P1, [R6+URZ], R7 ;  /* 0x00000007060075a7 */ /* 0x0000a2000802017f */
[----:B------:R-:W-:Y:S05]  /*3980*/  @!P0 BRA `(.L_x_20) ;  /* 0x0000000000048947 */ /* 0x000fea0003800000 */
[----:B------:R-:W-:Y:S01]  /*3990*/  BPT.TRAP 0x1 ;  /* 0x000000040000795c */ /* 0x000fe20000300000 */
.L_x_20:
[----:B--2---:R-:W-:Y:S05]  /*39a0*/  @P1 BRA `(.L_x_21) ;  /* 0x0000000000081947 */ /* 0x004fea0003800000 */
[----:B------:R-:W2:Y:S02]  /*39b0*/  SYNCS.PHASECHK.TRANS64.TRYWAIT P1, [R6+URZ], R7 ;  /* 0x00000007060075a7 */ /* 0x000ea4000802017f */
[----:B--2---:R-:W-:Y:S05]  /*39c0*/  @!P1 BRA `(.L_x_22) ;  /* 0x000000fc00289947 */ /* 0x004fea0003800000 */
.L_x_21:
[----:B------:R-:W-:Y:S04]  /*39d0*/  STL.64 [R1+0x258], R198 ;  /* 0x000258c601007387 */ /* 0x000fe80000100a00 */
[----:B------:R-:W-:Y:S04]  /*39e0*/  STL.64 [R1+0x250], R196 ;  /* 0x000250c401007387 */ /* 0x000fe80000100a00 */
[----:B------:R-:W-:Y:S04]  /*39f0*/  STL.64 [R1+0x248], R194 ;  /* 0x000248c201007387 */ /* 0x000fe80000100a00 */
[----:B------:R-:W-:Y:S04]  /*3a00*/  STL.64 [R1+0x240], R192 ;  /* 0x000240c001007387 */ /* 0x000fe80000100a00 */
[----:B------:R-:W-:Y:S04]  /*3a10*/  STL.64 [R1+0x238], R190 ;  /* 0x000238be01007387 */ /* 0x000fe80000100a00 */
[----:B------:R-:W-:Y:S04]  /*3a20*/  STL.64 [R1+0x230], R188 ;  /* 0x000230bc01007387 */ /* 0x000fe80000100a00 */
[----:B------:R-:W-:Y:S04]  /*3a30*/  STL.64 [R1+0x228], R186 ;  /* 0x000228ba01007387 */ /* 0x000fe80000100a00 */
[----:B------:R3:W-:Y:S04]  /*3a40*/  STL.64 [R1+0x220], R184 ;  /* 0x000220b801007387 */ /* 0x0007e80000100a00 */
[----:B---3--:R-:W3:Y:S04]  /*3a50*/  LDL.LU.64 R184, [R1+0x40] ;  /* 0x0000400001b87983 */ /* 0x008ee80000300a00 */
[----:B------:R-:W3:Y:S04]  /*3a60*/  LDL.LU.64 R186, [R1+0x48] ;  /* 0x0000480001ba7983 */ /* 0x000ee80000300a00 */
[----:B------:R-:W3:Y:S04]  /*3a70*/  LDL.LU.64 R188, [R1+0x50] ;  /* 0x0000500001bc7983 */ /* 0x000ee80000300a00 */
[----:B------:R-:W3:Y:S04]  /*3a80*/  LDL.LU.64 R190, [R1+0x58] ;  /* 0x0000580001be7983 */ /* 0x000ee80000300a00 */
[----:B------:R-:W3:Y:S04]  /*3a90*/  LDL.LU.64 R192, [R1+0x60] ;  /* 0x0000600001c07983 */ /* 0x000ee80000300a00 */
[----:B------:R-:W3:Y:S04]  /*3aa0*/  LDL.LU.64 R194, [R1+0x68] ;  /* 0x0000680001c27983 */ /* 0x000ee80000300a00 */
[----:B------:R-:W3:Y:S04]  /*3ab0*/  LDL.LU.64 R196, [R1+0x70] ;  /* 0x0000700001c47983 */ /* 0x000ee80000300a00 */
[----:B------:R-:W3:Y:S01]  /*3ac0*/  LDL.LU.64 R198, [R1+0x78] ;  /* 0x0000780001c67983 */ /* 0x000ee20000300a00 */
[----:B------:R-:W-:-:S02]  /*3ad0*/  UIMAD UR5, UR7, 0x600, UR39 ;  /* 0x00000600070578a4 */ /* 0x000fc4000f8e0227 */
[----:B------:R-:W-:Y:S01]  /*3ae0*/  UIMAD UR6, UR7, 0x700, UR4 ;  /* 0x00000700070678a4 */ /* 0x000fe2000f8e0204 */
[----:B------:R-:W-:Y:S01]  /*3af0*/  UMOV UR9, 0x40000040 ;  /* 0x4000004000097882 */ /* 0x000fe20000000000 */
[----:B------:R-:W-:Y:S02]  /*3b00*/  UMOV UR11, 0x40000040 ;  /* 0x40000040000b7882 */ /* 0x000fe40000000000 */
[----:B------:R-:W-:Y:S01]  /*3b10*/  UIADD3 UR14, UR6, 0x100, URZ ;  /* 0x00000100060e7890 */ /* 0x000fe2000fffe03f */
[----:B------:R-:W-:Y:S02]  /*3b20*/  UMOV UR8, UR5 ;  /* 0x0000000500087c82 */ /* 0x000fe40008000000 */
[----:B------:R-:W-:Y:S01]  /*3b30*/  UMOV UR10, UR6 ;  /* 0x00000006000a7c82 */ /* 0x000fe20008000000 */
        /* <DEDUP_REMOVED lines=18> */
[----:B-----5:R-:W-:Y:S01]  /*3c60*/  WARPGROUP.ARRIVE ;  /* 0x00000000000079c5 */ /* 0x020fe20000000000 */
[----:B------:R-:W-:Y:S01]  /*3c70*/  UIADD3 UR30, UR6, 0x500, URZ ;  /* 0x00000500061e7890 */ /* 0x000fe2000fffe03f */
[----:B0-2---:R-:W-:Y:S01]  /*3c80*/  IMAD.MOV.U32 R7, RZ, RZ, R198 ;  /* 0x000000ffff077224 */ /* 0x005fe200078e00c6 */
[----:B------:R-:W-:Y:S01]  /*3c90*/  UMOV UR28, UR8 ;  /* 0x00000008001c7c82 */ /* 0x000fe20008000000 */
[----:B------:R-:W-:Y:S01]  /*3ca0*/  UMOV UR29, UR9 ;  /* 0x00000009001d7c82 */ /* 0x000fe20008000000 */
[----:B------:R-:W-:Y:S01]  /*3cb0*/  UMOV UR31, 0x40000040 ;  /* 0x40000040001f7882 */ /* 0x000fe20000000000 */
[----:B------:R-:W-:Y:S01]  /*3cc0*/  IGMMA.64x32x32.S8.S8 R200, gdesc[UR12], R200, gsb0 ;  /* 0x012000000cc879f1 */ /* 0x000fe200080410c8 */
[----:B------:R-:W-:Y:S01]  /*3cd0*/  UIADD3 UR34, UR6, 0x600, URZ ;  /* 0x0000060006227890 */ /* 0x000fe2000fffe03f */
[----:B------:R-:W-:Y:S01]  /*3ce0*/  MOV R6, R199 ;  /* 0x000000c700067202 */ /* 0x000fe20000000f00 */
[----:B------:R-:W-:Y:S01]  /*3cf0*/  UMOV UR32, UR8 ;  /* 0x0000000800207c82 */ /* 0x000fe20008000000 */
[----:B------:R-:W-:Y:S01]  /*3d00*/  UMOV UR33, UR9 ;  /* 0x0000000900217c82 */ /* 0x000fe20008000000 */
[----:B------:R-:W-:Y:S01]  /*3d10*/  UMOV UR35, 0x40000040 ;  /* 0x4000004000237882 */ /* 0x000fe20000000000 */
[----:B------:R-:W-:Y:S01]  /*3d20*/  UIADD3 UR12, UR5, 0x400, URZ ;  /* 0x00000400050c7890 */ /* 0x000fe2000fffe03f */
        /* <DEDUP_REMOVED lines=14> */
[----:B------:R-:W-:-:S02]  /*3e10*/  IMAD.MOV.U32 R20, RZ, RZ, R189 ;  /* 0x000000ffff147224 */ /* 0x000fc400078e00bd */
[----:B------:R-:W-:Y:S01]  /*3e20*/  IMAD.MOV.U32 R23, RZ, RZ, R186 ;  /* 0x000000ffff177224 */ /* 0x000fe200078e00ba */
[----:B------:R-:W2:Y:S01]  /*3e30*/  LDL.LU.64 R190, [R1+0x238] ;  /* 0x0002380001be7983 */ /* 0x000ea20000300a00 */
[----:B-1----:R-:W-:Y:S02]  /*3e40*/  IMAD.MOV.U32 R217, RZ, RZ, R184 ;  /* 0x000000ffffd97224 */ /* 0x002fe400078e00b8 */
[----:B------:R-:W-:Y:S01]  /*3e50*/  IMAD.MOV.U32 R216, RZ, RZ, R185 ;  /* 0x000000ffffd87224 */ /* 0x000fe200078e00b9 */
[----:B------:R-:W2:Y:S04]  /*3e60*/  LDL.LU.64 R188, [R1+0x230] ;  /* 0x0002300001bc7983 */ /* 0x000ea80000300a00 */
[----:B------:R-:W2:Y:S04]  /*3e70*/  LDL.LU.64 R186, [R1+0x228] ;  /* 0x0002280001ba7983 */ /* 0x000ea80000300a00 */
[----:B------:R-:W2:Y:S01]  /*3e80*/  LDL.LU.64 R184, [R1+0x220] ;  /* 0x0002200001b87983 */ /* 0x000ea20000300a00 */
[----:B------:R-:W-:-:S02]  /*3e90*/  WARPGROUP.DEPBAR.LE gsb0, 0x0 ;  /* 0x00008000000079c5 */ /* 0x000fc40000010000 */
        /* <DEDUP_REMOVED lines=14> */
[----:B------:R-:W-:Y:S01]  /*3f80*/  UMOV UR32, UR12 ;  /* 0x0000000c00207c82 */ /* 0x000fe20008000000 */
[----:B------:R-:W-:Y:S01]  /*3f90*/  UMOV UR33, 0x40000040 ;  /* 0x4000004000217882 */ /* 0x000fe20000000000 */
[----:B------:R-:W-:Y:S02]  /*3fa0*/  WARPGROUP.DEPBAR.LE gsb0, 0x0 ;  /* 0x00008000000079c5 */ /* 0x000fe40000010000 */
[----:B------:R-:W-:-:S06]  /*3fb0*/  WARPGROUP.ARRIVE ;  /* 0x00000000000079c5 */ /* 0x000fcc0000000000 */
[----:B------:R-:W-:Y:S01]  /*3fc0*/  IGMMA.64x32x32.S8.S8 R24, gdesc[UR32], R24, gsb0 ;  /* 0x01200000201879f1 */ /* 0x000fe20008041018 */
[----:B------:R-:W-:Y:S01]  /*3fd0*/  UMOV UR28, UR32 ;  /* 0x00000020001c7c82 */ /* 0x000fe20008000000 */
[----:B------:R-:W-:Y:S01]  /*3fe0*/  UMOV UR29, UR33 ;  /* 0x00000021001d7c82 */ /* 0x000fe20008000000 */
[----:B------:R0:W-:Y:S04]  /*3ff0*/  STL.64 [R1+0x1d8], R214 ;  /* 0x0001d8d601007387 */ /* 0x0001e80000100a00 */
[----:B------:R1:W-:Y:S04]  /*4000*/  STL.64 [R1+0x1d0], R212 ;  /* 0x0001d0d401007387 */ /* 0x0003e80000100a00 */
[----:B------:R3:W-:Y:S04]  /*4010*/  STL.64 [R1+0x1c8], R210 ;  /* 0x0001c8d201007387 */ /* 0x0007e80000100a00 */
[----:B------:R4:W-:Y:S01]  /*4020*/  STL.64 [R1+0x1c0], R208 ;  /* 0x0001c0d001007387 */ /* 0x0009e20000100a00 */
[----:B0-----:R-:W-:Y:S01]  /*4030*/  IMAD.MOV.U32 R214, RZ, RZ, R7 ;  /* 0x000000ffffd67224 */ /* 0x001fe200078e0007 */
[----:B------:R-:W-:-:S02]  /*4040*/  MOV R215, R6 ;  /* 0x0000000600d77202 */ /* 0x000fc40000000f00 */
[----:B------:R0:W-:Y:S01]  /*4050*/  STL.64 [R1+0x1b8], R206 ;  /* 0x0001b8ce01007387 */ /* 0x0001e20000100a00 */
[----:B-1----:R-:W-:Y:S02]  /*4060*/  IMAD.MOV.U32 R212, RZ, RZ, R9 ;  /* 0x000000ffffd47224 */ /* 0x002fe400078e0009 */
[----:B------:R-:W-:Y:S01]  /*4070*/  IMAD.MOV.U32 R213, RZ, RZ, R8 ;  /* 0x000000ffffd57224 */ /* 0x000fe200078e0008 */
[----:B------:R1:W-:Y:S01]  /*4080*/  STL.64 [R1+0x1b0], R204 ;  /* 0x0001b0cc01007387 */ /* 0x0003e20000100a00 */
[----:B---3--:R-:W-:Y:S01]  /*4090*/  IMAD.MOV.U32 R210, RZ, RZ, R11 ;  /* 0x000000ffffd27224 */ /* 0x008fe200078e000b */
[----:B------:R-:W-:Y:S02]  /*40a0*/  MOV R211, R10 ;  /* 0x0000000a00d37202 */ /* 0x000fe40000000f00 */
[----:B------:R3:W-:Y:S01]  /*40b0*/  STL.64 [R1+0x1a8], R202 ;  /* 0x0001a8ca01007387 */ /* 0x0007e20000100a00 */
[----:B----4-:R-:W-:Y:S02]  /*40c0*/  IMAD.MOV.U32 R208, RZ, RZ, R13 ;  /* 0x000000ffffd07224 */ /* 0x010fe400078e000d */
[----:B------:R-:W-:Y:S01]  /*40d0*/  IMAD.MOV.U32 R209, RZ, RZ, R12 ;  /* 0x000000ffffd17224 */ /* 0x000fe200078e000c */
[----:B------:R4:W-:Y:S01]  /*40e0*/  STL.64 [R1+0x1a0], R200 ;  /* 0x0001a0c801007387 */ /* 0x0009e20000100a00 */
[----:B0-----:R-:W-:Y:S01]  /*40f0*/  IMAD.MOV.U32 R206, RZ, RZ, R15 ;  /* 0x000000ffffce7224 */ /* 0x001fe200078e000f */
[----:B------:R-:W-:Y:S01]  /*4100*/  MOV R207, R14 ;  /* 0x0000000e00cf7202 */ /* 0x000fe20000000f00 */
[----:B-1----:R-:W-:Y:S01]  /*4110*/  IMAD.MOV.U32 R204, RZ, RZ, R21 ;  /* 0x000000ffffcc7224 */ /* 0x002fe200078e0015 */
[----:B------:R-:W-:Y:S01]  /*4120*/  STL.64 [R1+0x218], R214 ;  /* 0x000218d601007387 */ /* 0x000fe20000100a00 */
[----:B------:R-:W-:Y:S01]  /*4130*/  IMAD.MOV.U32 R205, RZ, RZ, R20 ;  /* 0x000000ffffcd7224 */ /* 0x000fe200078e0014 */
[----:B------:R-:W-:-:S02]  /*4140*/  WARPGROUP.DEPBAR.LE gsb0, 0x0 ;  /* 0x00008000000079c5 */ /* 0x000fc40000010000 */
[----:B------:R-:W-:-:S06]  /*4150*/  WARPGROUP.ARRIVE ;  /* 0x00000000000079c5 */ /* 0x000fcc0000000000 */
[----:B------:R-:W-:Y:S01]  /*4160*/  IGMMA.64x32x32.S8.S8 R56, gdesc[UR28], R56, gsb0 ;  /* 0x012000001c3879f1 */ /* 0x000fe20008041038 */
[----:B---3--:R-:W-:Y:S01]  /*4170*/  IMAD.MOV.U32 R202, RZ, RZ, R23 ;  /* 0x000000ffffca7224 */ /* 0x008fe200078e0017 */
[----:B------:R-:W-:Y:S01]  /*4180*/  MOV R203, R22 ;  /* 0x0000001600cb7202 */ /* 0x000fe20000000f00 */
[----:B------:R-:W-:Y:S01]  /*4190*/  STL.64 [R1+0x210], R212 ;  /* 0x000210d401007387 */ /* 0x000fe20000100a00 */
[----:B----4-:R-:W-:Y:S02]  /*41a0*/  IMAD.MOV.U32 R200, RZ, RZ, R217 ;  /* 0x000000ffffc87224 */ /* 0x010fe400078e00d9 */
[----:B------:R-:W-:Y:S01]  /*41b0*/  IMAD.MOV.U32 R201, RZ, RZ, R216 ;  /* 0x000000ffffc97224 */ /* 0x000fe200078e00d8 */
[----:B------:R-:W-:Y:S04]  /*41c0*/  STL.64 [R1+0x208], R210 ;  /* 0x000208d201007387 */ /* 0x000fe80000100a00 */
[----:B------:R-:W-:Y:S04]  /*41d0*/  STL.64 [R1+0x200], R208 ;  /* 0x000200d001007387 */ /* 0x000fe80000100a00 */
[----:B------:R-:W-:Y:S04]  /*41e0*/  STL.64 [R1+0x1f8], R206 ;  /* 0x0001f8ce01007387 */ /* 0x000fe80000100a00 */
[----:B------:R-:W-:Y:S04]  /*41f0*/  STL.64 [R1+0x1f0], R204 ;  /* 0x0001f0cc01007387 */ /* 0x000fe80000100a00 */
[----:B------:R-:W-:Y:S04]  /*4200*/  STL.64 [R1+0x1e8], R202 ;  /* 0x0001e8ca01007387 */ /* 0x000fe80000100a00 */
[----:B------:R0:W-:Y:S04]  /*4210*/  STL.64 [R1+0x1e0], R200 ;  /* 0x0001e0c801007387 */ /* 0x0001e80000100a00 */
[----:B0-----:R-:W3:Y:S04]  /*4220*/  LDL.LU.64 R200, [R1] ;  /* 0x0000000001c87983 */ /* 0x001ee80000300a00 */
[----:B------:R-:W3:Y:S04]  /*4230*/  LDL.LU.64 R202, [R1+0x8] ;  /* 0x0000080001ca7983 */ /* 0x000ee80000300a00 */
[----:B------:R-:W3:Y:S04]  /*4240*/  LDL.LU.64 R204, [R1+0x10] ;  /* 0x0000100001cc7983 */ /* 0x000ee80000300a00 */
[----:B------:R-:W3:Y:S04]  /*4250*/  LDL.LU.64 R206, [R1+0x18] ;  /* 0x0000180001ce7983 */ /* 0x000ee80000300a00 */
[----:B------:R-:W3:Y:S04]  /*4260*/  LDL.LU.64 R208, [R1+0x20] ;  /* 0x0000200001d07983 */ /* 0x000ee80000300a00 */
[----:B------:R-:W3:Y:S04]  /*4270*/  LDL.LU.64 R210, [R1+0x28] ;  /* 0x0000280001d27983 */ /* 0x000ee80000300a00 */
[----:B------:R-:W3:Y:S04]  /*4280*/  LDL.LU.64 R212, [R1+0x30] ;  /* 0x0000300001d47983 */ /* 0x000ee80000300a00 */
[----:B------:R-:W3:Y:S01]  /*4290*/  LDL.LU.64 R214, [R1+0x38] ;  /* 0x0000380001d67983 */ /* 0x000ee20000300a00 */
[----:B------:R-:W-:-:S02]  /*42a0*/  WARPGROUP.DEPBAR.LE gsb0, 0x0 ;  /* 0x00008000000079c5 */ /* 0x000fc40000010000 */
[----:B------:R-:W-:Y:S01]  /*42b0*/  WARPGROUP.ARRIVE ;  /* 0x00000000000079c5 */ /* 0x000fe20000000000 */
[----:B------:R-:W-:Y:S01]  /*42c0*/  UMOV UR24, UR32 ;  /* 0x0000002000187c82 */ /* 0x000fe20008000000 */
[----:B------:R-:W-:-:S04]  /*42d0*/  UMOV UR25, UR33 ;  /* 0x0000002100197c82 */ /* 0x000fc80008000000 */
        /* <DEDUP_REMOVED lines=16> */
[----:B------:R-:W-:Y:S01]  /*43e0*/  UMOV UR34, UR10 ;  /* 0x0000000a00227c82 */ /* 0x000fe20008000000 */
[----:B------:R-:W-:Y:S01]  /*43f0*/  UMOV UR35, UR11 ;  /* 0x0000000b00237c82 */ /* 0x000fe20008000000 */
[----:B------:R-:W-:Y:S02]  /*4400*/  WARPGROUP.DEPBAR.LE gsb0, 0x0 ;  /* 0x00008000000079c5 */ /* 0x000fe40000010000 */
[----:B---3--:R-:W-:-:S06]  /*4410*/  WARPGROUP.ARRIVE ;  /* 0x00000000000079c5 */ /* 0x008fcc0000000000 */
[----:B------:R-:W-:Y:S03]  /*4420*/  IGMMA.64x32x32.S8.S8 R200, gdesc[UR32], R200, gsb0 ;  /* 0x0120000020c879f1 */ /* 0x000fe600080410c8 */
        /* <DEDUP_REMOVED lines=14> */
[----:B------:R-:W-:Y:S01]  /*4510*/  IMAD.MOV.U32 R21, RZ, RZ, R204 ;  /* 0x000000ffff157224 */ /* 0x000fe200078e00cc */
[----:B------:R-:W-:Y:S01]  /*4520*/  MOV R22, R203 ;  /* 0x000000cb00167202 */ /* 0x000fe20000000f00 */
[----:B------:R-:W-:Y:S01]  /*4530*/  IMAD.MOV.U32 R20, RZ, RZ, R205 ;  /* 0x000000ffff147224 */ /* 0x000fe200078e00cd */
[----:B------:R-:W2:Y:S01]  /*4540*/  LDL.LU.64 R208, [R1+0x200] ;  /* 0x0002000001d07983 */ /* 0x000ea20000300a00 */
[----:B------:R-:W-:-:S03]  /*4550*/  IMAD.MOV.U32 R23, RZ, RZ, R202 ;  /* 0x000000ffff177224 */ /* 0x000fc600078e00ca */
[----:B------:R-:W2:Y:S01]  /*4560*/  LDL.LU.64 R206, [R1+0x1f8] ;  /* 0x0001f80001ce7983 */ /* 0x000ea20000300a00 */
[----:B------:R-:W-:Y:S02]  /*4570*/  IMAD.MOV.U32 R217, RZ, RZ, R200 ;  /* 0x000000ffffd97224 */ /* 0x000fe400078e00c8 */
[----:B------:R-:W-:Y:S01]  /*4580*/  IMAD.MOV.U32 R216, RZ, RZ, R201 ;  /* 0x000000ffffd87224 */ /* 0x000fe200078e00c9 */
[----:B------:R-:W2:Y:S04]  /*4590*/  LDL.LU.64 R204, [R1+0x1f0] ;  /* 0x0001f00001cc7983 */ /* 0x000ea80000300a00 */
[----:B------:R-:W2:Y:S04]  /*45a0*/  LDL.LU.64 R202, [R1+0x1e8] ;  /* 0x0001e80001ca7983 */ /* 0x000ea80000300a00 */
[----:B------:R-:W2:Y:S01]  /*45b0*/  LDL.LU.64 R200, [R1+0x1e0] ;  /* 0x0001e00001c87983 */ /* 0x000ea20000300a00 */
[----:B------:R-:W-:-:S02]  /*45c0*/  UIADD3 UR8, UR5, 0x2, URZ ;  /* 0x0000000205087890 */ /* 0x000fc4000fffe03f */
[----:B------:R-:W-:Y:S01]  /*45d0*/  UIADD3 UR10, UR6, 0x2, URZ ;  /* 0x00000002060a7890 */ /* 0x000fe2000fffe03f */
[----:B------:R-:W-:Y:S01]  /*45e0*/  UMOV UR9, 0x40000040 ;  /* 0x4000004000097882 */ /* 0x000fe20000000000 */
[----:B------:R-:W-:Y:S01]  /*45f0*/  UMOV UR11, 0x40000040 ;  /* 0x40000040000b7882 */ /* 0x000fe20000000000 */
[----:B--2---:R-:W-:-:S06]  /*4600*/  WARPGROUP.ARRIVE ;  /* 0x00000000000079c5 */ /* 0x004fcc0000000000 */
[----:B------:R-:W-:Y:S03]  /*4610*/  IGMMA.64x32x32.S8.S8 R200, gdesc[UR8], R200, gsb0 ;  /* 0x0120000008c879f1 */ /* 0x000fe600080410c8 */
[----:B------:R-:W-:Y:S02]  /*4620*/  WARPGROUP.DEPBAR.LE gsb0, 0x0 ;  /* 0x00008000000079c5 */ /* 0x000fe40000010000 */
        /* <DEDUP_REMOVED lines=8> */
[----:B0-----:R-:W2:Y:S04]  /*46b0*/  LDL.LU.64 R214, [R1+0x1d8] ;  /* 0x0001d80001d67983 */ /* 0x001ea80000300a00 */
[----:B------:R-:W2:Y:S04]  /*46c0*/  LDL.LU.64 R212, [R1+0x1d0] ;  /* 0x0001d00001d47983 */ /* 0x000ea80000300a00 */
[----:B------:R-:W2:Y:S04]  /*46d0*/  LDL.LU.64 R210, [R1+0x1c8] ;  /* 0x0001c80001d27983 */ /* 0x000ea80000300a00 */
[----:B------:R-:W2:Y:S04]  /*46e0*/  LDL.LU.64 R208, [R1+0x1c0] ;  /* 0x0001c00001d07983 */ /* 0x000ea80000300a00 */
[----:B------:R-:W2:Y:S04]  /*46f0*/  LDL.LU.64 R206, [R1+0x1b8] ;  /* 0x0001b80001ce7983 */ /* 0x000ea80000300a00 */
[----:B------:R-:W2:Y:S04]  /*4700*/  LDL.LU.64 R204, [R1+0x1b0] ;  /* 0x0001b00001cc7983 */ /* 0x000ea80000300a00 */
        /* <DEDUP_REMOVED lines=60> */
[----:B------:R-:W3:Y:S04]  /*4ad0*/  LDL.LU.64 R202, [R1+0x48] ;  /* 0x0000480001ca7983 */ /* 0x000ee80000300a00 */
[----:B------:R-:W4:Y:S04]  /*4ae0*/  LDL.LU.64 R204, [R1+0x50] ;  /* 0x0000500001cc7983 */ /* 0x000f280000300a00 */
[----:B------:R-:W2:Y:S04]  /*4af0*/  LDL.LU.64 R206, [R1+0x58] ;  /* 0x0000580001ce7983 */ /* 0x000ea80000300a00 */
[----:B------:R-:W3:Y:S01]  /*4b00*/  LDL.LU.64 R208, [R1+0x60] ;  /* 0x0000600001d07983 */ /* 0x000ee20000300a00 */
[----:B------:R-:W-:-:S02]  /*4b10*/  WARPGROUP.DEPBAR.LE gsb0, 0x0 ;  /* 0x00008000000079c5 */ /* 0x000fc40000010000 */
[----:B------:R-:W-:Y:S01]  /*4b20*/  WARPGROUP.ARRIVE ;  /* 0x00000000000079c5 */ /* 0x000fe20000000000 */
[----:B------:R-:W4:Y:S04]  /*4b30*/  LDL.LU.64 R210, [R1+0x68] ;  /* 0x0000680001d27983 */ /* 0x000f280000300a00 */
[----:B------:R-:W2:Y:S01]  /*4b40*/  LDL.LU.64 R212, [R1+0x70] ;  /* 0x0000700001d47983 */ /* 0x000ea20000300a00 */
[----:B------:R-:W-:Y:S03]  /*4b50*/  IGMMA.64x32x32.S8.S8 R56, gdesc[UR28], R56, gsb0 ;  /* 0x012000001c3879f1 */ /* 0x000fe60008041038 */
[----:B------:R-:W3:Y:S01]  /*4b60*/  LDL.LU.64 R214, [R1+0x78] ;  /* 0x0000780001d67983 */ /* 0x000ee20000300a00 */
        /* <DEDUP_REMOVED lines=20> */
[----:B------:R-:W-:Y:S01]  /*4cb0*/  MOV R218, R15 ;  /* 0x0000000f00da7202 */ /* 0x000fe20000000f00 */
[----:B------:R-:W-:Y:S01]  /*4cc0*/  IMAD.MOV.U32 R219, RZ, RZ, R14 ;  /* 0x000000ffffdb7224 */ /* 0x000fe200078e000e */
[----:B------:R-:W-:Y:S01]  /*4cd0*/  MOV R221, R12 ;  /* 0x0000000c00dd7202 */ /* 0x000fe20000000f00 */
[----:B------:R-:W-:Y:S01]  /*4ce0*/  IMAD.MOV.U32 R220, RZ, RZ, R13 ;  /* 0x000000ffffdc7224 */ /* 0x000fe200078e000d */
[----:B------:R-:W-:Y:S01]  /*4cf0*/  MOV R224, R9 ;  /* 0x0000000900e07202 */ /* 0x000fe20000000f00 */
[----:B------:R-:W-:Y:S01]  /*4d00*/  IMAD.MOV.U32 R222, RZ, RZ, R11 ;  /* 0x000000ffffde7224 */ /* 0x000fe200078e000b */
[----:B------:R-:W-:Y:S01]  /*4d10*/  MOV R227, R6 ;  /* 0x0000000600e37202 */ /* 0x000fe20000000f00 */
[----:B------:R-:W-:Y:S02]  /*4d20*/  IMAD.MOV.U32 R223, RZ, RZ, R10 ;  /* 0x000000ffffdf7224 */ /* 0x000fe400078e000a */
[----:B------:R-:W-:-:S02]  /*4d30*/  IMAD.MOV.U32 R225, RZ, RZ, R8 ;  /* 0x000000ffffe17224 */ /* 0x000fc400078e0008 */
[----:B------:R-:W-:Y:S01]  /*4d40*/  IMAD.MOV.U32 R226, RZ, RZ, R7 ;  /* 0x000000ffffe27224 */ /* 0x000fe200078e0007 */
[----:B------:R-:W-:Y:S01]  /*4d50*/  UMOV UR8, UR32 ;  /* 0x0000002000087c82 */ /* 0x000fe20008000000 */
[----:B------:R-:W-:Y:S01]  /*4d60*/  UMOV UR9, UR33 ;  /* 0x0000002100097c82 */ /* 0x000fe20008000000 */
[----:B---3--:R0:W-:Y:S04]  /*4d70*/  STL.64 [R1+0x198], R214 ;  /* 0x000198d601007387 */ /* 0x0081e80000100a00 */
[----:B--2---:R1:W-:Y:S01]  /*4d80*/  STL.64 [R1+0x190], R212 ;  /* 0x000190d401007387 */ /* 0x0043e20000100a00 */
[----:B0-----:R-:W-:Y:S01]  /*4d90*/  IMAD.MOV.U32 R214, RZ, RZ, R23 ;  /* 0x000000ffffd67224 */ /* 0x001fe200078e0017 */
[----:B------:R-:W-:Y:S02]  /*4da0*/  MOV R215, R22 ;  /* 0x0000001600d77202 */ /* 0x000fe40000000f00 */
[----:B-1----:R-:W-:Y:S01]  /*4db0*/  MOV R212, R217 ;  /* 0x000000d900d47202 */ /* 0x002fe20000000f00 */
[----:B------:R-:W-:-:S02]  /*4dc0*/  IMAD.MOV.U32 R213, RZ, RZ, R216 ;  /* 0x000000ffffd57224 */ /* 0x000fc400078e00d8 */
[----:B------:R-:W-:Y:S02]  /*4dd0*/  IMAD.MOV.U32 R216, RZ, RZ, R21 ;  /* 0x000000ffffd87224 */ /* 0x000fe400078e0015 */
[----:B------:R-:W-:Y:S01]  /*4de0*/  IMAD.MOV.U32 R217, RZ, RZ, R20 ;  /* 0x000000ffffd97224 */ /* 0x000fe200078e0014 */
[----:B------:R-:W-:-:S05]  /*4df0*/  WARPGROUP.DEPBAR.LE gsb0, 0x0 ;  /* 0x00008000000079c5 */ /* 0x000fca0000010000 */
[----:B------:R-:W-:-:S06]  /*4e00*/  WARPGROUP.ARRIVE ;  /* 0x00000000000079c5 */ /* 0x000fcc0000000000 */
[----:B------:R-:W-:Y:S01]  /*4e10*/  IGMMA.64x32x32.S8.S8 R212, gdesc[UR8], R212, gsb0 ;  /* 0x0120000008d479f1 */ /* 0x000fe200080410d4 */
[----:B----4-:R-:W-:Y:S04]  /*4e20*/  STL.64 [R1+0x188], R210 ;  /* 0x000188d201007387 */ /* 0x010fe80000100a00 */
[----:B------:R-:W-:Y:S04]  /*4e30*/  STL.64 [R1+0x180], R208 ;  /* 0x000180d001007387 */ /* 0x000fe80000100a00 */
[----:B------:R-:W-:Y:S04]  /*4e40*/  STL.64 [R1+0x178], R206 ;  /* 0x000178ce01007387 */ /* 0x000fe80000100a00 */
[----:B------:R-:W-:Y:S04]  /*4e50*/  STL.64 [R1+0x170], R204 ;  /* 0x000170cc01007387 */ /* 0x000fe80000100a00 */
[----:B------:R-:W-:Y:S04]  /*4e60*/  STL.64 [R1+0x168], R202 ;  /* 0x000168ca01007387 */ /* 0x000fe80000100a00 */
[----:B------:R-:W-:Y:S01]  /*4e70*/  STL.64 [R1+0x160], R200 ;  /* 0x000160c801007387 */ /* 0x000fe20000100a00 */
[----:B------:R-:W-:-:S03]  /*4e80*/  WARPGROUP.DEPBAR.LE gsb0, 0x0 ;  /* 0x00008000000079c5 */ /* 0x000fc60000010000 */
[----:B------:R-:W-:Y:S04]  /*4e90*/  STL.64 [R1], R212 ;  /* 0x000000d401007387 */ /* 0x000fe80000100a00 */
[----:B------:R0:W-:Y:S04]  /*4ea0*/  STL.64 [R1+0x8], R214 ;  /* 0x000008d601007387 */ /* 0x0001e80000100a00 */
[----:B------:R1:W-:Y:S04]  /*4eb0*/  STL.64 [R1+0x10], R216 ;  /* 0x000010d801007387 */ /* 0x0003e80000100a00 */
[----:B------:R-:W-:Y:S04]  /*4ec0*/  STL.64 [R1+0x18], R218 ;  /* 0x000018da01007387 */ /* 0x000fe80000100a00 */
[----:B------:R-:W-:Y:S04]  /*4ed0*/  STL.64 [R1+0x20], R220 ;  /* 0x000020dc01007387 */ /* 0x000fe80000100a00 */
[----:B------:R-:W-:Y:S04]  /*4ee0*/  STL.64 [R1+0x28], R222 ;  /* 0x000028de01007387 */ /* 0x000fe80000100a00 */
[----:B------:R-:W-:Y:S04]  /*4ef0*/  STL.64 [R1+0x30], R224 ;  /* 0x000030e001007387 */ /* 0x000fe80000100a00 */
[----:B------:R-:W-:Y:S04]  /*4f00*/  STL.64 [R1+0x38], R226 ;  /* 0x000038e201007387 */ /* 0x000fe80000100a00 */
        /* <DEDUP_REMOVED lines=34> */
[----:B-1----:R-:W-:Y:S02]  /*5130*/  IMAD.MOV.U32 R217, RZ, RZ, R200 ;  /* 0x000000ffffd97224 */ /* 0x002fe400078e00c8 */
[----:B------:R-:W-:Y:S01]  /*5140*/  IMAD.MOV.U32 R216, RZ, RZ, R201 ;  /* 0x000000ffffd87224 */ /* 0x000fe200078e00c9 */
        /* <DEDUP_REMOVED lines=56> */
[----:B0-----:R-:W-:-:S02]  /*54d0*/  IMAD.MOV.U32 R214, RZ, RZ, R7 ;  /* 0x000000ffffd67224 */ /* 0x001fc400078e0007 */
[----:B------:R-:W-:Y:S01]  /*54e0*/  IMAD.MOV.U32 R215, RZ, RZ, R6 ;  /* 0x000000ffffd77224 */ /* 0x000fe200078e0006 */
[----:B------:R0:W-:Y:S01]  /*54f0*/  STL.64 [R1+0xb8], R206 ;  /* 0x0000b8ce01007387 */ /* 0x0001e20000100a00 */
[----:B-1----:R-:W-:Y:S01]  /*5500*/  IMAD.MOV.U32 R212, RZ, RZ, R9 ;  /* 0x000000ffffd47224 */ /* 0x002fe200078e0009 */
[----:B------:R-:W-:Y:S02]  /*5510*/  MOV R213, R8 ;  /* 0x0000000800d57202 */ /* 0x000fe40000000f00 */
[----:B------:R1:W-:Y:S01]  /*5520*/  STL.64 [R1+0xb0], R204 ;  /* 0x0000b0cc01007387 */ /* 0x0003e20000100a00 */
[----:B--2---:R-:W-:Y:S01]  /*5530*/  MOV R210, R11 ;  /* 0x0000000b00d27202 */ /* 0x004fe20000000f00 */
[----:B------:R-:W-:Y:S02]  /*5540*/  IMAD.MOV.U32 R211, RZ, RZ, R10 ;  /* 0x000000ffffd37224 */ /* 0x000fe400078e000a */
[----:B------:R2:W-:Y:S01]  /*5550*/  STL.64 [R1+0xa8], R202 ;  /* 0x0000a8ca01007387 */ /* 0x0005e20000100a00 */
[----:B---3--:R-:W-:-:S02]  /*5560*/  IMAD.MOV.U32 R208, RZ, RZ, R13 ;  /* 0x000000ffffd07224 */ /* 0x008fc400078e000d */
[----:B------:R-:W-:Y:S01]  /*5570*/  IMAD.MOV.U32 R209, RZ, RZ, R12 ;  /* 0x000000ffffd17224 */ /* 0x000fe200078e000c */
[----:B------:R3:W-:Y:S01]  /*5580*/  STL.64 [R1+0xa0], R200 ;  /* 0x0000a0c801007387 */ /* 0x0007e20000100a00 */
[----:B0-----:R-:W-:Y:S01]  /*5590*/  IMAD.MOV.U32 R206, RZ, RZ, R15 ;  /* 0x000000ffffce7224 */ /* 0x001fe200078e000f */
[----:B------:R-:W-:Y:S02]  /*55a0*/  MOV R207, R14 ;  /* 0x0000000e00cf7202 */ /* 0x000fe40000000f00 */
[----:B-1----:R-:W-:Y:S01]  /*55b0*/  MOV R204, R21 ;  /* 0x0000001500cc7202 */ /* 0x002fe20000000f00 */
[----:B------:R-:W-:Y:S01]  /*55c0*/  IMAD.MOV.U32 R205, RZ, RZ, R20 ;  /* 0x000000ffffcd7224 */ /* 0x000fe200078e0014 */
[----:B------:R-:W-:Y:S01]  /*55d0*/  STL.64 [R1+0x118], R214 ;  /* 0x000118d601007387 */ /* 0x000fe20000100a00 */
[----:B------:R-:W-:Y:S02]  /*55e0*/  WARPGROUP.DEPBAR.LE gsb0, 0x0 ;  /* 0x00008000000079c5 */ /* 0x000fe40000010000 */
[----:B------:R-:W-:-:S06]  /*55f0*/  WARPGROUP.ARRIVE ;  /* 0x00000000000079c5 */ /* 0x000fcc0000000000 */
[----:B------:R-:W-:Y:S01]  /*5600*/  IGMMA.64x32x32.S8.S8 R56, gdesc[UR28], R56, gsb0 ;  /* 0x012000001c3879f1 */ /* 0x000fe20008041038 */
[----:B--2---:R-:W-:Y:S01]  /*5610*/  IMAD.MOV.U32 R202, RZ, RZ, R23 ;  /* 0x000000ffffca7224 */ /* 0x004fe200078e0017 */
[----:B------:R-:W-:Y:S01]  /*5620*/  STL.64 [R1+0x110], R212 ;  /* 0x000110d401007387 */ /* 0x000fe20000100a00 */
[----:B------:R-:W-:Y:S01]  /*5630*/  IMAD.MOV.U32 R203, RZ, RZ, R22 ;  /* 0x000000ffffcb7224 */ /* 0x000fe200078e0016 */
[----:B---3--:R-:W-:Y:S01]  /*5640*/  MOV R201, R216 ;  /* 0x000000d800c97202 */ /* 0x008fe20000000f00 */
[----:B------:R-:W-:Y:S01]  /*5650*/  IMAD.MOV.U32 R200, RZ, RZ, R217 ;  /* 0x000000ffffc87224 */ /* 0x000fe200078e00d9 */
[----:B------:R-:W-:Y:S04]  /*5660*/  STL.64 [R1+0x108], R210 ;  /* 0x000108d201007387 */ /* 0x000fe80000100a00 */
[----:B------:R-:W-:Y:S04]  /*5670*/  STL.64 [R1+0x100], R208 ;  /* 0x000100d001007387 */ /* 0x000fe80000100a00 */
        /* <DEDUP_REMOVED lines=36> */
[----:B------:R-:W-:Y:S03]  /*58c0*/  IGMMA.64x32x32.S8.S8 R200, gdesc[UR8], R200, gsb0 ;  /* 0x0120000008c879f1 */ /* 0x000fe600080410c8 */
[----:B------:R-:W-:Y:S02]  /*58d0*/  WARPGROUP.DEPBAR.LE gsb0, 0x0 ;  /* 0x00008000000079c5 */ /* 0x000fe40000010000 */
[----:B------:R-:W-:Y:S01]  /*58e0*/  IMAD.MOV.U32 R7, RZ, RZ, R214 ;  /* 0x000000ffff077224 */ /* 0x000fe200078e00d6 */
[----:B------:R-:W-:Y:S01]  /*58f0*/  MOV R6, R215 ;  /* 0x000000d700067202 */ /* 0x000fe20000000f00 */
[----:B------:R-:W-:Y:S01]  /*5900*/  IMAD.MOV.U32 R8, RZ, RZ, R213 ;  /* 0x000000ffff087224 */ /* 0x000fe200078e00d5 */
[----:B------:R-:W-:Y:S01]  /*5910*/  MOV R9, R212 ;  /* 0x000000d400097202 */ /* 0x000fe20000000f00 */
        /* <DEDUP_REMOVED lines=14> */
[----:B------:R-:W-:-:S02]  /*5a00*/  MOV R217, R200 ;  /* 0x000000c800d97202 */ /* 0x000fc40000000f00 */
[----:B------:R-:W2:Y:S01]  /*5a10*/  LDL.LU.64 R206, [R1+0xf8] ;  /* 0x0000f80001ce7983 */ /* 0x000ea20000300a00 */
[----:B------:R-:W-:-:S03]  /*5a20*/  IMAD.MOV.U32 R216, RZ, RZ, R201 ;  /* 0x000000ffffd87224 */ /* 0x000fc600078e00c9 */
[----:B------:R-:W2:Y:S04]  /*5a30*/  LDL.LU.64 R204, [R1+0xf0] ;  /* 0x0000f00001cc7983 */ /* 0x000ea80000300a00 */
[----:B------:R-:W2:Y:S04]  /*5a40*/  LDL.LU.64 R202, [R1+0xe8] ;  /* 0x0000e80001ca7983 */ /* 0x000ea80000300a00 */
[----:B------:R-:W2:Y:S01]  /*5a50*/  LDL.LU.64 R200, [R1+0xe0] ;  /* 0x0000e00001c87983 */ /* 0x000ea20000300a00 */
[----:B------:R-:W-:Y:S02]  /*5a60*/  UIADD3 UR8, UR5, 0x6, URZ ;  /* 0x0000000605087890 */ /* 0x000fe4000fffe03f */
        /* <DEDUP_REMOVED lines=95> */
[----:B------:R-:W-:Y:S01]  /*6060*/  IMAD.MOV.U32 R218, RZ, RZ, R15 ;  /* 0x000000ffffda7224 */ /* 0x000fe200078e000f */
[----:B------:R-:W-:Y:S02]  /*6070*/  MOV R220, R13 ;  /* 0x0000000d00dc7202 */ /* 0x000fe40000000f00 */
[----:B------:R1:W-:Y:S01]  /*6080*/  STL.64 [R1+0x90], R212 ;  /* 0x000090d401007387 */ /* 0x0003e20000100a00 */
[----:B------:R-:W-:Y:S01]  /*6090*/  IMAD.MOV.U32 R219, RZ, RZ, R14 ;  /* 0x000000ffffdb7224 */ /* 0x000fe200078e000e */
[----:B------:R-:W-:Y:S01]  /*60a0*/  MOV R223, R10 ;  /* 0x0000000a00df7202 */ /* 0x000fe20000000f00 */
[----:B------:R-:W-:Y:S01]  /*60b0*/  IMAD.MOV.U32 R221, RZ, RZ, R12 ;  /* 0x000000ffffdd7224 */ /* 0x000fe200078e000c */
[----:B------:R-:W-:Y:S01]  /*60c0*/  MOV R226, R7 ;  /* 0x0000000700e27202 */ /* 0x000fe20000000f00 */
[----:B------:R-:W-:-:S02]  /*60d0*/  IMAD.MOV.U32 R222, RZ, RZ, R11 ;  /* 0x000000ffffde7224 */ /* 0x000fc400078e000b */
[----:B------:R-:W-:Y:S01]  /*60e0*/  IMAD.MOV.U32 R224, RZ, RZ, R9 ;  /* 0x000000ffffe07224 */ /* 0x000fe200078e0009 */
[----:B0-----:R-:W-:Y:S01]  /*60f0*/  MOV R214, R23 ;  /* 0x0000001700d67202 */ /* 0x001fe20000000f00 */
[----:B------:R-:W-:Y:S02]  /*6100*/  IMAD.MOV.U32 R215, RZ, RZ, R22 ;  /* 0x000000ffffd77224 */ /* 0x000fe400078e0016 */
[----:B------:R-:W-:Y:S02]  /*6110*/  IMAD.MOV.U32 R225, RZ, RZ, R8 ;  /* 0x000000ffffe17224 */ /* 0x000fe400078e0008 */
[----:B-1----:R-:W-:Y:S01]  /*6120*/  IMAD.MOV.U32 R212, RZ, RZ, R217 ;  /* 0x000000ffffd47224 */ /* 0x002fe200078e00d9 */
[----:B------:R-:W-:Y:S01]  /*6130*/  MOV R217, R20 ;  /* 0x0000001400d97202 */ /* 0x000fe20000000f00 */
[----:B------:R-:W-:Y:S02]  /*6140*/  IMAD.MOV.U32 R213, RZ, RZ, R216 ;  /* 0x000000ffffd57224 */ /* 0x000fe400078e00d8 */
[----:B------:R-:W-:-:S02]  /*6150*/  IMAD.MOV.U32 R216, RZ, RZ, R21 ;  /* 0x000000ffffd87224 */ /* 0x000fc400078e0015 */
        /* <DEDUP_REMOVED lines=18> */
[----:B------:R-:W-:Y:S01]  /*6280*/  BPT.TRAP 0x1 ;  /* 0x000000040000795c */ /* 0x000fe20000300000 */
.L_x_23:
[----:B------:R-:W2:Y:S01]  /*6290*/  LDL R7, [R1+0x80] ;  /* 0x0000800001077983 */ /* 0x000ea20000100800 */
[----:B------:R-:W-:-:S05]  /*62a0*/  IMAD R6, R0, 0x8, R3 ;  /* 0x0000000800067824 */ /* 0x000fca00078e0203 */
[----:B------:R-:W-:-:S04]  /*62b0*/  IADD3 R6, R6, 0x20, RZ ;  /* 0x0000002006067810 */ /* 0x000fc80007ffe0ff */
[----:B------:R-:W-:-:S04]  /*62c0*/  PRMT R6, RZ, 0x654, R6 ;  /* 0x00000654ff067816 */ /* 0x000fc80000000006 */
[----:B------:R0:W-:Y:S01]  /*62d0*/  SYNCS.ARRIVE.TRANS64.RED.A1T0 RZ, [R6+URZ], RZ ;  /* 0x000000ff06ff79a7 */ /* 0x0001e2000810043f */
[----:B--2---:R-:W-:-:S13]  /*62e0*/  ISETP.GT.U32.AND P1, PT, R7, 0x1, PT ;  /* 0x000000010700780c */ /* 0x004fda0003f24070 */
[----:B0-----:R-:W-:Y:S05]  /*62f0*/  @P1 BRA `(.L_x_24) ;  /* 0x0000000000041947 */ /* 0x001fea0003800000 */
[----:B------:R-:W-:Y:S01]  /*6300*/  BPT.TRAP 0x1 ;  /* 0x000000040000795c */ /* 0x000fe20000300000 */
.L_x_24:
[----:B------:R-:W-:Y:S01]  /*6310*/  UIADD3 UR7, UR7, 0x1, URZ ;  /* 0x0000000107077890 */ /* 0x000fe2000fffe03f */
[C---:B------:R-:W-:Y:S01]  /*6320*/  ISETP.GT.AND P2, PT, R5.reuse, 0x1, PT ;  /* 0x000000010500780c */ /* 0x040fe20003f44270 */
[----:B------:R-:W-:Y:S02]  /*6330*/  VIADD R0, R0, 0x1 ;  /* 0x0000000100007836 */ /* 0x000fe40000000000 */
[----:B------:R-:W-:Y:S01]  /*6340*/  UISETP.NE.AND UP0, UPT, UR7, 0x4, UPT ;  /* 0x000000040700788c */ /* 0x000fe2000bf05270 */
[----:B------:R-:W-:Y:S02]  /*6350*/  VIADD R5, R5, 0xffffffff ;  /* 0xffffffff05057836 */ /* 0x000fe40000000000 */
[C---:B------:R-:W-:Y:S01]  /*6360*/  ISETP.NE.AND P1, PT, R0.reuse, 0x4, PT ;  /* 0x000000040000780c */ /* 0x040fe20003f25270 */
[----:B------:R-:W-:Y:S02]  /*6370*/  USEL UR5, URZ, 0x1, UP0 ;  /* 0x000000013f057887 */ /* 0x000fe40008000000 */
[----:B------:R-:W-:Y:S01]  /*6380*/  USEL UR7, UR7, URZ, UP0 ;  /* 0x0000003f07077287 */ /* 0x000fe20008000000 */
[----:B------:R-:W-:-:S03]  /*6390*/  SEL R0, R0, RZ, P1 ;  /* 0x000000ff00007207 */ /* 0x000fc60000800000 */
[----:B------:R-:W-:Y:S01]  /*63a0*/  LOP3.LUT R4, R4, UR5, RZ, 0x3c, !PT ;  /* 0x0000000504047c12 */ /* 0x000fe2000f8e3cff */
[----:B------:R-:W-:Y:S07]  /*63b0*/  @P2 BRA `(.L_x_25) ;  /* 0xffffffd400482947 */ /* 0x000fee000383ffff */
.L_x_18:
[----:B------:R-:W0:Y:S02]  /*63c0*/  LDC R0, c[0x0][0x28c] ;  /* 0x0000a300ff007b82 */ /* 0x000e240000000800 */
[----:B0-----:R-:W-:-:S13]  /*63d0*/  ISETP.GE.AND P1, PT, R0, 0x1, PT ;  /* 0x000000010000780c */ /* 0x001fda0003f26270 */
[----:B------:R-:W-:Y:S05]  /*63e0*/  @!P1 BRA `(.L_x_26) ;  /* 0x00000000003c9947 */ /* 0x000fea0003800000 */
[----:B------:R-:W-:Y:S05]  /*63f0*/  @!P0 BRA `(.L_x_27) ;  /* 0x0000000000048947 */ /* 0x000fea0003800000 */
[----:B------:R-:W-:Y:S01]  /*6400*/  BPT.TRAP 0x1 ;  /* 0x000000040000795c */ /* 0x000fe20000300000 */
.L_x_27:
[----:B------:R-:W2:Y:S01]  /*6410*/  LDL R4, [R1+0x80] ;  /* 0x0000800001047983 */ /* 0x000ea20000100800 */
[----:B------:R-:W-:-:S04]  /*6420*/  UISETP.LT.AND UP0, UPT, UR38, 0x1, UPT ;  /* 0x000000012600788c */ /* 0x000fc8000bf01270 */
[----:B------:R-:W-:-:S04]  /*6430*/  USEL UR4, UR38, 0x1, UP0 ;  /* 0x0000000126047887 */ /* 0x000fc80008000000 */
[----:B------:R-:W-:-:S04]  /*6440*/  UIADD3 UR4, UR37, UR38, -UR4 ;  /* 0x0000002625047290 */ /* 0x000fc8000fffe804 */
[----:B------:R-:W-:-:S04]  /*6450*/  USHF.L.U32 UR4, UR4, 0x3, URZ ;  /* 0x0000000304047899 */ /* 0x000fc8000800063f */
[----:B------:R-:W-:-:S06]  /*6460*/  ULOP3.LUT UR4, UR4, 0x18, URZ, 0xc0, !UPT ;  /* 0x0000001804047892 */ /* 0x000fcc000f8ec03f */
[----:B------:R-:W-:-:S04]  /*6470*/  MOV R0, UR4 ;  /* 0x0000000400007c02 */ /* 0x000fc80008000f00 */
[----:B------:R-:W-:-:S04]  /*6480*/  IADD3 R3, R3, 0x20, R0 ;  /* 0x0000002003037810 */ /* 0x000fc80007ffe000 */
[----:B------:R-:W-:-:S04]  /*6490*/  PRMT R3, RZ, 0x654, R3 ;  /* 0x00000654ff037816 */ /* 0x000fc80000000003 */
[----:B------:R0:W-:Y:S01]  /*64a0*/  SYNCS.ARRIVE.TRANS64.RED.A1T0 RZ, [R3+URZ], RZ ;  /* 0x000000ff03ff79a7 */ /* 0x0001e2000810043f */
[----:B--2---:R-:W-:-:S13]  /*64b0*/  ISETP.GT.U32.AND P0, PT, R4, 0x1, PT ;  /* 0x000000010400780c */ /* 0x004fda0003f04070 */
[----:B0-----:R-:W-:Y:S05]  /*64c0*/  @P0 BRA `(.L_x_26) ;  /* 0x0000000000040947 */ /* 0x001fea0003800000 */
[----:B------:R-:W-:Y:S01]  /*64d0*/  BPT.TRAP 0x1 ;  /* 0x000000040000795c */ /* 0x000fe20000300000 */
.L_x_26:
[----:B------:R-:W2:Y:S01]  /*64e0*/  LDL R21, [R1+0x8c] ;  /* 0x00008c0001157983 */ /* 0x000ea20000100800 */
[----:B------:R-:W0:Y:S01]  /*64f0*/  LDC R3, c[0x0][0x288] ;  /* 0x0000a200ff037b82 */ /* 0x000e220000000800 */
[----:B------:R-:W3:Y:S01]  /*6500*/  S2R R4, SR_TID.X ;  /* 0x0000000000047919 */ /* 0x000ee20000002100 */
[----:B------:R-:W-:Y:S01]  /*6510*/  IMAD R18, R18, 0xe0, RZ ;  /* 0x000000e012127824 */ /* 0x000fe200078e02ff */
[----:B------:R-:W-:Y:S01]  /*6520*/  UIADD3 UR37, UR38, UR37, URZ ;  /* 0x0000002526257290 */ /* 0x000fe2000fffe03f */
[----:B------:R-:W-:Y:S01]  /*6530*/  ULDC UR4, c[0x0][0x284] ;  /* 0x0000a10000047ab9 */ /* 0x000fe20000000800 */
[----:B------:R-:W-:Y:S02]  /*6540*/  ULDC.64 UR6, c[0x0][0x5d0] ;  /* 0x0001740000067ab9 */ /* 0x000fe40000000a00 */
[----:B0-----:R-:W-:Y:S02]  /*6550*/  ISETP.GE.AND P0, PT, R18, R3, PT ;  /* 0x000000031200720c */ /* 0x001fe40003f06270 */
[----:B---3--:R-:W-:-:S02]  /*6560*/  LOP3.LUT R0, R4, 0x3, RZ, 0xc0, !PT ;  /* 0x0000000304007812 */ /* 0x008fc400078ec0ff */
[----:B-1----:R-:W-:-:S03]  /*6570*/  SHF.R.U32.HI R220, RZ, 0x7, R4 ;  /* 0x00000007ffdc7819 */ /* 0x002fc60000011604 */
[----:B------:R-:W-:Y:S02]  /*6580*/  IMAD R0, R0, -0x2, R3 ;  /* 0xfffffffe00007824 */ /* 0x000fe400078e0203 */
[----:B------:R-:W-:Y:S02]  /*6590*/  IMAD.SHL.U32 R3, R4, 0x2, RZ ;  /* 0x0000000204037824 */ /* 0x000fe400078e00ff */
[----:B------:R-:W-:Y:S01]  /*65a0*/  IMAD.IADD R0, R0, 0x1, -R18 ;  /* 0x0000000100007824 */ /* 0x000fe200078e0a12 */
[----:B------:R-:W-:Y:S02]  /*65b0*/  LOP3.LUT R220, R220, 0x1, RZ, 0xc0, !PT ;  /* 0x00000001dcdc7812 */ /* 0x000fe400078ec0ff */
[----:B------:R-:W-:Y:S02]  /*65c0*/  LOP3.LUT R18, R18, 0x6, R3, 0xf8, !PT ;  /* 0x0000000612127812 */ /* 0x000fe400078ef803 */
[----:B------:R-:W-:Y:S02]  /*65d0*/  SHF.R.U32.HI R3, RZ, 0x2, R4 ;  /* 0x00000002ff037819 */ /* 0x000fe40000011604 */
[----:B------:R-:W-:-:S02]  /*65e0*/  LOP3.LUT R13, R4, 0x60, RZ, 0xc0, !PT ;  /* 0x00000060040d7812 */ /* 0x000fc400078ec0ff */
[----:B------:R-:W-:Y:S02]  /*65f0*/  LOP3.LUT R3, R3, 0x7, RZ, 0xc0, !PT ;  /* 0x0000000703037812 */ /* 0x000fe400078ec0ff */
[----:B------:R-:W-:Y:S02]  /*6600*/  SHF.L.U32 R12, R220, 0x6, RZ ;  /* 0x00000006dc0c7819 */ /* 0x000fe400000006ff */
[----:B------:R-:W-:Y:S02]  /*6610*/  SHF.R.U32.HI R13, RZ, 0x1, R13 ;  /* 0x00000001ff0d7819 */ /* 0x000fe4000001160d */
[--C-:B------:R-:W-:Y:S02]  /*6620*/  LOP3.LUT R12, R12, 0x40, R3.reuse, 0xe2, !PT ;  /* 0x000000400c0c7812 */ /* 0x100fe400078ee203 */
[----:B------:R-:W-:-:S05]  /*6630*/  IADD3 R3, RZ, -R13, -R3 ;  /* 0x8000000dff037210 */ /* 0x000fca0007ffe803 */
[----:B------:R-:W-:Y:S02]  /*6640*/  IMAD R220, R220, -0x40, R3 ;  /* 0xffffffc0dcdc7824 */ /* 0x000fe400078e0203 */
[----:B------:R-:W-:-:S05]  /*6650*/  IMAD R3, R19, 0xc0, RZ ;  /* 0x000000c013037824 */ /* 0x000fca00078e02ff */
[C---:B------:R-:W-:Y:S02]  /*6660*/  IADD3 R220, -R3.reuse, UR4, R220 ;  /* 0x0000000403dc7c10 */ /* 0x040fe4000fffe1dc */
[----:B------:R-:W-:Y:S01]  /*6670*/  ISETP.GE.OR P0, PT, R3, UR4, P0 ;  /* 0x0000000403007c0c */ /* 0x000fe20008706670 */
[----:B------:R-:W-:-:S04]  /*6680*/  USHF.R.U32.HI UR4, URZ, 0x2, UR37 ;  /* 0x000000023f047899 */ /* 0x000fc80008011625 */
[----:B------:R-:W-:Y:S01]  /*6690*/  ULOP3.LUT UR4, UR4, 0x1, URZ, 0xc0, !UPT ;  /* 0x0000000104047892 */ /* 0x000fe2000f8ec03f */
[----:B------:R-:W-:Y:S01]  /*66a0*/  LOP3.LUT R12, R12, R13, RZ, 0xfc, !PT ;  /* 0x0000000d0c0c7212 */ /* 0x000fe200078efcff */
[----:B------:R-:W-:Y:S01]  /*66b0*/  UISETP.GT.U32.AND UP0, UPT, UR37, 0x3, UPT ;  /* 0x000000032500788c */ /* 0x000fe2000bf04070 */
[----:B------:R-:W-:Y:S01]  /*66c0*/  IMAD.MOV.U32 R13, RZ, RZ, RZ ;  /* 0x000000ffff0d7224 */ /* 0x000fe200078e00ff */
[----:B------:R-:W-:Y:S02]  /*66d0*/  UISETP.NE.U32.AND UP1, UPT, UR4, 0x1, UPT ;  /* 0x000000010400788c */ /* 0x000fe4000bf25070 */
[----:B------:R-:W-:Y:S01]  /*66e0*/  UISETP.LT.U32.AND UP0, UPT, UR38, 0x4, UP0 ;  /* 0x000000042600788c */ /* 0x000fe20008701070 */
[----:B------:R-:W-:Y:S01]  /*66f0*/  IMAD.WIDE R12, R19, 0xc0, R12 ;  /* 0x000000c0130c7825 */ /* 0x000fe200078e020c */
[----:B------:R-:W-:Y:S01]  /*6700*/  UISETP.GT.U32.AND UP1, UPT, UR38, 0x3, !UP1 ;  /* 0x000000032600788c */ /* 0x000fe2000cf24070 */
[----:B------:R-:W-:Y:S01]  /*6710*/  SHF.R.S32.HI R19, RZ, 0x1f, R18 ;  /* 0x0000001fff137819 */ /* 0x000fe20000011412 */
[----:B------:R-:W-:-:S02]  /*6720*/  USEL UR5, URZ, 0x1, !UP0 ;  /* 0x000000013f057887 */ /* 0x000fc4000c000000 */
[----:B------:R-:W-:Y:S02]  /*6730*/  USEL UR4, URZ, 0x1, !UP1 ;  /* 0x000000013f047887 */ /* 0x000fe4000c800000 */
[----:B------:R-:W-:Y:S02]  /*6740*/  ULOP3.LUT UR37, UR37, 0x3, URZ, 0xc0, !UPT ;  /* 0x0000000325257892 */ /* 0x000fe4000f8ec03f */
[----:B------:R-:W-:Y:S01]  /*6750*/  ULOP3.LUT UR36, UR4, UR36, UR5, 0x96, !UPT ;  /* 0x0000002404247292 */ /* 0x000fe2000f8e9605 */
[----:B------:R-:W-:Y:S02]  /*6760*/  MOV R224, 0xffffffff ;  /* 0xffffffff00e07802 */ /* 0x000fe40000000f00 */
[----:B--2---:R-:W-:Y:S01]  /*6770*/  SHF.R.S32.HI R20, RZ, 0x1f, R21 ;  /* 0x0000001fff147819 */ /* 0x004fe20000011415 */
[----:B------:R-:W-:-:S04]  /*6780*/  IMAD.WIDE.U32 R4, R21, UR6, R18 ;  /* 0x0000000615047c25 */ /* 0x000fc8000f8e0012 */
[----:B------:R-:W-:-:S04]  /*6790*/  IMAD R3, R20, UR6, RZ ;  /* 0x0000000614037c24 */ /* 0x000fc8000f8e02ff */
[----:B------:R-:W-:-:S04]  /*67a0*/  IMAD R3, R21, UR7, R3 ;  /* 0x0000000715037c24 */ /* 0x000fc8000f8e0203 */
[----:B------:R-:W-:Y:S01]  /*67b0*/  IMAD.IADD R5, R5, 0x1, R3 ;  /* 0x0000000105057824 */ /* 0x000fe200078e0203 */
[----:B------:R-:W-:Y:S06]  /*67c0*/  @P0 BRA `(.L_x_28) ;  /* 0x000000ac00f40947 */ /* 0x000fec0003800000 */
[----:B------:R-:W0:Y:S01]  /*67d0*/  LDC.64 R8, c[0x0][0x5c8] ;  /* 0x00017200ff087b82 */ /* 0x000e220000000a00 */
[----:B------:R-:W-:Y:S01]  /*67e0*/  ULDC.64 UR4, c[0x0][0x5c0] ;  /* 0x0001700000047ab9 */ /* 0x000fe20000000a00 */
[----:B------:R-:W-:Y:S01]  /*67f0*/  BSSY B0, `(.L_x_28) ;  /* 0x0000afa000007945 */ /* 0x000fe20003800000 */
[-C--:B0-----:R-:W-:Y:S01]  /*6800*/  IMAD R3, R13, R8.reuse, RZ ;  /* 0x000000080d037224 */ /* 0x081fe200078e02ff */
[----:B------:R-:W-:Y:S01]  /*6810*/  SHF.L.U64.HI R14, R8, 0x3, R9 ;  /* 0x00000003080e7819 */ /* 0x000fe20000010209 */
[----:B------:R-:W-:-:S04]  /*6820*/  IMAD.WIDE.U32 R4, R12, R8, R4 ;  /* 0x000000080c047225 */ /* 0x000fc800078e0004 */
[----:B------:R-:W-:Y:S01]  /*6830*/  IMAD R3, R12, R9, R3 ;  /* 0x000000090c037224 */ /* 0x000fe200078e0203 */
[----:B------:R-:W-:-:S03]  /*6840*/  IADD3 R4, P0, R4, UR4, RZ ;  /* 0x0000000404047c10 */ /* 0x000fc6000ff1e0ff */
[----:B------:R-:W-:-:S05]  /*6850*/  IMAD.IADD R3, R5, 0x1, R3 ;  /* 0x0000000105037824 */ /* 0x000fca00078e0203 */
[----:B------:R-:W-:Y:S01]  /*6860*/  IADD3.X R5, R3, UR5, RZ, P0, !PT ;  /* 0x0000000503057c10 */ /* 0x000fe200087fe4ff */
[C---:B------:R-:W-:Y:S01]  /*6870*/  IMAD.SHL.U32 R3, R8.reuse, 0x8, RZ ;  /* 0x0000000808037824 */ /* 0x040fe200078e00ff */
[----:B------:R-:W-:-:S04]  /*6880*/  LEA R6, P0, R8, R4, 0x7 ;  /* 0x0000000408067211 */ /* 0x000fc800078038ff */
[----:B------:R-:W-:Y:S02]  /*6890*/  LEA.HI.X R7, R8, R5, R9, 0x7, P0 ;  /* 0x0000000508077211 */ /* 0x000fe400000f3c09 */
[----:B-----5:R-:W-:Y:S02]  /*68a0*/  ISETP.NE.AND P0, PT, R17, RZ, PT ;  /* 0x000000ff1100720c */ /* 0x020fe40003f05270 */
[C---:B------:R-:W-:Y:S02]  /*68b0*/  IADD3 R8, P2, R3.reuse, R6, RZ ;  /* 0x0000000603087210 */ /* 0x040fe40007f5e0ff */
[----:B------:R-:W-:-:S03]  /*68c0*/  IADD3 R10, P1, R3, R4, RZ ;  /* 0x00000004030a7210 */ /* 0x000fc60007f3e0ff */
[C---:B------:R-:W-:Y:S01]  /*68d0*/  IMAD.X R9, R14.reuse, 0x1, R7, P2 ;  /* 0x000000010e097824 */ /* 0x040fe200010e0607 */
[----:B------:R-:W-:-:S05]  /*68e0*/  IADD3.X R11, R14, R5, RZ, P1, !PT ;  /* 0x000000050e0b7210 */ /* 0x000fca0000ffe4ff */
[----:B------:R-:W-:Y:S05]  /*68f0*/  @!P0 BRA `(.L_x_29) ;  /* 0x0000008000948947 */ /* 0x000fea0003800000 */
[----:B------:R-:W0:Y:S01]  /*6900*/  LDC.64 R14, c[0x0][0x5b0] ;  /* 0x00016c00ff0e7b82 */ /* 0x000e220000000a00 */
[----:B------:R-:W-:Y:S01]  /*6910*/  ULDC.64 UR4, c[0x0][0x5b8] ;  /* 0x00016e0000047ab9 */ /* 0x000fe20000000a00 */
[----:B------:R-:W-:Y:S01]  /*6920*/  ISETP.GE.AND P3, PT, R220, 0x1, PT ;  /* 0x00000001dc00780c */ /* 0x000fe20003f66270 */
[----:B------:R-:W-:Y:S01]  /*6930*/  IMAD R216, R20, UR4, RZ ;  /* 0x0000000414d87c24 */ /* 0x000fe2000f8e02ff */
[----:B------:R-:W-:Y:S01]  /*6940*/  BSSY B1, `(.L_x_30) ;  /* 0x000000e000017945 */ /* 0x000fe20003800000 */
[C---:B------:R-:W-:Y:S01]  /*6950*/  IMAD.WIDE.U32 R218, R21.reuse, UR4, R18 ;  /* 0x0000000415da7c25 */ /* 0x040fe2000f8e0012 */
[----:B------:R-:W-:Y:S02]  /*6960*/  ISETP.LT.OR P1, PT, R0, 0x1, !P3 ;  /* 0x000000010000780c */ /* 0x000fe40005f21670 */
[----:B------:R-:W1:Y:S01]  /*6970*/  LDC.64 R22, c[0x0][0x5a8] ;  /* 0x00016a00ff167b82 */ /* 0x000e620000000a00 */
[----:B------:R-:W-:-:S04]  /*6980*/  IMAD R216, R21, UR5, R216 ;  /* 0x0000000515d87c24 */ /* 0x000fc8000f8e02d8 */
[----:B------:R-:W-:Y:S01]  /*6990*/  IMAD.IADD R217, R219, 0x1, R216 ;  /* 0x00000001dbd97824 */ /* 0x000fe200078e02d8 */
[----:B------:R-:W-:Y:S01]  /*69a0*/  MOV R216, R218 ;  /* 0x000000da00d87202 */ /* 0x000fe20000000f00 */
[----:B0-----:R-:W-:-:S04]  /*69b0*/  IMAD R221, R13, R14, RZ ;  /* 0x0000000e0ddd7224 */ /* 0x001fc800078e02ff */
[----:B------:R-:W-:-:S04]  /*69c0*/  IMAD.WIDE.U32 R18, R12, R14, R216 ;  /* 0x0000000e0c127225 */ /* 0x000fc800078e00d8 */
[----:B------:R-:W-:Y:S01]  /*69d0*/  IMAD R221, R12, R15, R221 ;  /* 0x0000000f0cdd7224 */ /* 0x000fe200078e02dd */
[----:B-1----:R-:W-:-:S04]  /*69e0*/  IADD3 R20, P0, R18, R22, RZ ;  /* 0x0000001612147210 */ /* 0x002fc80007f1e0ff */
[----:B------:R-:W-:Y:S01]  /*69f0*/  IADD3.X R21, R23, R19, R221, P0, !PT ;  /* 0x0000001317157210 */ /* 0x000fe200007fe4dd */
[----:B------:R-:W-:Y:S08]  /*6a00*/  @P1 BRA `(.L_x_31) ;  /* 0x0000000000041947 */ /* 0x000ff00003800000 */
[----:B------:R0:W5:Y:S02]  /*6a10*/  LDG.E.U8 R2, desc[UR48][R20.64] ;  /* 0x0000003014027981 */ /* 0x000164000c1e1100 */
.L_x_31:
[----:B------:R-:W-:Y:S05]  /*6a20*/  BSYNC B1 ;  /* 0x0000000000017941 */ /* 0x000fea0003800000 */
.L_x_30:
[----:B------:R-:W2:Y:S01]  /*6a30*/  LDL.LU R18, [R1+0x40] ;  /* 0x0000400001127983 */ /* 0x000ea20000300800 */
[----:B-----5:R-:W-:Y:S01]  /*6a40*/  LOP3.LUT R3, R2, 0xffff, RZ, 0xc0, !PT ;  /* 0x0000ffff02037812 */ /* 0x020fe200078ec0ff */
[----:B------:R-:W-:Y:S01]  /*6a50*/  BSSY B1, `(.L_x_32) ;  /* 0x000000a000017945 */ /* 0x000fe20003800000 */
[----:B------:R-:W-:Y:S02]  /*6a60*/  ISETP.LT.OR P0, PT, R0, 0x2, !P3 ;  /* 0x000000020000780c */ /* 0x000fe40005f01670 */
[----:B------:R-:W-:-:S05]  /*6a70*/  PRMT R3, R3, 0x8880, RZ ;  /* 0x0000888003037816 */ /* 0x000fca00000000ff */
[----:B------:R-:W-:-:S04]  /*6a80*/  IMAD R3, R3, R17, RZ ;  /* 0x0000001103037224 */ /* 0x000fc800078e02ff */
[----:B--2---:R-:W-:-:S05]  /*6a90*/  @!P1 IMAD R18, R18, R16, R3 ;  /* 0x0000001012129224 */ /* 0x004fca00078e0203 */
[----:B------:R1:W-:Y:S01]  /*6aa0*/  @!P1 STG.E.U8 desc[UR48][R4.64], R18 ;  /* 0x0000001204009986 */ /* 0x0003e2000c101130 */
[----:B------:R-:W-:Y:S05]  /*6ab0*/  @P0 BRA `(.L_x_33) ;  /* 0x00000000000c0947 */ /* 0x000fea0003800000 */
[----:B------:R-:W2:Y:S02]  /*6ac0*/  LDG.E.U8 R2, desc[UR48][R20.64+0x1] ;  /* 0x0000013014027981 */ /* 0x000ea4000c1e1100 */
[----:B--2---:R-:W-:-:S05]  /*6ad0*/  PRMT R3, R2, 0x8880, RZ ;  /* 0x0000888002037816 */ /* 0x004fca00000000ff */
[----:B------:R-:W-:-:S07]  /*6ae0*/  IMAD R3, R3, R17, RZ ;  /* 0x0000001103037224 */ /* 0x000fce00078e02ff */
.L_x_33:
[----:B------:R-:W-:Y:S05]  /*6af0*/  BSYNC B1 ;  /* 0x0000000000017941 */ /* 0x000fea0003800000 */
.L_x_32:
[----:B-1----:R-:W2:Y:S01]  /*6b00*/  LDL.LU R18, [R1+0x44] ;  /* 0x0000440001127983 */ /* 0x002ea20000300800 */
[C---:B------:R-:W-:Y:S01]  /*6b10*/  SHF.L.U64.HI R223, R14.reuse, 0x3, R15 ;  /* 0x000000030edf7819 */ /* 0x040fe2000001020f */
[----:B------:R-:W-:Y:S01]  /*6b20*/  IMAD.SHL.U32 R222, R14, 0x8, RZ ;  /* 0x000000080ede7824 */ /* 0x000fe200078e00ff */
[----:B------:R-:W-:Y:S01]  /*6b30*/  BSSY B1, `(.L_x_34) ;  /* 0x000000d000017945 */ /* 0x000fe20003800000 */
[----:B--2---:R-:W-:-:S05]  /*6b40*/  @!P0 IMAD R18, R18, R16, R3 ;  /* 0x0000001012128224 */ /* 0x004fca00078e0203 */
[----:B------:R1:W-:Y:S01]  /*6b50*/  @!P0 STG.E.U8 desc[UR48][R4.64+0x1], R18 ;  /* 0x0000011204008986 */ /* 0x0003e2000c101130 */
[----:B------:R-:W-:-:S04]  /*6b60*/  ISETP.GE.AND P0, PT, R220, 0x9, PT ;  /* 0x00000009dc00780c */ /* 0x000fc80003f06270 */
[----:B------:R-:W-:Y:S01]  /*6b70*/  ISETP.LT.OR P4, PT, R0, 0x1, !P0 ;  /* 0x000000010000780c */ /* 0x000fe20004781670 */
[----:B-1----:R-:W-:-:S04]  /*6b80*/  IMAD.WIDE.U32 R18, R12, R14, R222 ;  /* 0x0000000e0c127225 */ /* 0x002fc800078e00de */
[----:B------:R-:W-:Y:S01]  /*6b90*/  IMAD.IADD R221, R221, 0x1, R19 ;  /* 0x00000001dddd7824 */ /* 0x000fe200078e0213 */
[----:B------:R-:W-:-:S04]  /*6ba0*/  IADD3 R18, P1, P2, R218, R22, R18 ;  /* 0x00000016da127210 */ /* 0x000fc80007a3e012 */
[----:B------:R-:W-:-:S03]  /*6bb0*/  IADD3.X R19, R217, R23, R221, P1, P2 ;  /* 0x00000017d9137210 */ /* 0x000fc60000fe44dd */
[----:B------:R-:W-:Y:S06]  /*6bc0*/  @P4 BRA `(.L_x_35) ;  /* 0x00000000000c4947 */ /* 0x000fec0003800000 */
[----:B------:R-:W2:Y:S02]  /*6bd0*/  LDG.E.U8 R2, desc[UR48][R18.64] ;  /* 0x0000003012027981 */ /* 0x000ea4000c1e1100 */
[----:B--2---:R-:W-:-:S05]  /*6be0*/  PRMT R3, R2, 0x8880, RZ ;  /* 0x0000888002037816 */ /* 0x004fca00000000ff */
[----:B------:R-:W-:-:S07]  /*6bf0*/  IMAD R3, R3, R17, RZ ;  /* 0x0000001103037224 */ /* 0x000fce00078e02ff */
.L_x_35:
[----:B------:R-:W-:Y:S05]  /*6c00*/  BSYNC B1 ;  /* 0x0000000000017941 */ /* 0x000fea0003800000 */
.L_x_34:
[----:B------:R-:W2:Y:S01]  /*6c10*/  LDL.LU R221, [R1+0x48] ;  /* 0x0000480001dd7983 */ /* 0x000ea20000300800 */
[----:B------:R-:W-:Y:S01]  /*6c20*/  ISETP.LT.OR P1, PT, R0, 0x2, !P0 ;  /* 0x000000020000780c */ /* 0x000fe20004721670 */
[----:B------:R-:W-:Y:S01]  /*6c30*/  BSSY B1, `(.L_x_36) ;  /* 0x0000007000017945 */ /* 0x000fe20003800000 */
[----:B--2---:R-:W-:-:S05]  /*6c40*/  @!P4 IMAD R221, R221, R16, R3 ;  /* 0x00000010ddddc224 */ /* 0x004fca00078e0203 */
[----:B------:R1:W-:Y:S06]  /*6c50*/  @!P4 STG.E.U8 desc[UR48][R10.64], R221 ;  /* 0x000000dd0a00c986 */ /* 0x0003ec000c101130 */
[----:B------:R-:W-:Y:S05]  /*6c60*/  @P1 BRA `(.L_x_37) ;  /* 0x00000000000c1947 */ /* 0x000fea0003800000 */
[----:B------:R-:W2:Y:S02]  /*6c70*/  LDG.E.U8 R2, desc[UR48][R18.64+0x1] ;  /* 0x0000013012027981 */ /* 0x000ea4000c1e1100 */
[----:B--2---:R-:W-:-:S05]  /*6c80*/  PRMT R3, R2, 0x8880, RZ ;  /* 0x0000888002037816 */ /* 0x004fca00000000ff */
[----:B------:R-:W-:-:S07]  /*6c90*/  IMAD R3, R3, R17, RZ ;  /* 0x0000001103037224 */ /* 0x000fce00078e02ff */
.L_x_37:
[----:B------:R-:W-:Y:S05]  /*6ca0*/  BSYNC B1 ;  /* 0x0000000000017941 */ /* 0x000fea0003800000 */
.L_x_36:
[----:B-1----:R-:W2:Y:S01]  /*6cb0*/  LDL.LU R221, [R1+0x4c] ;  /* 0x00004c0001dd7983 */ /* 0x002ea20000300800 */
[----:B------:R-:W-:Y:S01]  /*6cc0*/  BSSY B1, `(.L_x_38) ;  /* 0x000000b000017945 */ /* 0x000fe20003800000 */
[C---:B------:R-:W-:Y:S02]  /*6cd0*/  ISETP.LT.OR P2, PT, R0.reuse, 0xa, !P3 ;  /* 0x0000000a0000780c */ /* 0x040fe40005f41670 */
[C---:B------:R-:W-:Y:S02]  /*6ce0*/  ISETP.LT.OR P4, PT, R0.reuse, 0x9, !P0 ;  /* 0x000000090000780c */ /* 0x040fe40004781670 */
[----:B------:R-:W-:Y:S01]  /*6cf0*/  ISETP.LT.OR P5, PT, R0, 0xa, !P0 ;  /* 0x0000000a0000780c */ /* 0x000fe200047a1670 */
[----:B--2---:R-:W-:-:S05]  /*6d00*/  @!P1 IMAD R221, R221, R16, R3 ;  /* 0x00000010dddd9224 */ /* 0x004fca00078e0203 */
[----:B------:R1:W-:Y:S01]  /*6d10*/  @!P1 STG.E.U8 desc[UR48][R10.64+0x1], R221 ;  /* 0x000001dd0a009986 */ /* 0x0003e2000c101130 */
[----:B------:R-:W-:-:S13]  /*6d20*/  ISETP.LT.OR P1, PT, R0, 0x9, !P3 ;  /* 0x000000090000780c */ /* 0x000fda0005f21670 */
[----:B-1----:R-:W-:Y:S05]  /*6d30*/  @P1 BRA `(.L_x_39) ;  /* 0x00000000000c1947 */ /* 0x002fea0003800000 */
[----:B------:R-:W2:Y:S02]  /*6d40*/  LDG.E.U8 R2, desc[UR48][R20.64+0x8] ;  /* 0x0000083014027981 */ /* 0x000ea4000c1e1100 */
[----:B--2---:R-:W-:-:S05]  /*6d50*/  PRMT R3, R2, 0x8880, RZ ;  /* 0x0000888002037816 */ /* 0x004fca00000000ff */
[----:B------:R-:W-:-:S07]  /*6d60*/  IMAD R3, R3, R17, RZ ;  /* 0x0000001103037224 */ /* 0x000fce00078e02ff */
.L_x_39:
[----:B------:R-:W-:Y:S05]  /*6d70*/  BSYNC B1 ;  /* 0x0000000000017941 */ /* 0x000fea0003800000 */
.L_x_38:
[----:B------:R-:W2:Y:S01]  /*6d80*/  LDL.LU R221, [R1+0x50] ;  /* 0x0000500001dd7983 */ /* 0x000ea20000300800 */
[----:B------:R-:W-:Y:S01]  /*6d90*/  BSSY B1, `(.L_x_40) ;  /* 0x0000007000017945 */ /* 0x000fe20003800000 */
[----:B--2---:R-:W-:-:S05]  /*6da0*/  @!P1 IMAD R221, R221, R16, R3 ;  /* 0x00000010dddd9224 */ /* 0x004fca00078e0203 */
[----:B------:R1:W-:Y:S01]  /*6db0*/  @!P1 STG.E.U8 desc[UR48][R4.64+0x8], R221 ;  /* 0x000008dd04009986 */ /* 0x0003e2000c101130 */
[----:B------:R-:W-:Y:S05]  /*6dc0*/  @P2 BRA `(.L_x_41) ;  /* 0x00000000000c2947 */ /* 0x000fea0003800000 */
[----:B------:R-:W2:Y:S02]  /*6dd0*/  LDG.E.U8 R2, desc[UR48][R20.64+0x9] ;  /* 0x0000093014027981 */ /* 0x000ea4000c1e1100 */
[----:B--2---:R-:W-:-:S05]  /*6de0*/  PRMT R3, R2, 0x8880, RZ ;  /* 0x0000888002037816 */ /* 0x004fca00000000ff */
[----:B------:R-:W-:-:S07]  /*6df0*/  IMAD R3, R3, R17, RZ ;  /* 0x0000001103037224 */ /* 0x000fce00078e02ff */
.L_x_41:
[----:B------:R-:W-:Y:S05]  /*6e00*/  BSYNC B1 ;  /* 0x0000000000017941 */ /* 0x000fea0003800000 */
.L_x_40:
[----:B-1----:R-:W2:Y:S01]  /*6e10*/  LDL.LU R221, [R1+0x54] ;  /* 0x0000540001dd7983 */ /* 0x002ea20000300800 */
[----:B------:R-:W-:Y:S01]  /*6e20*/  BSSY B1, `(.L_x_42) ;  /* 0x0000007000017945 */ /* 0x000fe20003800000 */
[----:B--2---:R-:W-:-:S05]  /*6e30*/  @!P2 IMAD R221, R221, R16, R3 ;  /* 0x00000010dddda224 */ /* 0x004fca00078e0203 */
[----:B------:R1:W-:Y:S01]  /*6e40*/  @!P2 STG.E.U8 desc[UR48][R4.64+0x9], R221 ;  /* 0x000009dd0400a986 */ /* 0x0003e2000c101130 */
[----:B------:R-:W-:Y:S05]  /*6e50*/  @P4 BRA `(.L_x_43) ;  /* 0x00000000000c4947 */ /* 0x000fea0003800000 */
[----:B------:R-:W2:Y:S02]  /*6e60*/  LDG.E.U8 R2, desc[UR48][R18.64+0x8] ;  /* 0x0000083012027981 */ /* 0x000ea4000c1e1100 */
[----:B--2---:R-:W-:-:S05]  /*6e70*/  PRMT R3, R2, 0x8880, RZ ;  /* 0x0000888002037816 */ /* 0x004fca00000000ff */
[----:B------:R-:W-:-:S07]  /*6e80*/  IMAD R3, R3, R17, RZ ;  /* 0x0000001103037224 */ /* 0x000fce00078e02ff */
.L_x_43:
[----:B------:R-:W-:Y:S05]  /*6e90*/  BSYNC B1 ;  /* 0x0000000000017941 */ /* 0x000fea0003800000 */
.L_x_42:
        /* <DEDUP_REMOVED lines=8> */
.L_x_45:
[----:B------:R-:W-:Y:S05]  /*6f20*/  BSYNC B1 ;  /* 0x0000000000017941 */ /* 0x000fea0003800000 */
.L_x_44:
[----:B-1----:R-:W2:Y:S01]  /*6f30*/  LDL.LU R221, [R1+0x5c] ;  /* 0x00005c0001dd7983 */ /* 0x002ea20000300800 */
[C---:B------:R-:W-:Y:S01]  /*6f40*/  ISETP.LT.OR P1, PT, R0.reuse, 0x11, !P3 ;  /* 0x000000110000780c */ /* 0x040fe20005f21670 */
[----:B------:R-:W-:Y:S01]  /*6f50*/  BSSY B1, `(.L_x_46) ;  /* 0x000000a000017945 */ /* 0x000fe20003800000 */
[C---:B------:R-:W-:Y:S02]  /*6f60*/  ISETP.LT.OR P2, PT, R0.reuse, 0x12, !P3 ;  /* 0x000000120000780c */ /* 0x040fe40005f41670 */
[----:B------:R-:W-:Y:S01]  /*6f70*/  ISETP.LT.OR P4, PT, R0, 0x11, !P0 ;  /* 0x000000110000780c */ /* 0x000fe20004781670 */
[----:B--2---:R-:W-:-:S05]  /*6f80*/  @!P5 IMAD R221, R221, R16, R3 ;  /* 0x00000010ddddd224 */ /* 0x004fca00078e0203 */
[----:B------:R1:W-:Y:S01]  /*6f90*/  @!P5 STG.E.U8 desc[UR48][R10.64+0x9], R221 ;  /* 0x000009dd0a00d986 */ /* 0x0003e2000c101130 */
[----:B------:R-:W-:Y:S02]  /*6fa0*/  ISETP.LT.OR P5, PT, R0, 0x12, !P0 ;  /* 0x000000120000780c */ /* 0x000fe400047a1670 */
[----:B------:R-:W-:Y:S11]  /*6fb0*/  @P1 BRA `(.L_x_47) ;  /* 0x00000000000c1947 */ /* 0x000ff60003800000 */
[----:B------:R-:W2:Y:S02]  /*6fc0*/  LDG.E.U8 R2, desc[UR48][R20.64+0x10] ;  /* 0x0000103014027981 */ /* 0x000ea4000c1e1100 */
[----:B--2---:R-:W-:-:S05]  /*6fd0*/  PRMT R3, R2, 0x8880, RZ ;  /* 0x0000888002037816 */ /* 0x004fca00000000ff */
[----:B------:R-:W-:-:S07]  /*6fe0*/  IMAD R3, R3, R17, RZ ;  /* 0x0000001103037224 */ /* 0x000fce00078e02ff */
.L_x_47:
[----:B------:R-:W-:Y:S05]  /*6ff0*/  BSYNC B1 ;  /* 0x0000000000017941 */ /* 0x000fea0003800000 */
.L_x_46:
        /* <DEDUP_REMOVED lines=8> */
.L_x_49:
[----:B------:R-:W-:Y:S05]  /*7080*/  BSYNC B1 ;  /* 0x0000000000017941 */ /* 0x000fea0003800000 */
.L_x_48:
        /* <DEDUP_REMOVED lines=8> */
.L_x_51:
[----:B------:R-:W-:Y:S05]  /*7110*/  BSYNC B1 ;  /* 0x0000000000017941 */ /* 0x000fea0003800000 */
.L_x_50:
        /* <DEDUP_REMOVED lines=8> */
.L_x_53:
[----:B------:R-:W-:Y:S05]  /*71a0*/  BSYNC B1 ;  /* 0x0000000000017941 */ /* 0x000fea0003800000 */
.L_x_52:
[----:B-1----:R-:W2:Y:S01]  /*71b0*/  LDL.LU R221, [R1+0x6c] ;  /* 0x00006c0001dd7983 */ /* 0x002ea20000300800 */
[----:B------:R-:W-:Y:S01]  /*71c0*/  ISETP.LT.OR P2, PT, R0, 0x19, !P3 ;  /* 0x000000190000780c */ /* 0x000fe20005f41670 */
[----:B------:R-:W-:Y:S01]  /*71d0*/  BSSY B1, `(.L_x_54) ;  /* 0x0000010000017945 */ /* 0x000fe20003800000 */
[----:B------:R-:W-:Y:S02]  /*71e0*/  IADD3 R12, P1, R12, 0x80, RZ ;  /* 0x000000800c0c7810 */ /* 0x000fe40007f3e0ff */
[----:B------:R-:W-:Y:S02]  /*71f0*/  ISETP.LT.OR P4, PT, R0, 0x1a, !P3 ;  /* 0x0000001a0000780c */ /* 0x000fe40005f81670 */
[----:B------:R-:W-:Y:S01]  /*7200*/  IADD3.X R13, RZ, R13, RZ, P1, !PT ;  /* 0x0000000dff0d7210 */ /* 0x000fe20000ffe4ff */
[----:B------:R-:W-:Y:S01]  /*7210*/  IMAD.WIDE.U32 R222, R12, R14, R222 ;  /* 0x0000000e0cde7225 */ /* 0x000fe200078e00de */
[----:B------:R-:W-:-:S03]  /*7220*/  ISETP.LT.OR P1, PT, R0, 0x1a, !P0 ;  /* 0x0000001a0000780c */ /* 0x000fc60004721670 */
[----:B------:R-:W-:-:S04]  /*7230*/  IMAD R13, R13, R14, RZ ;  /* 0x0000000e0d0d7224 */ /* 0x000fc800078e02ff */
[C---:B------:R-:W-:Y:S02]  /*7240*/  IMAD R13, R12.reuse, R15, R13 ;  /* 0x0000000f0c0d7224 */ /* 0x040fe400078e020d */
[----:B------:R-:W-:-:S04]  /*7250*/  IMAD.WIDE.U32 R14, R12, R14, R216 ;  /* 0x0000000e0c0e7225 */ /* 0x000fc800078e00d8 */
[----:B--2---:R-:W-:-:S05]  /*7260*/  @!P5 IMAD R221, R221, R16, R3 ;  /* 0x00000010ddddd224 */ /* 0x004fca00078e0203 */
[----:B------:R1:W-:Y:S01]  /*7270*/  @!P5 STG.E.U8 desc[UR48][R10.64+0x11], R221 ;  /* 0x000011dd0a00d986 */ /* 0x0003e2000c101130 */
[----:B------:R-:W-:Y:S01]  /*7280*/  ISETP.LT.OR P5, PT, R0, 0x19, !P0 ;  /* 0x000000190000780c */ /* 0x000fe200047a1670 */
[----:B------:R-:W-:-:S12]  /*7290*/  @P2 BRA `(.L_x_55) ;  /* 0x00000000000c2947 */ /* 0x000fd80003800000 */
[----:B------:R-:W2:Y:S02]  /*72a0*/  LDG.E.U8 R2, desc[UR48][R20.64+0x18] ;  /* 0x0000183014027981 */ /* 0x000ea4000c1e1100 */
[----:B--2---:R-:W-:-:S05]  /*72b0*/  PRMT R3, R2, 0x8880, RZ ;  /* 0x0000888002037816 */ /* 0x004fca00000000ff */
[----:B------:R-:W-:-:S07]  /*72c0*/  IMAD R3, R3, R17, RZ ;  /* 0x0000001103037224 */ /* 0x000fce00078e02ff */
.L_x_55:
[----:B------:R-:W-:Y:S05]  /*72d0*/  BSYNC B1 ;  /* 0x0000000000017941 */ /* 0x000fea0003800000 */
.L_x_54:
[----:B------:R-:W2:Y:S01]  /*72e0*/  LDL.LU R12, [R1+0x70] ;  /* 0x00007000010c7983 */ /* 0x000ea20000300800 */
[----:B------:R-:W-:Y:S01]  /*72f0*/  BSSY B1, `(.L_x_56) ;  /* 0x0000007000017945 */ /* 0x000fe20003800000 */
[----:B--2---:R-:W-:-:S05]  /*7300*/  @!P2 IMAD R12, R12, R16, R3 ;  /* 0x000000100c0ca224 */ /* 0x004fca00078e0203 */
[----:B------:R2:W-:Y:S01]  /*7310*/  @!P2 STG.E.U8 desc[UR48][R4.64+0x18], R12 ;  /* 0x0000180c0400a986 */ /* 0x0005e2000c101130 */
[----:B------:R-:W-:Y:S05]  /*7320*/  @P4 BRA `(.L_x_57) ;  /* 0x00000000000c4947 */ /* 0x000fea0003800000 */
[----:B------:R-:W3:Y:S02]  /*7330*/  LDG.E.U8 R2, desc[UR48][R20.64+0x19] ;  /* 0x0000193014027981 */ /* 0x000ee4000c1e1100 */
[----:B---3--:R-:W-:-:S05]  /*7340*/  PRMT R3, R2, 0x8880, RZ ;  /* 0x0000888002037816 */ /* 0x008fca00000000ff */
[----:B------:R-:W-:-:S07]  /*7350*/  IMAD R3, R3, R17, RZ ;  /* 0x0000001103037224 */ /* 0x000fce00078e02ff */
.L_x_57:
[----:B------:R-:W-:Y:S05]  /*7360*/  BSYNC B1 ;  /* 0x0000000000017941 */ /* 0x000fea0003800000 */
.L_x_56:
[----:B--2---:R-:W2:Y:S01]  /*7370*/  LDL.LU R12, [R1+0x74] ;  /* 0x00007400010c7983 */ /* 0x004ea20000300800 */
[----:B------:R-:W-:Y:S01]  /*7380*/  BSSY B1, `(.L_x_58) ;  /* 0x0000007000017945 */ /* 0x000fe20003800000 */
[----:B--2---:R-:W-:-:S05]  /*7390*/  @!P4 IMAD R12, R12, R16, R3 ;  /* 0x000000100c0cc224 */ /* 0x004fca00078e0203 */
[----:B------:R2:W-:Y:S01]  /*73a0*/  @!P4 STG.E.U8 desc[UR48][R4.64+0x19], R12 ;  /* 0x0000190c0400c986 */ /* 0x0005e2000c101130 */
[----:B------:R-:W-:Y:S05]  /*73b0*/  @P5 BRA `(.L_x_59) ;  /* 0x00000000000c5947 */ /* 0x000fea0003800000 */
[----:B------:R-:W3:Y:S02]  /*73c0*/  LDG.E.U8 R2, desc[UR48][R18.64+0x18] ;  /* 0x0000183012027981 */ /* 0x000ee4000c1e1100 */
[----:B---3--:R-:W-:-:S05]  /*73d0*/  PRMT R3, R2, 0x8880, RZ ;  /* 0x0000888002037816 */ /* 0x008fca00000000ff */
[----:B------:R-:W-:-:S07]  /*73e0*/  IMAD R3, R3, R17, RZ ;  /* 0x0000001103037224 */ /* 0x000fce00078e02ff */
.L_x_59:
[----:B------:R-:W-:Y:S05]  /*73f0*/  BSYNC B1 ;  /* 0x0000000000017941 */ /* 0x000fea0003800000 */
.L_x_58:
        /* <DEDUP_REMOVED lines=8> */
.L_x_61:
[----:B------:R-:W-:Y:S05]  /*7480*/  BSYNC B1 ;  /* 0x0000000000017941 */ /* 0x000fea0003800000 */
.L_x_60:
[----:B--2---:R-:W2:Y:S01]  /*7490*/  LDL.LU R12, [R1+0x7c] ;  /* 0x00007c00010c7983 */ /* 0x004ea20000300800 */
[----:B------:R-:W-:Y:S01]  /*74a0*/  IADD3 R14, P4, R14, R22, RZ ;  /* 0x000000160e0e7210 */ /* 0x000fe20007f9e0ff */
[----:B------:R-:W-:Y:S03]  /*74b0*/  BSSY B1, `(.L_x_62) ;  /* 0x000000c000017945 */ /* 0x000fe60003800000 */
[----:B------:R-:W-:Y:S01]  /*74c0*/  IADD3.X R15, R23, R15, R13, P4, !PT ;  /* 0x0000000f170f7210 */ /* 0x000fe200027fe40d */
[----:B--2---:R-:W-:Y:S01]  /*74d0*/  @!P1 IMAD R219, R12, R16, R3 ;  /* 0x000000100cdb9224 */ /* 0x004fe200078e0203 */
[----:B------:R-:W-:Y:S01]  /*74e0*/  IADD3 R12, P2, P5, R218, R22, R222 ;  /* 0x00000016da0c7210 */ /* 0x000fe20007d5e0de */
[----:B------:R-:W-:-:S03]  /*74f0*/  IMAD.IADD R222, R13, 0x1, R223 ;  /* 0x000000010dde7824 */ /* 0x000fc600078e02df */
[----:B------:R2:W-:Y:S01]  /*7500*/  @!P1 STG.E.U8 desc[UR48][R10.64+0x19], R219 ;  /* 0x000019db0a009986 */ /* 0x0005e2000c101130 */
[----:B------:R-:W-:-:S04]  /*7510*/  ISETP.GE.AND P1, PT, R220, 0x81, PT ;  /* 0x00000081dc00780c */ /* 0x000fc80003f26270 */
[----:B------:R-:W-:-:S13]  /*7520*/  ISETP.LT.OR P4, PT, R0, 0x1, !P1 ;  /* 0x000000010000780c */ /* 0x000fda0004f81670 */
[----:B--2---:R-:W-:Y:S05]  /*7530*/  @P4 BRA `(.L_x_63) ;  /* 0x00000000000c4947 */ /* 0x004fea0003800000 */
[----:B------:R-:W2:Y:S02]  /*7540*/  LDG.E.U8 R2, desc[UR48][R14.64] ;  /* 0x000000300e027981 */ /* 0x000ea4000c1e1100 */
[----:B--2---:R-:W-:-:S05]  /*7550*/  PRMT R3, R2, 0x8880, RZ ;  /* 0x0000888002037816 */ /* 0x004fca00000000ff */
[----:B------:R-:W-:-:S07]  /*7560*/  IMAD R3, R3, R17, RZ ;  /* 0x0000001103037224 */ /* 0x000fce00078e02ff */
.L_x_63:
[----:B------:R-:W-:Y:S05]  /*7570*/  BSYNC B1 ;  /* 0x0000000000017941 */ /* 0x000fea0003800000 */
.L_x_62:
[----:B------:R-:W2:Y:S01]  /*7580*/  LDL.LU R22, [R1] ;  /* 0x0000000001167983 */ /* 0x000ea20000300800 */
[----:B------:R-:W-:Y:S01]  /*7590*/  IADD3.X R13, R217, R23, R222, P2, P5 ;  /* 0x00000017d90d7210 */ /* 0x000fe200017ea4de */
[----:B------:R-:W-:Y:S01]  /*75a0*/  BSSY B1, `(.L_x_64) ;  /* 0x000000a000017945 */ /* 0x000fe20003800000 */
[----:B------:R-:W-:-:S04]  /*75b0*/  ISETP.GE.AND P2, PT, R220, 0x89, PT ;  /* 0x00000089dc00780c */ /* 0x000fc80003f46270 */
[----:B------:R-:W-:Y:S01]  /*75c0*/  ISETP.LT.OR P5, PT, R0, 0x1, !P2 ;  /* 0x000000010000780c */ /* 0x000fe200057a1670 */
[----:B--2---:R-:W-:-:S05]  /*75d0*/  @!P4 IMAD R22, R22, R16, R3 ;  /* 0x000000101616c224 */ /* 0x004fca00078e0203 */
[----:B------:R2:W-:Y:S01]  /*75e0*/  @!P4 STG.E.U8 desc[UR48][R6.64], R22 ;  /* 0x000000160600c986 */ /* 0x0005e2000c101130 */
[----:B------:R-:W-:-:S13]  /*75f0*/  ISETP.LT.OR P4, PT, R0, 0x2, !P1 ;  /* 0x000000020000780c */ /* 0x000fda0004f81670 */
[----:B--2---:R-:W-:Y:S05]  /*7600*/  @P4 BRA `(.L_x_65) ;  /* 0x00000000000c4947 */ /* 0x004fea0003800000 */
[----:B------:R-:W2:Y:S02]  /*7610*/  LDG.E.U8 R2, desc[UR48][R14.64+0x1] ;  /* 0x000001300e027981 */ /* 0x000ea4000c1e1100 */
[----:B--2---:R-:W-:-:S05]  /*7620*/  PRMT R3, R2, 0x8880, RZ ;  /* 0x0000888002037816 */ /* 0x004fca00000000ff */
[----:B------:R-:W-:-:S07]  /*7630*/  IMAD R3, R3, R17, RZ ;  /* 0x0000001103037224 */ /* 0x000fce00078e02ff */
.L_x_65:
[----:B------:R-:W-:Y:S05]  /*7640*/  BSYNC B1 ;  /* 0x0000000000017941 */ /* 0x000fea0003800000 */
.L_x_64:
        /* <DEDUP_REMOVED lines=8> */
.L_x_67:
[----:B------:R-:W-:Y:S05]  /*76d0*/  BSYNC B1 ;  /* 0x0000000000017941 */ /* 0x000fea0003800000 */
.L_x_66:
[----:B--2---:R-:W2:Y:S01]  /*76e0*/  LDL.LU R22, [R1+0x8] ;  /* 0x0000080001167983 */ /* 0x004ea20000300800 */
[----:B------:R-:W-:Y:S01]  /*76f0*/  ISETP.LT.OR P4, PT, R0, 0x2, !P2 ;  /* 0x000000020000780c */ /* 0x000fe20005781670 */
[----:B------:R-:W-:Y:S01]  /*7700*/  BSSY B1, `(.L_x_68) ;  /* 0x0000008000017945 */ /* 0x000fe20003800000 */
[----:B--2---:R-:W-:-:S05]  /*7710*/  @!P5 IMAD R22, R22, R16, R3 ;  /* 0x000000101616d224 */ /* 0x004fca00078e0203 */
[----:B------:R2:W-:Y:S01]  /*7720*/  @!P5 STG.E.U8 desc[UR48][R8.64], R22 ;  /* 0x000000160800d986 */ /* 0x0005e2000c101130 */
[----:B------:R-:W-:-:S05]  /*7730*/  ISETP.LT.OR P5, PT, R0, 0x9, !P1 ;  /* 0x000000090000780c */ /* 0x000fca0004fa1670 */
[----:B------:R-:W-:Y:S08]  /*7740*/  @P4 BRA `(.L_x_69) ;  /* 0x00000000000c4947 */ /* 0x000ff00003800000 */
[----:B------:R-:W3:Y:S02]  /*7750*/  LDG.E.U8 R2, desc[UR48][R12.64+0x1] ;  /* 0x000001300c027981 */ /* 0x000ee4000c1e1100 */
[----:B---3--:R-:W-:-:S05]  /*7760*/  PRMT R3, R2, 0x8880, RZ ;  /* 0x0000888002037816 */ /* 0x008fca00000000ff */
[----:B------:R-:W-:-:S07]  /*7770*/  IMAD R3, R3, R17, RZ ;  /* 0x0000001103037224 */ /* 0x000fce00078e02ff */
.L_x_69:
[----:B------:R-:W-:Y:S05]  /*7780*/  BSYNC B1 ;  /* 0x0000000000017941 */ /* 0x000fea0003800000 */
.L_x_68:
        /* <DEDUP_REMOVED lines=8> */
.L_x_71:
[----:B------:R-:W-:Y:S05]  /*7810*/  BSYNC B1 ;  /* 0x0000000000017941 */ /* 0x000fea0003800000 */
.L_x_70:
        /* <DEDUP_REMOVED lines=10> */
.L_x_73:
[----:B------:R-:W-:Y:S05]  /*78c0*/  BSYNC B1 ;  /* 0x0000000000017941 */ /* 0x000fea0003800000 */
.L_x_72:
[----:B--2---:R-:W2:Y:S01]  /*78d0*/  LDL.LU R22, [R1+0x14] ;  /* 0x0000140001167983 */ /* 0x004ea20000300800 */
[----:B------:R-:W-:Y:S01]  /*78e0*/  BSSY B1, `(.L_x_74) ;  /* 0x0000007000017945 */ /* 0x000fe20003800000 */
[----:B--2---:R-:W-:-:S05]  /*78f0*/  @!P4 IMAD R22, R22, R16, R3 ;  /* 0x000000101616c224 */ /* 0x004fca00078e0203 */
[----:B------:R2:W-:Y:S01]  /*7900*/  @!P4 STG.E.U8 desc[UR48][R6.64+0x9], R22 ;  /* 0x000009160600c986 */ /* 0x0005e2000c101130 */
[----:B------:R-:W-:Y:S05]  /*7910*/  @P5 BRA `(.L_x_75) ;  /* 0x00000000000c5947 */ /* 0x000fea0003800000 */
[----:B------:R-:W2:Y:S02]  /*7920*/  LDG.E.U8 R2, desc[UR48][R12.64+0x8] ;  /* 0x000008300c027981 */ /* 0x000ea4000c1e1100 */
[----:B--2---:R-:W-:-:S05]  /*7930*/  PRMT R22, R2, 0x8880, RZ ;  /* 0x0000888002167816 */ /* 0x004fca00000000ff */
[----:B------:R-:W-:-:S07]  /*7940*/  IMAD R3, R22, R17, RZ ;  /* 0x0000001116037224 */ /* 0x000fce00078e02ff */
.L_x_75:
[----:B------:R-:W-:Y:S05]  /*7950*/  BSYNC B1 ;  /* 0x0000000000017941 */ /* 0x000fea0003800000 */
.L_x_74:
        /* <DEDUP_REMOVED lines=10> */
.L_x_77:
[----:B------:R-:W-:Y:S05]  /*7a00*/  BSYNC B1 ;  /* 0x0000000000017941 */ /* 0x000fea0003800000 */
.L_x_76:
        /* <DEDUP_REMOVED lines=8> */
.L_x_79:
[----:B------:R-:W-:Y:S05]  /*7a90*/  BSYNC B1 ;  /* 0x0000000000017941 */ /* 0x000fea0003800000 */
.L_x_78:
[----:B------:R-:W2:Y:S01]  /*7aa0*/  LDL.LU R22, [R1+0x20] ;  /* 0x0000200001167983 */ /* 0x000ea20000300800 */
        /* <DEDUP_REMOVED lines=9> */
.L_x_81:
[----:B------:R-:W-:Y:S05]  /*7b40*/  BSYNC B1 ;  /* 0x0000000000017941 */ /* 0x000fea0003800000 */
.L_x_80:
        /* <DEDUP_REMOVED lines=8> */
.L_x_83:
[----:B------:R-:W-:Y:S05]  /*7bd0*/  BSYNC B1 ;  /* 0x0000000000017941 */ /* 0x000fea0003800000 */
.L_x_82:
        /* <DEDUP_REMOVED lines=10> */
.L_x_85:
[----:B------:R-:W-:Y:S05]  /*7c80*/  BSYNC B1 ;  /* 0x0000000000017941 */ /* 0x000fea0003800000 */
.L_x_84:
        /* <DEDUP_REMOVED lines=8> */
.L_x_87:
[----:B------:R-:W-:Y:S05]  /*7d10*/  BSYNC B1 ;  /* 0x0000000000017941 */ /* 0x000fea0003800000 */
.L_x_86:
        /* <DEDUP_REMOVED lines=10> */
.L_x_89:
[----:B------:R-:W-:Y:S05]  /*7dc0*/  BSYNC B1 ;  /* 0x0000000000017941 */ /* 0x000fea0003800000 */
.L_x_88:
        /* <DEDUP_REMOVED lines=8> */
.L_x_91:
[----:B------:R-:W-:Y:S05]  /*7e50*/  BSYNC B1 ;  /* 0x0000000000017941 */ /* 0x000fea0003800000 */
.L_x_90:
        /* <DEDUP_REMOVED lines=10> */
.L_x_93:
[----:B------:R-:W-:Y:S05]  /*7f00*/  BSYNC B1 ;  /* 0x0000000000017941 */ /* 0x000fea0003800000 */
.L_x_92:
        /* <DEDUP_REMOVED lines=8> */
.L_x_95:
[----:B------:R-:W-:Y:S05]  /*7f90*/  BSYNC B1 ;  /* 0x0000000000017941 */ /* 0x000fea0003800000 */
.L_x_94:
[----:B------:R-:W-:Y:S01]  /*7fa0*/  ISETP.LT.OR P4, PT, R0, 0x22, !P3 ;  /* 0x000000220000780c */ /* 0x000fe20005f81670 */
[----:B--2---:R-:W-:Y:S01]  /*7fb0*/  @!P5 IMAD R23, R200, R16, R3 ;  /* 0x00000010c817d224 */ /* 0x004fe200078e0203 */
[----:B------:R-:W-:Y:S04]  /*7fc0*/  BSSY B1, `(.L_x_96) ;  /* 0x0000007000017945 */ /* 0x000fe80003800000 */
[----:B------:R2:W-:Y:S01]  /*7fd0*/  @!P5 STG.E.U8 desc[UR48][R4.64+0x20], R23 ;  /* 0x000020170400d986 */ /* 0x0005e2000c101130 */
[----:B------:R-:W-:-:S06]  /*7fe0*/  ISETP.LT.OR P5, PT, R0, 0x21, !P0 ;  /* 0x000000210000780c */ /* 0x000fcc00047a1670 */
[----:B------:R-:W-:Y:S07]  /*7ff0*/  @P4 BRA `(.L_x_97) ;  /* 0x00000000000c4947 */ /* 0x000fee0003800000 */
[----:B------:R-:W3:Y:S02]  /*8000*/  LDG.E.U8 R2, desc[UR48][R20.64+0x21] ;  /* 0x0000213014027981 */ /* 0x000ee4000c1e1100 */
[----:B---3--:R-:W-:-:S05]  /*8010*/  PRMT R22, R2, 0x8880, RZ ;  /* 0x0000888002167816 */ /* 0x008fca00000000ff */
[----:B------:R-:W-:-:S07]  /*8020*/  IMAD R3, R22, R17, RZ ;  /* 0x0000001116037224 */ /* 0x000fce00078e02ff */
.L_x_97:
[----:B------:R-:W-:Y:S05]  /*8030*/  BSYNC B1 ;  /* 0x0000000000017941 */ /* 0x000fea0003800000 */
.L_x_96:
[----:B------:R-:W-:Y:S01]  /*8040*/  @!P4 IMAD R201, R201, R16, R3 ;  /* 0x00000010c9c9c224 */ /* 0x000fe200078e0203 */
[----:B------:R-:W-:Y:S04]  /*8050*/  BSSY B1, `(.L_x_98) ;  /* 0x0000006000017945 */ /* 0x000fe80003800000 */
[----:B------:R3:W-:Y:S01]  /*8060*/  @!P4 STG.E.U8 desc[UR48][R4.64+0x21], R201 ;  /* 0x000021c90400c986 */ /* 0x0007e2000c101130 */
[----:B------:R-:W-:Y:S05]  /*8070*/  @P5 BRA `(.L_x_99) ;  /* 0x00000000000c5947 */ /* 0x000fea0003800000 */
[----:B------:R-:W4:Y:S02]  /*8080*/  LDG.E.U8 R2, desc[UR48][R18.64+0x20] ;  /* 0x0000203012027981 */ /* 0x000f24000c1e1100 */
[----:B----4-:R-:W-:-:S05]  /*8090*/  PRMT R22, R2, 0x8880, RZ ;  /* 0x0000888002167816 */ /* 0x010fca00000000ff */
[----:B------:R-:W-:-:S07]  /*80a0*/  IMAD R3, R22, R17, RZ ;  /* 0x0000001116037224 */ /* 0x000fce00078e02ff */
.L_x_99:
[----:B------:R-:W-:Y:S05]  /*80b0*/  BSYNC B1 ;  /* 0x0000000000017941 */ /* 0x000fea0003800000 */
.L_x_98:
[----:B------:R-:W-:Y:S01]  /*80c0*/  ISETP.LT.OR P4, PT, R0, 0x22, !P0 ;  /* 0x000000220000780c */ /* 0x000fe20004781670 */
[----:B--2---:R-:W-:Y:S01]  /*80d0*/  @!P5 IMAD R23, R202, R16, R3 ;  /* 0x00000010ca17d224 */ /* 0x004fe200078e0203 */
[----:B------:R-:W-:Y:S04]  /*80e0*/  BSSY B1, `(.L_x_100) ;  /* 0x0000007000017945 */ /* 0x000fe80003800000 */
[----:B------:R2:W-:Y:S01]  /*80f0*/  @!P5 STG.E.U8 desc[UR48][R10.64+0x20], R23 ;  /* 0x000020170a00d986 */ /* 0x0005e2000c101130 */
[----:B------:R-:W-:-:S06]  /*8100*/  ISETP.LT.OR P5, PT, R0, 0x29, !P3 ;  /* 0x000000290000780c */ /* 0x000fcc0005fa1670 */
[----:B------:R-:W-:Y:S07]  /*8110*/  @P4 BRA `(.L_x_101) ;  /* 0x00000000000c4947 */ /* 0x000fee0003800000 */
[----:B------:R-:W4:Y:S02]  /*8120*/  LDG.E.U8 R2, desc[UR48][R18.64+0x21] ;  /* 0x0000213012027981 */ /* 0x000f24000c1e1100 */
[----:B----4-:R-:W-:-:S05]  /*8130*/  PRMT R22, R2, 0x8880, RZ ;  /* 0x0000888002167816 */ /* 0x010fca00000000ff */
[----:B------:R-:W-:-:S07]  /*8140*/  IMAD R3, R22, R17, RZ ;  /* 0x0000001116037224 */ /* 0x000fce00078e02ff */
.L_x_101:
[----:B------:R-:W-:Y:S05]  /*8150*/  BSYNC B1 ;  /* 0x0000000000017941 */ /* 0x000fea0003800000 */
.L_x_100:
[----:B------:R-:W-:Y:S01]  /*8160*/  @!P4 IMAD R203, R203, R16, R3 ;  /* 0x00000010cbcbc224 */ /* 0x000fe200078e0203 */
[----:B------:R-:W-:Y:S04]  /*8170*/  BSSY B1, `(.L_x_102) ;  /* 0x0000006000017945 */ /* 0x000fe80003800000 */
[----:B------:R4:W-:Y:S01]  /*8180*/  @!P4 STG.E.U8 desc[UR48][R10.64+0x21], R203 ;  /* 0x000021cb0a00c986 */ /* 0x0009e2000c101130 */
[----:B------:R-:W-:Y:S05]  /*8190*/  @P5 BRA `(.L_x_103) ;  /* 0x00000000000c5947 */ /* 0x000fea0003800000 */
[----:B------:R-:W5:Y:S02]  /*81a0*/  LDG.E.U8 R2, desc[UR48][R20.64+0x28] ;  /* 0x0000283014027981 */ /* 0x000f64000c1e1100 */
[----:B-----5:R-:W-:-:S05]  /*81b0*/  PRMT R22, R2, 0x8880, RZ ;  /* 0x0000888002167816 */ /* 0x020fca00000000ff */
[----:B------:R-:W-:-:S07]  /*81c0*/  IMAD R3, R22, R17, RZ ;  /* 0x0000001116037224 */ /* 0x000fce00078e02ff */
.L_x_103:
[----:B------:R-:W-:Y:S05]  /*81d0*/  BSYNC B1 ;  /* 0x0000000000017941 */ /* 0x000fea0003800000 */
.L_x_102:
[----:B------:R-:W-:Y:S01]  /*81e0*/  ISETP.LT.OR P4, PT, R0, 0x2a, !P3 ;  /* 0x0000002a0000780c */ /* 0x000fe20005f81670 */
[----:B--2---:R-:W-:Y:S01]  /*81f0*/  @!P5 IMAD R23, R204, R16, R3 ;  /* 0x00000010cc17d224 */ /* 0x004fe200078e0203 */
[----:B------:R-:W-:Y:S04]  /*8200*/  BSSY B1, `(.L_x_104) ;  /* 0x0000007000017945 */ /* 0x000fe80003800000 */
[----:B------:R2:W-:Y:S01]  /*8210*/  @!P5 STG.E.U8 desc[UR48][R4.64+0x28], R23 ;  /* 0x000028170400d986 */ /* 0x0005e2000c101130 */
[----:B------:R-:W-:-:S06]  /*8220*/  ISETP.LT.OR P5, PT, R0, 0x29, !P0 ;  /* 0x000000290000780c */ /* 0x000fcc00047a1670 */
[----:B------:R-:W-:Y:S07]  /*8230*/  @P4 BRA `(.L_x_105) ;  /* 0x00000000000c4947 */ /* 0x000fee0003800000 */
[----:B------:R-:W5:Y:S02]  /*8240*/  LDG.E.U8 R2, desc[UR48][R20.64+0x29] ;  /* 0x0000293014027981 */ /* 0x000f64000c1e1100 */
[----:B-----5:R-:W-:-:S05]  /*8250*/  PRMT R22, R2, 0x8880, RZ ;  /* 0x0000888002167816 */ /* 0x020fca00000000ff */
[----:B------:R-:W-:-:S07]  /*8260*/  IMAD R3, R22, R17, RZ ;  /* 0x0000001116037224 */ /* 0x000fce00078e02ff */
.L_x_105:
[----:B------:R-:W-:Y:S05]  /*8270*/  BSYNC B1 ;  /* 0x0000000000017941 */ /* 0x000fea0003800000 */
.L_x_104:
[----:B------:R-:W-:Y:S01]  /*8280*/  @!P4 IMAD R205, R205, R16, R3 ;  /* 0x00000010cdcdc224 */ /* 0x000fe200078e0203 */
[----:B------:R-:W-:Y:S04]  /*8290*/  BSSY B1, `(.L_x_106) ;  /* 0x0000006000017945 */ /* 0x000fe80003800000 */
[----:B------:R0:W-:Y:S01]  /*82a0*/  @!P4 STG.E.U8 desc[UR48][R4.64+0x29], R205 ;  /* 0x000029cd0400c986 */ /* 0x0001e2000c101130 */
[----:B------:R-:W-:Y:S05]  /*82b0*/  @P5 BRA `(.L_x_107) ;  /* 0x00000000000c5947 */ /* 0x000fea0003800000 */
[----:B------:R-:W5:Y:S02]  /*82c0*/  LDG.E.U8 R2, desc[UR48][R18.64+0x28] ;  /* 0x0000283012027981 */ /* 0x000f64000c1e1100 */
[----:B-----5:R-:W-:-:S05]  /*82d0*/  PRMT R22, R2, 0x8880, RZ ;  /* 0x0000888002167816 */ /* 0x020fca00000000ff */
[----:B------:R-:W-:-:S07]  /*82e0*/  IMAD R3, R22, R17, RZ ;  /* 0x0000001116037224 */ /* 0x000fce00078e02ff */
.L_x_107:
[----:B------:R-:W-:Y:S05]  /*82f0*/  BSYNC B1 ;  /* 0x0000000000017941 */ /* 0x000fea0003800000 */
.L_x_106:
        /* <DEDUP_REMOVED lines=9> */
.L_x_109:
[----:B------:R-:W-:Y:S05]  /*8390*/  BSYNC B1 ;  /* 0x0000000000017941 */ /* 0x000fea0003800000 */
.L_x_108:
[----:B------:R-:W-:Y:S01]  /*83a0*/  @!P4 IMAD R207, R207, R16, R3 ;  /* 0x00000010cfcfc224 */ /* 0x000fe200078e0203 */
[----:B------:R-:W-:Y:S04]  /*83b0*/  BSSY B1, `(.L_x_110) ;  /* 0x0000006000017945 */ /* 0x000fe80003800000 */
[----:B------:R0:W-:Y:S01]  /*83c0*/  @!P4 STG.E.U8 desc[UR48][R10.64+0x29], R207 ;  /* 0x000029cf0a00c986 */ /* 0x0001e2000c101130 */
[----:B------:R-:W-:Y:S05]  /*83d0*/  @P5 BRA `(.L_x_111) ;  /* 0x00000000000c5947 */ /* 0x000fea0003800000 */
[----:B------:R-:W5:Y:S02]  /*83e0*/  LDG.E.U8 R2, desc[UR48][R20.64+0x30] ;  /* 0x0000303014027981 */ /* 0x000f64000c1e1100 */
[----:B-----5:R-:W-:-:S05]  /*83f0*/  PRMT R22, R2, 0x8880, RZ ;  /* 0x0000888002167816 */ /* 0x020fca00000000ff */
[----:B------:R-:W-:-:S07]  /*8400*/  IMAD R3, R22, R17, RZ ;  /* 0x0000001116037224 */ /* 0x000fce00078e02ff */
.L_x_111:
[----:B------:R-:W-:Y:S05]  /*8410*/  BSYNC B1 ;  /* 0x0000000000017941 */ /* 0x000fea0003800000 */
.L_x_110:
        /* <DEDUP_REMOVED lines=9> */
.L_x_113:
[----:B------:R-:W-:Y:S05]  /*84b0*/  BSYNC B1 ;  /* 0x0000000000017941 */ /* 0x000fea0003800000 */
.L_x_112:
[----:B------:R-:W-:Y:S01]  /*84c0*/  @!P4 IMAD R209, R209, R16, R3 ;  /* 0x00000010d1d1c224 */ /* 0x000fe200078e0203 */
[----:B------:R-:W-:Y:S04]  /*84d0*/  BSSY B1, `(.L_x_114) ;  /* 0x0000006000017945 */ /* 0x000fe80003800000 */
[----:B------:R0:W-:Y:S01]  /*84e0*/  @!P4 STG.E.U8 desc[UR48][R4.64+0x31], R209 ;  /* 0x000031d10400c986 */ /* 0x0001e2000c101130 */
[----:B------:R-:W-:Y:S05]  /*84f0*/  @P5 BRA `(.L_x_115) ;  /* 0x00000000000c5947 */ /* 0x000fea0003800000 */
[----:B------:R-:W5:Y:S02]  /*8500*/  LDG.E.U8 R2, desc[UR48][R18.64+0x30] ;  /* 0x0000303012027981 */ /* 0x000f64000c1e1100 */
[----:B-----5:R-:W-:-:S05]  /*8510*/  PRMT R22, R2, 0x8880, RZ ;  /* 0x0000888002167816 */ /* 0x020fca00000000ff */
[----:B------:R-:W-:-:S07]  /*8520*/  IMAD R3, R22, R17, RZ ;  /* 0x0000001116037224 */ /* 0x000fce00078e02ff */
.L_x_115:
[----:B------:R-:W-:Y:S05]  /*8530*/  BSYNC B1 ;  /* 0x0000000000017941 */ /* 0x000fea0003800000 */
.L_x_114:
        /* <DEDUP_REMOVED lines=9> */
.L_x_117:
[----:B------:R-:W-:Y:S05]  /*85d0*/  BSYNC B1 ;  /* 0x0000000000017941 */ /* 0x000fea0003800000 */
.L_x_116:
[----:B------:R-:W-:Y:S01]  /*85e0*/  @!P4 IMAD R211, R211, R16, R3 ;  /* 0x00000010d3d3c224 */ /* 0x000fe200078e0203 */
[----:B------:R-:W-:Y:S04]  /*85f0*/  BSSY B1, `(.L_x_118) ;  /* 0x0000006000017945 */ /* 0x000fe80003800000 */
[----:B------:R0:W-:Y:S01]  /*8600*/  @!P4 STG.E.U8 desc[UR48][R10.64+0x31], R211 ;  /* 0x000031d30a00c986 */ /* 0x0001e2000c101130 */
[----:B------:R-:W-:Y:S05]  /*8610*/  @P5 BRA `(.L_x_119) ;  /* 0x00000000000c5947 */ /* 0x000fea0003800000 */
[----:B------:R-:W5:Y:S02]  /*8620*/  LDG.E.U8 R2, desc[UR48][R20.64+0x38] ;  /* 0x0000383014027981 */ /* 0x000f64000c1e1100 */
[----:B-----5:R-:W-:-:S05]  /*8630*/  PRMT R22, R2, 0x8880, RZ ;  /* 0x0000888002167816 */ /* 0x020fca00000000ff */
[----:B------:R-:W-:-:S07]  /*8640*/  IMAD R3, R22, R17, RZ ;  /* 0x0000001116037224 */ /* 0x000fce00078e02ff */
.L_x_119:
[----:B------:R-:W-:Y:S05]  /*8650*/  BSYNC B1 ;  /* 0x0000000000017941 */ /* 0x000fea0003800000 */
.L_x_118:
        /* <DEDUP_REMOVED lines=9> */
.L_x_121:
[----:B------:R-:W-:Y:S05]  /*86f0*/  BSYNC B1 ;  /* 0x0000000000017941 */ /* 0x000fea0003800000 */
.L_x_120:
[----:B------:R-:W-:Y:S01]  /*8700*/  @!P4 IMAD R213, R213, R16, R3 ;  /* 0x00000010d5d5c224 */ /* 0x000fe200078e0203 */
[----:B------:R-:W-:Y:S04]  /*8710*/  BSSY B1, `(.L_x_122) ;  /* 0x0000006000017945 */ /* 0x000fe80003800000 */
[----:B------:R0:W-:Y:S01]  /*8720*/  @!P4 STG.E.U8 desc[UR48][R4.64+0x39], R213 ;  /* 0x000039d50400c986 */ /* 0x0001e2000c101130 */
[----:B------:R-:W-:Y:S05]  /*8730*/  @P5 BRA `(.L_x_123) ;  /* 0x00000000000c5947 */ /* 0x000fea0003800000 */
[----:B------:R-:W5:Y:S02]  /*8740*/  LDG.E.U8 R2, desc[UR48][R18.64+0x38] ;  /* 0x0000383012027981 */ /* 0x000f64000c1e1100 */
[----:B-----5:R-:W-:-:S05]  /*8750*/  PRMT R22, R2, 0x8880, RZ ;  /* 0x0000888002167816 */ /* 0x020fca00000000ff */
[----:B------:R-:W-:-:S07]  /*8760*/  IMAD R3, R22, R17, RZ ;  /* 0x0000001116037224 */ /* 0x000fce00078e02ff */
.L_x_123:
[----:B------:R-:W-:Y:S05]  /*8770*/  BSYNC B1 ;  /* 0x0000000000017941 */ /* 0x000fea0003800000 */
.L_x_122:
        /* <DEDUP_REMOVED lines=9> */
.L_x_125:
[----:B------:R-:W-:Y:S05]  /*8810*/  BSYNC B1 ;  /* 0x0000000000017941 */ /* 0x000fea0003800000 */
.L_x_124:
[----:B------:R-:W-:Y:S01]  /*8820*/  @!P4 IMAD R215, R215, R16, R3 ;  /* 0x00000010d7d7c224 */ /* 0x000fe200078e0203 */
[----:B------:R-:W-:Y:S04]  /*8830*/  BSSY B1, `(.L_x_126) ;  /* 0x0000006000017945 */ /* 0x000fe80003800000 */
[----:B------:R0:W-:Y:S01]  /*8840*/  @!P4 STG.E.U8 desc[UR48][R10.64+0x39], R215 ;  /* 0x000039d70a00c986 */ /* 0x0001e2000c101130 */
[----:B------:R-:W-:Y:S05]  /*8850*/  @P5 BRA `(.L_x_127) ;  /* 0x00000000000c5947 */ /* 0x000fea0003800000 */
[----:B------:R-:W5:Y:S02]  /*8860*/  LDG.E.U8 R2, desc[UR48][R14.64+0x20] ;  /* 0x000020300e027981 */ /* 0x000f64000c1e1100 */
[----:B-----5:R-:W-:-:S05]  /*8870*/  PRMT R22, R2, 0x8880, RZ ;  /* 0x0000888002167816 */ /* 0x020fca00000000ff */
[----:B------:R-:W-:-:S07]  /*8880*/  IMAD R3, R22, R17, RZ ;  /* 0x0000001116037224 */ /* 0x000fce00078e02ff */
.L_x_127:
[----:B------:R-:W-:Y:S05]  /*8890*/  BSYNC B1 ;  /* 0x0000000000017941 */ /* 0x000fea0003800000 */
.L_x_126:
        /* <DEDUP_REMOVED lines=9> */
.L_x_129:
[----:B------:R-:W-:Y:S05]  /*8930*/  BSYNC B1 ;  /* 0x0000000000017941 */ /* 0x000fea0003800000 */
.L_x_128:
[----:B------:R-:W-:Y:S01]  /*8940*/  @!P4 IMAD R185, R185, R16, R3 ;  /* 0x00000010b9b9c224 */ /* 0x000fe200078e0203 */
[----:B------:R-:W-:Y:S04]  /*8950*/  BSSY B1, `(.L_x_130) ;  /* 0x0000006000017945 */ /* 0x000fe80003800000 */
[----:B------:R0:W-:Y:S01]  /*8960*/  @!P4 STG.E.U8 desc[UR48][R6.64+0x21], R185 ;  /* 0x000021b90600c986 */ /* 0x0001e2000c101130 */
[----:B------:R-:W-:Y:S05]  /*8970*/  @P5 BRA `(.L_x_131) ;  /* 0x00000000000c5947 */ /* 0x000fea0003800000 */
[----:B------:R-:W5:Y:S02]  /*8980*/  LDG.E.U8 R2, desc[UR48][R12.64+0x20] ;  /* 0x000020300c027981 */ /* 0x000f64000c1e1100 */
[----:B-----5:R-:W-:-:S05]  /*8990*/  PRMT R22, R2, 0x8880, RZ ;  /* 0x0000888002167816 */ /* 0x020fca00000000ff */
[----:B------:R-:W-:-:S07]  /*89a0*/  IMAD R3, R22, R17, RZ ;  /* 0x0000001116037224 */ /* 0x000fce00078e02ff */
.L_x_131:
[----:B------:R-:W-:Y:S05]  /*89b0*/  BSYNC B1 ;  /* 0x0000000000017941 */ /* 0x000fea0003800000 */
.L_x_130:
        /* <DEDUP_REMOVED lines=9> */
.L_x_133:
[----:B------:R-:W-:Y:S05]  /*8a50*/  BSYNC B1 ;  /* 0x0000000000017941 */ /* 0x000fea0003800000 */
.L_x_132:
[----:B------:R-:W-:Y:S01]  /*8a60*/  @!P4 IMAD R187, R187, R16, R3 ;  /* 0x00000010bbbbc224 */ /* 0x000fe200078e0203 */
[----:B------:R-:W-:Y:S04]  /*8a70*/  BSSY B1, `(.L_x_134) ;  /* 0x0000006000017945 */ /* 0x000fe80003800000 */
[----:B------:R0:W-:Y:S01]  /*8a80*/  @!P4 STG.E.U8 desc[UR48][R8.64+0x21], R187 ;  /* 0x000021bb0800c986 */ /* 0x0001e2000c101130 */
[----:B------:R-:W-:Y:S05]  /*8a90*/  @P5 BRA `(.L_x_135) ;  /* 0x00000000000c5947 */ /* 0x000fea0003800000 */
[----:B------:R-:W5:Y:S02]  /*8aa0*/  LDG.E.U8 R2, desc[UR48][R14.64+0x28] ;  /* 0x000028300e027981 */ /* 0x000f64000c1e1100 */
[----:B-----5:R-:W-:-:S05]  /*8ab0*/  PRMT R22, R2, 0x8880, RZ ;  /* 0x0000888002167816 */ /* 0x020fca00000000ff */
[----:B------:R-:W-:-:S07]  /*8ac0*/  IMAD R3, R22, R17, RZ ;  /* 0x0000001116037224 */ /* 0x000fce00078e02ff */
.L_x_135:
[----:B------:R-:W-:Y:S05]  /*8ad0*/  BSYNC B1 ;  /* 0x0000000000017941 */ /* 0x000fea0003800000 */
.L_x_134:
        /* <DEDUP_REMOVED lines=9> */
.L_x_137:
[----:B------:R-:W-:Y:S05]  /*8b70*/  BSYNC B1 ;  /* 0x0000000000017941 */ /* 0x000fea0003800000 */
.L_x_136:
[----:B------:R-:W-:Y:S01]  /*8b80*/  @!P4 IMAD R189, R189, R16, R3 ;  /* 0x00000010bdbdc224 */ /* 0x000fe200078e0203 */
[----:B------:R-:W-:Y:S04]  /*8b90*/  BSSY B1, `(.L_x_138) ;  /* 0x0000006000017945 */ /* 0x000fe80003800000 */
[----:B------:R0:W-:Y:S01]  /*8ba0*/  @!P4 STG.E.U8 desc[UR48][R6.64+0x29], R189 ;  /* 0x000029bd0600c986 */ /* 0x0001e2000c101130 */
[----:B------:R-:W-:Y:S05]  /*8bb0*/  @P5 BRA `(.L_x_139) ;  /* 0x00000000000c5947 */ /* 0x000fea0003800000 */
[----:B------:R-:W5:Y:S02]  /*8bc0*/  LDG.E.U8 R2, desc[UR48][R12.64+0x28] ;  /* 0x000028300c027981 */ /* 0x000f64000c1e1100 */
[----:B-----5:R-:W-:-:S05]  /*8bd0*/  PRMT R22, R2, 0x8880, RZ ;  /* 0x0000888002167816 */ /* 0x020fca00000000ff */
[----:B------:R-:W-:-:S07]  /*8be0*/  IMAD R3, R22, R17, RZ ;  /* 0x0000001116037224 */ /* 0x000fce00078e02ff */
.L_x_139:
[----:B------:R-:W-:Y:S05]  /*8bf0*/  BSYNC B1 ;  /* 0x0000000000017941 */ /* 0x000fea0003800000 */
.L_x_138:
        /* <DEDUP_REMOVED lines=9> */
.L_x_141:
[----:B------:R-:W-:Y:S05]  /*8c90*/  BSYNC B1 ;  /* 0x0000000000017941 */ /* 0x000fea0003800000 */
.L_x_140:
[----:B------:R-:W-:Y:S01]  /*8ca0*/  @!P4 IMAD R191, R191, R16, R3 ;  /* 0x00000010bfbfc224 */ /* 0x000fe200078e0203 */
[----:B------:R-:W-:Y:S04]  /*8cb0*/  BSSY B1, `(.L_x_142) ;  /* 0x0000006000017945 */ /* 0x000fe80003800000 */
[----:B------:R0:W-:Y:S01]  /*8cc0*/  @!P4 STG.E.U8 desc[UR48][R8.64+0x29], R191 ;  /* 0x000029bf0800c986 */ /* 0x0001e2000c101130 */
[----:B------:R-:W-:Y:S05]  /*8cd0*/  @P5 BRA `(.L_x_143) ;  /* 0x00000000000c5947 */ /* 0x000fea0003800000 */
[----:B------:R-:W5:Y:S02]  /*8ce0*/  LDG.E.U8 R2, desc[UR48][R14.64+0x30] ;  /* 0x000030300e027981 */ /* 0x000f64000c1e1100 */
[----:B-----5:R-:W-:-:S05]  /*8cf0*/  PRMT R22, R2, 0x8880, RZ ;  /* 0x0000888002167816 */ /* 0x020fca00000000ff */
[----:B------:R-:W-:-:S07]  /*8d00*/  IMAD R3, R22, R17, RZ ;  /* 0x0000001116037224 */ /* 0x000fce00078e02ff */
.L_x_143:
[----:B------:R-:W-:Y:S05]  /*8d10*/  BSYNC B1 ;  /* 0x0000000000017941 */ /* 0x000fea0003800000 */
.L_x_142:
        /* <DEDUP_REMOVED lines=9> */
.L_x_145:
[----:B------:R-:W-:Y:S05]  /*8db0*/  BSYNC B1 ;  /* 0x0000000000017941 */ /* 0x000fea0003800000 */
.L_x_144:
[----:B------:R-:W-:Y:S01]  /*8dc0*/  @!P4 IMAD R193, R193, R16, R3 ;  /* 0x00000010c1c1c224 */ /* 0x000fe200078e0203 */
[----:B------:R-:W-:Y:S04]  /*8dd0*/  BSSY B1, `(.L_x_146) ;  /* 0x0000006000017945 */ /* 0x000fe80003800000 */
[----:B------:R0:W-:Y:S01]  /*8de0*/  @!P4 STG.E.U8 desc[UR48][R6.64+0x31], R193 ;  /* 0x000031c10600c986 */ /* 0x0001e2000c101130 */
[----:B------:R-:W-:Y:S05]  /*8df0*/  @P5 BRA `(.L_x_147) ;  /* 0x00000000000c5947 */ /* 0x000fea0003800000 */
[----:B------:R-:W5:Y:S02]  /*8e00*/  LDG.E.U8 R2, desc[UR48][R12.64+0x30] ;  /* 0x000030300c027981 */ /* 0x000f64000c1e1100 */
[----:B-----5:R-:W-:-:S05]  /*8e10*/  PRMT R22, R2, 0x8880, RZ ;  /* 0x0000888002167816 */ /* 0x020fca00000000ff */
[----:B------:R-:W-:-:S07]  /*8e20*/  IMAD R3, R22, R17, RZ ;  /* 0x0000001116037224 */ /* 0x000fce00078e02ff */
.L_x_147:
[----:B------:R-:W-:Y:S05]  /*8e30*/  BSYNC B1 ;  /* 0x0000000000017941 */ /* 0x000fea0003800000 */
.L_x_146:
        /* <DEDUP_REMOVED lines=9> */
.L_x_149:
[----:B------:R-:W-:Y:S05]  /*8ed0*/  BSYNC B1 ;  /* 0x0000000000017941 */ /* 0x000fea0003800000 */
.L_x_148:
[----:B------:R-:W-:Y:S01]  /*8ee0*/  @!P4 IMAD R195, R195, R16, R3 ;  /* 0x00000010c3c3c224 */ /* 0x000fe200078e0203 */
[----:B------:R-:W-:Y:S04]  /*8ef0*/  BSSY B1, `(.L_x_150) ;  /* 0x0000006000017945 */ /* 0x000fe80003800000 */
[----:B------:R0:W-:Y:S01]  /*8f00*/  @!P4 STG.E.U8 desc[UR48][R8.64+0x31], R195 ;  /* 0x000031c30800c986 */ /* 0x0001e2000c101130 */
[----:B------:R-:W-:Y:S05]  /*8f10*/  @P5 BRA `(.L_x_151) ;  /* 0x00000000000c5947 */ /* 0x000fea0003800000 */
[----:B------:R-:W5:Y:S02]  /*8f20*/  LDG.E.U8 R2, desc[UR48][R14.64+0x38] ;  /* 0x000038300e027981 */ /* 0x000f64000c1e1100 */
[----:B-----5:R-:W-:-:S05]  /*8f30*/  PRMT R22, R2, 0x8880, RZ ;  /* 0x0000888002167816 */ /* 0x020fca00000000ff */
[----:B------:R-:W-:-:S07]  /*8f40*/  IMAD R3, R22, R17, RZ ;  /* 0x0000001116037224 */ /* 0x000fce00078e02ff */
.L_x_151:
[----:B------:R-:W-:Y:S05]  /*8f50*/  BSYNC B1 ;  /* 0x0000000000017941 */ /* 0x000fea0003800000 */
.L_x_150:
        /* <DEDUP_REMOVED lines=9> */
.L_x_153:
[----:B------:R-:W-:Y:S05]  /*8ff0*/  BSYNC B1 ;  /* 0x0000000000017941 */ /* 0x000fea0003800000 */
.L_x_152:
[----:B------:R-:W-:Y:S01]  /*9000*/  @!P4 IMAD R197, R197, R16, R3 ;  /* 0x00000010c5c5c224 */ /* 0x000fe200078e0203 */
[----:B------:R-:W-:Y:S04]  /*9010*/  BSSY B1, `(.L_x_154) ;  /* 0x0000006000017945 */ /* 0x000fe80003800000 */
[----:B------:R0:W-:Y:S01]  /*9020*/  @!P4 STG.E.U8 desc[UR48][R6.64+0x39], R197 ;  /* 0x000039c50600c986 */ /* 0x0001e2000c101130 */
[----:B------:R-:W-:Y:S05]  /*9030*/  @P5 BRA `(.L_x_155) ;  /* 0x00000000000c5947 */ /* 0x000fea0003800000 */
[----:B------:R-:W5:Y:S02]  /*9040*/  LDG.E.U8 R2, desc[UR48][R12.64+0x38] ;  /* 0x000038300c027981 */ /* 0x000f64000c1e1100 */
[----:B-----5:R-:W-:-:S05]  /*9050*/  PRMT R22, R2, 0x8880, RZ ;  /* 0x0000888002167816 */ /* 0x020fca00000000ff */
[----:B------:R-:W-:-:S07]  /*9060*/  IMAD R3, R22, R17, RZ ;  /* 0x0000001116037224 */ /* 0x000fce00078e02ff */
.L_x_155:
[----:B------:R-:W-:Y:S05]  /*9070*/  BSYNC B1 ;  /* 0x0000000000017941 */ /* 0x000fea0003800000 */
.L_x_154:
        /* <DEDUP_REMOVED lines=9> */
.L_x_157:
[----:B------:R-:W-:Y:S05]  /*9110*/  BSYNC B1 ;  /* 0x0000000000017941 */ /* 0x000fea0003800000 */
.L_x_156:
[----:B------:R-:W-:Y:S01]  /*9120*/  @!P4 IMAD R199, R199, R16, R3 ;  /* 0x00000010c7c7c224 */ /* 0x000fe200078e0203 */
[----:B------:R-:W-:Y:S04]  /*9130*/  BSSY B1, `(.L_x_158) ;  /* 0x0000006000017945 */ /* 0x000fe80003800000 */
[----:B------:R0:W-:Y:S01]  /*9140*/  @!P4 STG.E.U8 desc[UR48][R8.64+0x39], R199 ;  /* 0x000039c70800c986 */ /* 0x0001e2000c101130 */
[----:B------:R-:W-:Y:S05]  /*9150*/  @P5 BRA `(.L_x_159) ;  /* 0x00000000000c5947 */ /* 0x000fea0003800000 */
[----:B------:R-:W5:Y:S02]  /*9160*/  LDG.E.U8 R2, desc[UR48][R20.64+0x40] ;  /* 0x0000403014027981 */ /* 0x000f64000c1e1100 */
[----:B-----5:R-:W-:-:S05]  /*9170*/  PRMT R22, R2, 0x8880, RZ ;  /* 0x0000888002167816 */ /* 0x020fca00000000ff */
[----:B------:R-:W-:-:S07]  /*9180*/  IMAD R3, R22, R17, RZ ;  /* 0x0000001116037224 */ /* 0x000fce00078e02ff */
.L_x_159:
[----:B------:R-:W-:Y:S05]  /*9190*/  BSYNC B1 ;  /* 0x0000000000017941 */ /* 0x000fea0003800000 */
.L_x_158:
        /* <DEDUP_REMOVED lines=9> */
.L_x_161:
[----:B------:R-:W-:Y:S05]  /*9230*/  BSYNC B1 ;  /* 0x0000000000017941 */ /* 0x000fea0003800000 */
.L_x_160:
[----:B------:R-:W-:Y:S01]  /*9240*/  @!P4 IMAD R169, R169, R16, R3 ;  /* 0x00000010a9a9c224 */ /* 0x000fe200078e0203 */
[----:B------:R-:W-:Y:S04]  /*9250*/  BSSY B1, `(.L_x_162) ;  /* 0x0000006000017945 */ /* 0x000fe80003800000 */
[----:B------:R0:W-:Y:S01]  /*9260*/  @!P4 STG.E.U8 desc[UR48][R4.64+0x41], R169 ;  /* 0x000041a90400c986 */ /* 0x0001e2000c101130 */
[----:B------:R-:W-:Y:S05]  /*9270*/  @P5 BRA `(.L_x_163) ;  /* 0x00000000000c5947 */ /* 0x000fea0003800000 */
[----:B------:R-:W5:Y:S02]  /*9280*/  LDG.E.U8 R2, desc[UR48][R18.64+0x40] ;  /* 0x0000403012027981 */ /* 0x000f64000c1e1100 */
[----:B-----5:R-:W-:-:S05]  /*9290*/  PRMT R22, R2, 0x8880, RZ ;  /* 0x0000888002167816 */ /* 0x020fca00000000ff */
[----:B------:R-:W-:-:S07]  /*92a0*/  IMAD R3, R22, R17, RZ ;  /* 0x0000001116037224 */ /* 0x000fce00078e02ff */
.L_x_163:
[----:B------:R-:W-:Y:S05]  /*92b0*/  BSYNC B1 ;  /* 0x0000000000017941 */ /* 0x000fea0003800000 */
.L_x_162:
        /* <DEDUP_REMOVED lines=9> */
.L_x_165:
[----:B------:R-:W-:Y:S05]  /*9350*/  BSYNC B1 ;  /* 0x0000000000017941 */ /* 0x000fea0003800000 */
.L_x_164:
[----:B------:R-:W-:Y:S01]  /*9360*/  @!P4 IMAD R171, R171, R16, R3 ;  /* 0x00000010ababc224 */ /* 0x000fe200078e0203 */
[----:B------:R-:W-:Y:S04]  /*9370*/  BSSY B1, `(.L_x_166) ;  /* 0x0000006000017945 */ /* 0x000fe80003800000 */
[----:B------:R0:W-:Y:S01]  /*9380*/  @!P4 STG.E.U8 desc[UR48][R10.64+0x41], R171 ;  /* 0x000041ab0a00c986 */ /* 0x0001e2000c101130 */
[----:B------:R-:W-:Y:S05]  /*9390*/  @P5 BRA `(.L_x_167) ;  /* 0x00000000000c5947 */ /* 0x000fea0003800000 */
[----:B------:R-:W5:Y:S02]  /*93a0*/  LDG.E.U8 R2, desc[UR48][R20.64+0x48] ;  /* 0x0000483014027981 */ /* 0x000f64000c1e1100 */
[----:B-----5:R-:W-:-:S05]  /*93b0*/  PRMT R22, R2, 0x8880, RZ ;  /* 0x0000888002167816 */ /* 0x020fca00000000ff */
[----:B------:R-:W-:-:S07]  /*93c0*/  IMAD R3, R22, R17, RZ ;  /* 0x0000001116037224 */ /* 0x000fce00078e02ff */
.L_x_167:
[----:B------:R-:W-:Y:S05]  /*93d0*/  BSYNC B1 ;  /* 0x0000000000017941 */ /* 0x000fea0003800000 */
.L_x_166:
        /* <DEDUP_REMOVED lines=9> */
.L_x_169:
[----:B------:R-:W-:Y:S05]  /*9470*/  BSYNC B1 ;  /* 0x0000000000017941 */ /* 0x000fea0003800000 */
.L_x_168:
[----:B------:R-:W-:Y:S01]  /*9480*/  @!P4 IMAD R173, R173, R16, R3 ;  /* 0x00000010adadc224 */ /* 0x000fe200078e0203 */
[----:B------:R-:W-:Y:S04]  /*9490*/  BSSY B1, `(.L_x_170) ;  /* 0x0000006000017945 */ /* 0x000fe80003800000 */
[----:B------:R0:W-:Y:S01]  /*94a0*/  @!P4 STG.E.U8 desc[UR48][R4.64+0x49], R173 ;  /* 0x000049ad0400c986 */ /* 0x0001e2000c101130 */
[----:B------:R-:W-:Y:S05]  /*94b0*/  @P5 BRA `(.L_x_171) ;  /* 0x00000000000c5947 */ /* 0x000fea0003800000 */
[----:B------:R-:W5:Y:S02]  /*94c0*/  LDG.E.U8 R2, desc[UR48][R18.64+0x48] ;  /* 0x0000483012027981 */ /* 0x000f64000c1e1100 */
[----:B-----5:R-:W-:-:S05]  /*94d0*/  PRMT R22, R2, 0x8880, RZ ;  /* 0x0000888002167816 */ /* 0x020fca00000000ff */
[----:B------:R-:W-:-:S07]  /*94e0*/  IMAD R3, R22, R17, RZ ;  /* 0x0000001116037224 */ /* 0x000fce00078e02ff */
.L_x_171:
[----:B------:R-:W-:Y:S05]  /*94f0*/  BSYNC B1 ;  /* 0x0000000000017941 */ /* 0x000fea0003800000 */
.L_x_170:
        /* <DEDUP_REMOVED lines=9> */
.L_x_173:
[----:B------:R-:W-:Y:S05]  /*9590*/  BSYNC B1 ;  /* 0x0000000000017941 */ /* 0x000fea0003800000 */
.L_x_172:
[----:B------:R-:W-:Y:S01]  /*95a0*/  @!P4 IMAD R175, R175, R16, R3 ;  /* 0x00000010afafc224 */ /* 0x000fe200078e0203 */
[----:B------:R-:W-:Y:S04]  /*95b0*/  BSSY B1, `(.L_x_174) ;  /* 0x0000006000017945 */ /* 0x000fe80003800000 */
[----:B------:R0:W-:Y:S01]  /*95c0*/  @!P4 STG.E.U8 desc[UR48][R10.64+0x49], R175 ;  /* 0x000049af0a00c986 */ /* 0x0001e2000c101130 */
[----:B------:R-:W-:Y:S05]  /*95d0*/  @P5 BRA `(.L_x_175) ;  /* 0x00000000000c5947 */ /* 0x000fea0003800000 */
[----:B------:R-:W5:Y:S02]  /*95e0*/  LDG.E.U8 R2, desc[UR48][R20.64+0x50] ;  /* 0x0000503014027981 */ /* 0x000f64000c1e1100 */
[----:B-----5:R-:W-:-:S05]  /*95f0*/  PRMT R22, R2, 0x8880, RZ ;  /* 0x0000888002167816 */ /* 0x020fca00000000ff */
[----:B------:R-:W-:-:S07]  /*9600*/  IMAD R3, R22, R17, RZ ;  /* 0x0000001116037224 */ /* 0x000fce00078e02ff */
.L_x_175:
[----:B------:R-:W-:Y:S05]  /*9610*/  BSYNC B1 ;  /* 0x0000000000017941 */ /* 0x000fea0003800000 */
.L_x_174:
        /* <DEDUP_REMOVED lines=9> */
.L_x_177:
[----:B------:R-:W-:Y:S05]  /*96b0*/  BSYNC B1 ;  /* 0x0000000000017941 */ /* 0x000fea0003800000 */
.L_x_176:
[----:B------:R-:W-:Y:S01]  /*96c0*/  @!P4 IMAD R177, R177, R16, R3 ;  /* 0x00000010b1b1c224 */ /* 0x000fe200078e0203 */
[----:B------:R-:W-:Y:S04]  /*96d0*/  BSSY B1, `(.L_x_178) ;  /* 0x0000006000017945 */ /* 0x000fe80003800000 */
[----:B------:R0:W-:Y:S01]  /*96e0*/  @!P4 STG.E.U8 desc[UR48][R4.64+0x51], R177 ;  /* 0x000051b10400c986 */ /* 0x0001e2000c101130 */
[----:B------:R-:W-:Y:S05]  /*96f0*/  @P5 BRA `(.L_x_179) ;  /* 0x00000000000c5947 */ /* 0x000fea0003800000 */
[----:B------:R-:W5:Y:S02]  /*9700*/  LDG.E.U8 R2, desc[UR48][R18.64+0x50] ;  /* 0x0000503012027981 */ /* 0x000f64000c1e1100 */
[----:B-----5:R-:W-:-:S05]  /*9710*/  PRMT R22, R2, 0x8880, RZ ;  /* 0x0000888002167816 */ /* 0x020fca00000000ff */
[----:B------:R-:W-:-:S07]  /*9720*/  IMAD R3, R22, R17, RZ ;  /* 0x0000001116037224 */ /* 0x000fce00078e02ff */
.L_x_179:
[----:B------:R-:W-:Y:S05]  /*9730*/  BSYNC B1 ;  /* 0x0000000000017941 */ /* 0x000fea0003800000 */
.L_x_178:
        /* <DEDUP_REMOVED lines=9> */
.L_x_181:
[----:B------:R-:W-:Y:S05]  /*97d0*/  BSYNC B1 ;  /* 0x0000000000017941 */ /* 0x000fea0003800000 */
.L_x_180:
[----:B------:R-:W-:Y:S01]  /*97e0*/  @!P4 IMAD R179, R179, R16, R3 ;  /* 0x00000010b3b3c224 */ /* 0x000fe200078e0203 */
[----:B------:R-:W-:Y:S04]  /*97f0*/  BSSY B1, `(.L_x_182) ;  /* 0x0000006000017945 */ /* 0x000fe80003800000 */
[----:B------:R0:W-:Y:S01]  /*9800*/  @!P4 STG.E.U8 desc[UR48][R10.64+0x51], R179 ;  /* 0x000051b30a00c986 */ /* 0x0001e2000c101130 */
[----:B------:R-:W-:Y:S05]  /*9810*/  @P5 BRA `(.L_x_183) ;  /* 0x00000000000c5947 */ /* 0x000fea0003800000 */
[----:B------:R-:W5:Y:S02]  /*9820*/  LDG.E.U8 R2, desc[UR48][R20.64+0x58] ;  /* 0x0000583014027981 */ /* 0x000f64000c1e1100 */
[----:B-----5:R-:W-:-:S05]  /*9830*/  PRMT R22, R2, 0x8880, RZ ;  /* 0x0000888002167816 */ /* 0x020fca00000000ff */
[----:B------:R-:W-:-:S07]  /*9840*/  IMAD R3, R22, R17, RZ ;  /* 0x0000001116037224 */ /* 0x000fce00078e02ff */
.L_x_183:
[----:B------:R-:W-:Y:S05]  /*9850*/  BSYNC B1 ;  /* 0x0000000000017941 */ /* 0x000fea0003800000 */
.L_x_182:
        /* <DEDUP_REMOVED lines=9> */
.L_x_185:
[----:B------:R-:W-:Y:S05]  /*98f0*/  BSYNC B1 ;  /* 0x0000000000017941 */ /* 0x000fea0003800000 */
.L_x_184:
[----:B------:R-:W-:Y:S01]  /*9900*/  @!P4 IMAD R181, R181, R16, R3 ;  /* 0x00000010b5b5c224 */ /* 0x000fe200078e0203 */
[----:B------:R-:W-:Y:S04]  /*9910*/  BSSY B1, `(.L_x_186) ;  /* 0x0000006000017945 */ /* 0x000fe80003800000 */
[----:B------:R0:W-:Y:S01]  /*9920*/  @!P4 STG.E.U8 desc[UR48][R4.64+0x59], R181 ;  /* 0x000059b50400c986 */ /* 0x0001e2000c101130 */
[----:B------:R-:W-:Y:S05]  /*9930*/  @P5 BRA `(.L_x_187) ;  /* 0x00000000000c5947 */ /* 0x000fea0003800000 */
[----:B------:R-:W5:Y:S02]  /*9940*/  LDG.E.U8 R2, desc[UR48][R18.64+0x58] ;  /* 0x0000583012027981 */ /* 0x000f64000c1e1100 */
[----:B-----5:R-:W-:-:S05]  /*9950*/  PRMT R22, R2, 0x8880, RZ ;  /* 0x0000888002167816 */ /* 0x020fca00000000ff */
[----:B------:R-:W-:-:S07]  /*9960*/  IMAD R3, R22, R17, RZ ;  /* 0x0000001116037224 */ /* 0x000fce00078e02ff */
.L_x_187:
[----:B------:R-:W-:Y:S05]  /*9970*/  BSYNC B1 ;  /* 0x0000000000017941 */ /* 0x000fea0003800000 */
.L_x_186:
        /* <DEDUP_REMOVED lines=9> */
.L_x_189:
[----:B------:R-:W-:Y:S05]  /*9a10*/  BSYNC B1 ;  /* 0x0000000000017941 */ /* 0x000fea0003800000 */
.L_x_188:
[----:B------:R-:W-:Y:S01]  /*9a20*/  @!P4 IMAD R183, R183, R16, R3 ;  /* 0x00000010b7b7c224 */ /* 0x000fe200078e0203 */
[----:B------:R-:W-:Y:S04]  /*9a30*/  BSSY B1, `(.L_x_190) ;  /* 0x0000006000017945 */ /* 0x000fe80003800000 */
[----:B------:R0:W-:Y:S01]  /*9a40*/  @!P4 STG.E.U8 desc[UR48][R10.64+0x59], R183 ;  /* 0x000059b70a00c986 */ /* 0x0001e2000c101130 */
[----:B------:R-:W-:Y:S05]  /*9a50*/  @P5 BRA `(.L_x_191) ;  /* 0x00000000000c5947 */ /* 0x000fea0003800000 */
[----:B------:R-:W5:Y:S02]  /*9a60*/  LDG.E.U8 R2, desc[UR48][R14.64+0x40] ;  /* 0x000040300e027981 */ /* 0x000f64000c1e1100 */
[----:B-----5:R-:W-:-:S05]  /*9a70*/  PRMT R22, R2, 0x8880, RZ ;  /* 0x0000888002167816 */ /* 0x020fca00000000ff */
[----:B------:R-:W-:-:S07]  /*9a80*/  IMAD R3, R22, R17, RZ ;  /* 0x0000001116037224 */ /* 0x000fce00078e02ff */
.L_x_191:
[----:B------:R-:W-:Y:S05]  /*9a90*/  BSYNC B1 ;  /* 0x0000000000017941 */ /* 0x000fea0003800000 */
.L_x_190:
        /* <DEDUP_REMOVED lines=9> */
.L_x_193:
[----:B------:R-:W-:Y:S05]  /*9b30*/  BSYNC B1 ;  /* 0x0000000000017941 */ /* 0x000fea0003800000 */
.L_x_192:
[----:B------:R-:W-:Y:S01]  /*9b40*/  @!P4 IMAD R153, R153, R16, R3 ;  /* 0x000000109999c224 */ /* 0x000fe200078e0203 */
[----:B------:R-:W-:Y:S04]  /*9b50*/  BSSY B1, `(.L_x_194) ;  /* 0x0000006000017945 */ /* 0x000fe80003800000 */
[----:B------:R0:W-:Y:S01]  /*9b60*/  @!P4 STG.E.U8 desc[UR48][R6.64+0x41], R153 ;  /* 0x000041990600c986 */ /* 0x0001e2000c101130 */
[----:B------:R-:W-:Y:S05]  /*9b70*/  @P5 BRA `(.L_x_195) ;  /* 0x00000000000c5947 */ /* 0x000fea0003800000 */
[----:B------:R-:W5:Y:S02]  /*9b80*/  LDG.E.U8 R2, desc[UR48][R12.64+0x40] ;  /* 0x000040300c027981 */ /* 0x000f64000c1e1100 */
[----:B-----5:R-:W-:-:S05]  /*9b90*/  PRMT R22, R2, 0x8880, RZ ;  /* 0x0000888002167816 */ /* 0x020fca00000000ff */
[----:B------:R-:W-:-:S07]  /*9ba0*/  IMAD R3, R22, R17, RZ ;  /* 0x0000001116037224 */ /* 0x000fce00078e02ff */
.L_x_195:
[----:B------:R-:W-:Y:S05]  /*9bb0*/  BSYNC B1 ;  /* 0x0000000000017941 */ /* 0x000fea0003800000 */
.L_x_194:
        /* <DEDUP_REMOVED lines=9> */
.L_x_197:
[----:B------:R-:W-:Y:S05]  /*9c50*/  BSYNC B1 ;  /* 0x0000000000017941 */ /* 0x000fea0003800000 */
.L_x_196:
[----:B------:R-:W-:Y:S01]  /*9c60*/  @!P4 IMAD R155, R155, R16, R3 ;  /* 0x000000109b9bc224 */ /* 0x000fe200078e0203 */
[----:B------:R-:W-:Y:S04]  /*9c70*/  BSSY B1, `(.L_x_198) ;  /* 0x0000006000017945 */ /* 0x000fe80003800000 */
[----:B------:R0:W-:Y:S01]  /*9c80*/  @!P4 STG.E.U8 desc[UR48][R8.64+0x41], R155 ;  /* 0x0000419b0800c986 */ /* 0x0001e2000c101130 */
[----:B------:R-:W-:Y:S05]  /*9c90*/  @P5 BRA `(.L_x_199) ;  /* 0x00000000000c5947 */ /* 0x000fea0003800000 */
[----:B------:R-:W5:Y:S02]  /*9ca0*/  LDG.E.U8 R2, desc[UR48][R14.64+0x48] ;  /* 0x000048300e027981 */ /* 0x000f64000c1e1100 */
[----:B-----5:R-:W-:-:S05]  /*9cb0*/  PRMT R22, R2, 0x8880, RZ ;  /* 0x0000888002167816 */ /* 0x020fca00000000ff */
[----:B------:R-:W-:-:S07]  /*9cc0*/  IMAD R3, R22, R17, RZ ;  /* 0x0000001116037224 */ /* 0x000fce00078e02ff */
.L_x_199:
[----:B------:R-:W-:Y:S05]  /*9cd0*/  BSYNC B1 ;  /* 0x0000000000017941 */ /* 0x000fea0003800000 */
.L_x_198:
        /* <DEDUP_REMOVED lines=9> */
.L_x_201:
[----:B------:R-:W-:Y:S05]  /*9d70*/  BSYNC B1 ;  /* 0x0000000000017941 */ /* 0x000fea0003800000 */
.L_x_200:
[----:B------:R-:W-:Y:S01]  /*9d80*/  @!P4 IMAD R157, R157, R16, R3 ;  /* 0x000000109d9dc224 */ /* 0x000fe200078e0203 */
[----:B------:R-:W-:Y:S04]  /*9d90*/  BSSY B1, `(.L_x_202) ;  /* 0x0000006000017945 */ /* 0x000fe80003800000 */
[----:B------:R0:W-:Y:S01]  /*9da0*/  @!P4 STG.E.U8 desc[UR48][R6.64+0x49], R157 ;  /* 0x0000499d0600c986 */ /* 0x0001e2000c101130 */
[----:B------:R-:W-:Y:S05]  /*9db0*/  @P5 BRA `(.L_x_203) ;  /* 0x00000000000c5947 */ /* 0x000fea0003800000 */
[----:B------:R-:W5:Y:S02]  /*9dc0*/  LDG.E.U8 R2, desc[UR48][R12.64+0x48] ;  /* 0x000048300c027981 */ /* 0x000f64000c1e1100 */
[----:B-----5:R-:W-:-:S05]  /*9dd0*/  PRMT R22, R2, 0x8880, RZ ;  /* 0x0000888002167816 */ /* 0x020fca00000000ff */
[----:B------:R-:W-:-:S07]  /*9de0*/  IMAD R3, R22, R17, RZ ;  /* 0x0000001116037224 */ /* 0x000fce00078e02ff */
.L_x_203:
[----:B------:R-:W-:Y:S05]  /*9df0*/  BSYNC B1 ;  /* 0x0000000000017941 */ /* 0x000fea0003800000 */
.L_x_202:
        /* <DEDUP_REMOVED lines=9> */
.L_x_205:
[----:B------:R-:W-:Y:S05]  /*9e90*/  BSYNC B1 ;  /* 0x0000000000017941 */ /* 0x000fea0003800000 */
.L_x_204:
[----:B------:R-:W-:Y:S01]  /*9ea0*/  @!P4 IMAD R159, R159, R16, R3 ;  /* 0x000000109f9fc224 */ /* 0x000fe200078e0203 */
[----:B------:R-:W-:Y:S04]  /*9eb0*/  BSSY B1, `(.L_x_206) ;  /* 0x0000006000017945 */ /* 0x000fe80003800000 */
[----:B------:R0:W-:Y:S01]  /*9ec0*/  @!P4 STG.E.U8 desc[UR48][R8.64+0x49], R159 ;  /* 0x0000499f0800c986 */ /* 0x0001e2000c101130 */
[----:B------:R-:W-:Y:S05]  /*9ed0*/  @P5 BRA `(.L_x_207) ;  /* 0x00000000000c5947 */ /* 0x000fea0003800000 */
[----:B------:R-:W5:Y:S02]  /*9ee0*/  LDG.E.U8 R2, desc[UR48][R14.64+0x50] ;  /* 0x000050300e027981 */ /* 0x000f64000c1e1100 */
[----:B-----5:R-:W-:-:S05]  /*9ef0*/  PRMT R22, R2, 0x8880, RZ ;  /* 0x0000888002167816 */ /* 0x020fca00000000ff */
[----:B------:R-:W-:-:S07]  /*9f00*/  IMAD R3, R22, R17, RZ ;  /* 0x0000001116037224 */ /* 0x000fce00078e02ff */
.L_x_207:
[----:B------:R-:W-:Y:S05]  /*9f10*/  BSYNC B1 ;  /* 0x0000000000017941 */ /* 0x000fea0003800000 */
.L_x_206:
        /* <DEDUP_REMOVED lines=9> */
.L_x_209:
[----:B------:R-:W-:Y:S05]  /*9fb0*/  BSYNC B1 ;  /* 0x0000000000017941 */ /* 0x000fea0003800000 */
.L_x_208:
[----:B------:R-:W-:Y:S01]  /*9fc0*/  @!P4 IMAD R161, R161, R16, R3 ;  /* 0x00000010a1a1c224 */ /* 0x000fe200078e0203 */
[----:B------:R-:W-:Y:S04]  /*9fd0*/  BSSY B1, `(.L_x_210) ;  /* 0x0000006000017945 */ /* 0x000fe80003800000 */
[----:B------:R0:W-:Y:S01]  /*9fe0*/  @!P4 STG.E.U8 desc[UR48][R6.64+0x51], R161 ;  /* 0x000051a10600c986 */ /* 0x0001e2000c101130 */
[----:B------:R-:W-:Y:S05]  /*9ff0*/  @P5 BRA `(.L_x_211) ;  /* 0x00000000000c5947 */ /* 0x000fea0003800000 */
[----:B------:R-:W5:Y:S02]  /*a000*/  LDG.E.U8 R2, desc[UR48][R12.64+0x50] ;  /* 0x000050300c027981 */ /* 0x000f64000c1e1100 */
[----:B-----5:R-:W-:-:S05]  /*a010*/  PRMT R22, R2, 0x8880, RZ ;  /* 0x0000888002167816 */ /* 0x020fca00000000ff */
[----:B------:R-:W-:-:S07]  /*a020*/  IMAD R3, R22, R17, RZ ;  /* 0x0000001116037224 */ /* 0x000fce00078e02ff */
.L_x_211:
[----:B------:R-:W-:Y:S05]  /*a030*/  BSYNC B1 ;  /* 0x0000000000017941 */ /* 0x000fea0003800000 */
.L_x_210:
        /* <DEDUP_REMOVED lines=9> */
.L_x_213:
[----:B------:R-:W-:Y:S05]  /*a0d0*/  BSYNC B1 ;  /* 0x0000000000017941 */ /* 0x000fea0003800000 */
.L_x_212:
[----:B------:R-:W-:Y:S01]  /*a0e0*/  @!P4 IMAD R163, R163, R16, R3 ;  /* 0x00000010a3a3c224 */ /* 0x000fe200078e0203 */
[----:B------:R-:W-:Y:S04]  /*a0f0*/  BSSY B1, `(.L_x_214) ;  /* 0x0000006000017945 */ /* 0x000fe80003800000 */
[----:B------:R0:W-:Y:S01]  /*a100*/  @!P4 STG.E.U8 desc[UR48][R8.64+0x51], R163 ;  /* 0x000051a30800c986 */ /* 0x0001e2000c101130 */
[----:B------:R-:W-:Y:S05]  /*a110*/  @P5 BRA `(.L_x_215) ;  /* 0x00000000000c5947 */ /* 0x000fea0003800000 */
[----:B------:R-:W5:Y:S02]  /*a120*/  LDG.E.U8 R2, desc[UR48][R14.64+0x58] ;  /* 0x000058300e027981 */ /* 0x000f64000c1e1100 */
[----:B-----5:R-:W-:-:S05]  /*a130*/  PRMT R22, R2, 0x8880, RZ ;  /* 0x0000888002167816 */ /* 0x020fca00000000ff */
[----:B------:R-:W-:-:S07]  /*a140*/  IMAD R3, R22, R17, RZ ;  /* 0x0000001116037224 */ /* 0x000fce00078e02ff */
.L_x_215:
[----:B------:R-:W-:Y:S05]  /*a150*/  BSYNC B1 ;  /* 0x0000000000017941 */ /* 0x000fea0003800000 */
.L_x_214:
        /* <DEDUP_REMOVED lines=9> */
.L_x_217:
[----:B------:R-:W-:Y:S05]  /*a1f0*/  BSYNC B1 ;  /* 0x0000000000017941 */ /* 0x000fea0003800000 */
.L_x_216:
[----:B------:R-:W-:Y:S01]  /*a200*/  @!P4 IMAD R165, R165, R16, R3 ;  /* 0x00000010a5a5c224 */ /* 0x000fe200078e0203 */
[----:B------:R-:W-:Y:S04]  /*a210*/  BSSY B1, `(.L_x_218) ;  /* 0x0000006000017945 */ /* 0x000fe80003800000 */
[----:B------:R0:W-:Y:S01]  /*a220*/  @!P4 STG.E.U8 desc[UR48][R6.64+0x59], R165 ;  /* 0x000059a50600c986 */ /* 0x0001e2000c101130 */
[----:B------:R-:W-:Y:S05]  /*a230*/  @P5 BRA `(.L_x_219) ;  /* 0x00000000000c5947 */ /* 0x000fea0003800000 */
[----:B------:R-:W5:Y:S02]  /*a240*/  LDG.E.U8 R2, desc[UR48][R12.64+0x58] ;  /* 0x000058300c027981 */ /* 0x000f64000c1e1100 */
[----:B-----5:R-:W-:-:S05]  /*a250*/  PRMT R22, R2, 0x8880, RZ ;  /* 0x0000888002167816 */ /* 0x020fca00000000ff */
[----:B------:R-:W-:-:S07]  /*a260*/  IMAD R3, R22, R17, RZ ;  /* 0x0000001116037224 */ /* 0x000fce00078e02ff */
.L_x_219:
[----:B------:R-:W-:Y:S05]  /*a270*/  BSYNC B1 ;  /* 0x0000000000017941 */ /* 0x000fea0003800000 */
.L_x_218:
        /* <DEDUP_REMOVED lines=9> */
.L_x_221:
[----:B------:R-:W-:Y:S05]  /*a310*/  BSYNC B1 ;  /* 0x0000000000017941 */ /* 0x000fea0003800000 */
.L_x_220:
[----:B------:R-:W-:Y:S01]  /*a320*/  @!P4 IMAD R167, R167, R16, R3 ;  /* 0x00000010a7a7c224 */ /* 0x000fe200078e0203 */
[----:B------:R-:W-:Y:S04]  /*a330*/  BSSY B1, `(.L_x_222) ;  /* 0x0000006000017945 */ /* 0x000fe80003800000 */
[----:B------:R0:W-:Y:S01]  /*a340*/  @!P4 STG.E.U8 desc[UR48][R8.64+0x59], R167 ;  /* 0x000059a70800c986 */ /* 0x0001e2000c101130 */
[----:B------:R-:W-:Y:S05]  /*a350*/  @P5 BRA `(.L_x_223) ;  /* 0x00000000000c5947 */ /* 0x000fea0003800000 */
[----:B------:R-:W5:Y:S02]  /*a360*/  LDG.E.U8 R2, desc[UR48][R20.64+0x60] ;  /* 0x0000603014027981 */ /* 0x000f64000c1e1100 */
[----:B-----5:R-:W-:-:S05]  /*a370*/  PRMT R22, R2, 0x8880, RZ ;  /* 0x0000888002167816 */ /* 0x020fca00000000ff */
[----:B------:R-:W-:-:S07]  /*a380*/  IMAD R3, R22, R17, RZ ;  /* 0x0000001116037224 */ /* 0x000fce00078e02ff */
.L_x_223:
[----:B------:R-:W-:Y:S05]  /*a390*/  BSYNC B1 ;  /* 0x0000000000017941 */ /* 0x000fea0003800000 */
.L_x_222:
        /* <DEDUP_REMOVED lines=9> */
.L_x_225:
[----:B------:R-:W-:Y:S05]  /*a430*/  BSYNC B1 ;  /* 0x0000000000017941 */ /* 0x000fea0003800000 */
.L_x_224:
[----:B------:R-:W-:Y:S01]  /*a440*/  @!P4 IMAD R137, R137, R16, R3 ;  /* 0x000000108989c224 */ /* 0x000fe200078e0203 */
[----:B------:R-:W-:Y:S04]  /*a450*/  BSSY B1, `(.L_x_226) ;  /* 0x0000006000017945 */ /* 0x000fe80003800000 */
[----:B------:R0:W-:Y:S01]  /*a460*/  @!P4 STG.E.U8 desc[UR48][R4.64+0x61], R137 ;  /* 0x000061890400c986 */ /* 0x0001e2000c101130 */
[----:B------:R-:W-:Y:S05]  /*a470*/  @P5 BRA `(.L_x_227) ;  /* 0x00000000000c5947 */ /* 0x000fea0003800000 */
[----:B------:R-:W5:Y:S02]  /*a480*/  LDG.E.U8 R2, desc[UR48][R18.64+0x60] ;  /* 0x0000603012027981 */ /* 0x000f64000c1e1100 */
[----:B-----5:R-:W-:-:S05]  /*a490*/  PRMT R22, R2, 0x8880, RZ ;  /* 0x0000888002167816 */ /* 0x020fca00000000ff */
[----:B------:R-:W-:-:S07]  /*a4a0*/  IMAD R3, R22, R17, RZ ;  /* 0x0000001116037224 */ /* 0x000fce00078e02ff */
.L_x_227:
[----:B------:R-:W-:Y:S05]  /*a4b0*/  BSYNC B1 ;  /* 0x0000000000017941 */ /* 0x000fea0003800000 */
.L_x_226:
        /* <DEDUP_REMOVED lines=9> */
.L_x_229:
[----:B------:R-:W-:Y:S05]  /*a550*/  BSYNC B1 ;  /* 0x0000000000017941 */ /* 0x000fea0003800000 */
.L_x_228:
[----:B------:R-:W-:Y:S01]  /*a560*/  @!P4 IMAD R139, R139, R16, R3 ;  /* 0x000000108b8bc224 */ /* 0x000fe200078e0203 */
[----:B------:R-:W-:Y:S04]  /*a570*/  BSSY B1, `(.L_x_230) ;  /* 0x0000006000017945 */ /* 0x000fe80003800000 */
[----:B------:R0:W-:Y:S01]  /*a580*/  @!P4 STG.E.U8 desc[UR48][R10.64+0x61], R139 ;  /* 0x0000618b0a00c986 */ /* 0x0001e2000c101130 */
[----:B------:R-:W-:Y:S05]  /*a590*/  @P5 BRA `(.L_x_231) ;  /* 0x00000000000c5947 */ /* 0x000fea0003800000 */
[----:B------:R-:W5:Y:S02]  /*a5a0*/  LDG.E.U8 R2, desc[UR48][R20.64+0x68] ;  /* 0x0000683014027981 */ /* 0x000f64000c1e1100 */
[----:B-----5:R-:W-:-:S05]  /*a5b0*/  PRMT R22, R2, 0x8880, RZ ;  /* 0x0000888002167816 */ /* 0x020fca00000000ff */
[----:B------:R-:W-:-:S07]  /*a5c0*/  IMAD R3, R22, R17, RZ ;  /* 0x0000001116037224 */ /* 0x000fce00078e02ff */
.L_x_231:
[----:B------:R-:W-:Y:S05]  /*a5d0*/  BSYNC B1 ;  /* 0x0000000000017941 */ /* 0x000fea0003800000 */
.L_x_230:
        /* <DEDUP_REMOVED lines=9> */
.L_x_233:
[----:B------:R-:W-:Y:S05]  /*a670*/  BSYNC B1 ;  /* 0x0000000000017941 */ /* 0x000fea0003800000 */
.L_x_232:
[----:B------:R-:W-:Y:S01]  /*a680*/  @!P4 IMAD R141, R141, R16, R3 ;  /* 0x000000108d8dc224 */ /* 0x000fe200078e0203 */
[----:B------:R-:W-:Y:S04]  /*a690*/  BSSY B1, `(.L_x_234) ;  /* 0x0000006000017945 */ /* 0x000fe80003800000 */
[----:B------:R0:W-:Y:S01]  /*a6a0*/  @!P4 STG.E.U8 desc[UR48][R4.64+0x69], R141 ;  /* 0x0000698d0400c986 */ /* 0x0001e2000c101130 */
[----:B------:R-:W-:Y:S05]  /*a6b0*/  @P5 BRA `(.L_x_235) ;  /* 0x00000000000c5947 */ /* 0x000fea0003800000 */
[----:B------:R-:W5:Y:S02]  /*a6c0*/  LDG.E.U8 R2, desc[UR48][R18.64+0x68] ;  /* 0x0000683012027981 */ /* 0x000f64000c1e1100 */
[----:B-----5:R-:W-:-:S05]  /*a6d0*/  PRMT R22, R2, 0x8880, RZ ;  /* 0x0000888002167816 */ /* 0x020fca00000000ff */
[----:B------:R-:W-:-:S07]  /*a6e0*/  IMAD R3, R22, R17, RZ ;  /* 0x0000001116037224 */ /* 0x000fce00078e02ff */
.L_x_235:
[----:B------:R-:W-:Y:S05]  /*a6f0*/  BSYNC B1 ;  /* 0x0000000000017941 */ /* 0x000fea0003800000 */
.L_x_234:
        /* <DEDUP_REMOVED lines=9> */
.L_x_237:
[----:B------:R-:W-:Y:S05]  /*a790*/  BSYNC B1 ;  /* 0x0000000000017941 */ /* 0x000fea0003800000 */
.L_x_236:
[----:B------:R-:W-:Y:S01]  /*a7a0*/  @!P4 IMAD R143, R143, R16, R3 ;  /* 0x000000108f8fc224 */ /* 0x000fe200078e0203 */
[----:B------:R-:W-:Y:S04]  /*a7b0*/  BSSY B1, `(.L_x_238) ;  /* 0x0000006000017945 */ /* 0x000fe80003800000 */
[----:B------:R0:W-:Y:S01]  /*a7c0*/  @!P4 STG.E.U8 desc[UR48][R10.64+0x69], R143 ;  /* 0x0000698f0a00c986 */ /* 0x0001e2000c101130 */
[----:B------:R-:W-:Y:S05]  /*a7d0*/  @P5 BRA `(.L_x_239) ;  /* 0x00000000000c5947 */ /* 0x000fea0003800000 */
[----:B------:R-:W5:Y:S02]  /*a7e0*/  LDG.E.U8 R2, desc[UR48][R20.64+0x70] ;  /* 0x0000703014027981 */ /* 0x000f64000c1e1100 */
[----:B-----5:R-:W-:-:S05]  /*a7f0*/  PRMT R22, R2, 0x8880, RZ ;  /* 0x0000888002167816 */ /* 0x020fca00000000ff */
[----:B------:R-:W-:-:S07]  /*a800*/  IMAD R3, R22, R17, RZ ;  /* 0x0000001116037224 */ /* 0x000fce00078e02ff */
.L_x_239:
[----:B------:R-:W-:Y:S05]  /*a810*/  BSYNC B1 ;  /* 0x0000000000017941 */ /* 0x000fea0003800000 */
.L_x_238:
        /* <DEDUP_REMOVED lines=9> */
.L_x_241:
[----:B------:R-:W-:Y:S05]  /*a8b0*/  BSYNC B1 ;  /* 0x0000000000017941 */ /* 0x000fea0003800000 */
.L_x_240:
[----:B------:R-:W-:Y:S01]  /*a8c0*/  @!P4 IMAD R145, R145, R16, R3 ;  /* 0x000000109191c224 */ /* 0x000fe200078e0203 */
[----:B------:R-:W-:Y:S04]  /*a8d0*/  BSSY B1, `(.L_x_242) ;  /* 0x0000006000017945 */ /* 0x000fe80003800000 */
[----:B------:R0:W-:Y:S01]  /*a8e0*/  @!P4 STG.E.U8 desc[UR48][R4.64+0x71], R145 ;  /* 0x000071910400c986 */ /* 0x0001e2000c101130 */
[----:B------:R-:W-:Y:S05]  /*a8f0*/  @P5 BRA `(.L_x_243) ;  /* 0x00000000000c5947 */ /* 0x000fea0003800000 */
[----:B------:R-:W5:Y:S02]  /*a900*/  LDG.E.U8 R2, desc[UR48][R18.64+0x70] ;  /* 0x0000703012027981 */ /* 0x000f64000c1e1100 */
[----:B-----5:R-:W-:-:S05]  /*a910*/  PRMT R22, R2, 0x8880, RZ ;  /* 0x0000888002167816 */ /* 0x020fca00000000ff */
[----:B------:R-:W-:-:S07]  /*a920*/  IMAD R3, R22, R17, RZ ;  /* 0x0000001116037224 */ /* 0x000fce00078e02ff */
.L_x_243:
[----:B------:R-:W-:Y:S05]  /*a930*/  BSYNC B1 ;  /* 0x0000000000017941 */ /* 0x000fea0003800000 */
.L_x_242:
        /* <DEDUP_REMOVED lines=9> */
.L_x_245:
[----:B------:R-:W-:Y:S05]  /*a9d0*/  BSYNC B1 ;  /* 0x0000000000017941 */ /* 0x000fea0003800000 */
.L_x_244:
[----:B------:R-:W-:Y:S01]  /*a9e0*/  @!P4 IMAD R147, R147, R16, R3 ;  /* 0x000000109393c224 */ /* 0x000fe200078e0203 */
[----:B------:R-:W-:Y:S04]  /*a9f0*/  BSSY B1, `(.L_x_246) ;  /* 0x0000006000017945 */ /* 0x000fe80003800000 */
[----:B------:R0:W-:Y:S01]  /*aa00*/  @!P4 STG.E.U8 desc[UR48][R10.64+0x71], R147 ;  /* 0x000071930a00c986 */ /* 0x0001e2000c101130 */
[----:B------:R-:W-:Y:S05]  /*aa10*/  @P5 BRA `(.L_x_247) ;  /* 0x00000000000c5947 */ /* 0x000fea0003800000 */
[----:B------:R-:W5:Y:S02]  /*aa20*/  LDG.E.U8 R2, desc[UR48][R20.64+0x78] ;  /* 0x0000783014027981 */ /* 0x000f64000c1e1100 */
[----:B-----5:R-:W-:-:S05]  /*aa30*/  PRMT R22, R2, 0x8880, RZ ;  /* 0x0000888002167816 */ /* 0x020fca00000000ff */
[----:B------:R-:W-:-:S07]  /*aa40*/  IMAD R3, R22, R17, RZ ;  /* 0x0000001116037224 */ /* 0x000fce00078e02ff */
.L_x_247:
[----:B------:R-:W-:Y:S05]  /*aa50*/  BSYNC B1 ;  /* 0x0000000000017941 */ /* 0x000fea0003800000 */
.L_x_246:
        /* <DEDUP_REMOVED lines=9> */
.L_x_249:
[----:B------:R-:W-:Y:S05]  /*aaf0*/  BSYNC B1 ;  /* 0x0000000000017941 */ /* 0x000fea0003800000 */
.L_x_248:
[----:B------:R-:W-:Y:S01]  /*ab00*/  @!P4 IMAD R149, R149, R16, R3 ;  /* 0x000000109595c224 */ /* 0x000fe200078e0203 */
[----:B------:R-:W-:Y:S04]  /*ab10*/  BSSY B1, `(.L_x_250) ;  /* 0x0000006000017945 */ /* 0x000fe80003800000 */
[----:B------:R0:W-:Y:S01]  /*ab20*/  @!P4 STG.E.U8 desc[UR48][R4.64+0x79], R149 ;  /* 0x000079950400c986 */ /* 0x0001e2000c101130 */
[----:B------:R-:W-:Y:S05]  /*ab30*/  @P5 BRA `(.L_x_251) ;  /* 0x00000000000c5947 */ /* 0x000fea0003800000 */
[----:B------:R-:W5:Y:S02]  /*ab40*/  LDG.E.U8 R2, desc[UR48][R18.64+0x78] ;  /* 0x0000783012027981 */ /* 0x000f64000c1e1100 */
[----:B-----5:R-:W-:-:S05]  /*ab50*/  PRMT R22, R2, 0x8880, RZ ;  /* 0x0000888002167816 */ /* 0x020fca00000000ff */
[----:B------:R-:W-:-:S07]  /*ab60*/  IMAD R3, R22, R17, RZ ;  /* 0x0000001116037224 */ /* 0x000fce00078e02ff */
.L_x_251:
[----:B------:R-:W-:Y:S05]  /*ab70*/  BSYNC B1 ;  /* 0x0000000000017941 */ /* 0x000fea0003800000 */
.L_x_250:
        /* <DEDUP_REMOVED lines=9> */
.L_x_253:
[----:B------:R-:W-:Y:S05]  /*ac10*/  BSYNC B1 ;  /* 0x0000000000017941 */ /* 0x000fea0003800000 */
.L_x_252:
[----:B------:R-:W-:Y:S01]  /*ac20*/  @!P4 IMAD R151, R151, R16, R3 ;  /* 0x000000109797c224 */ /* 0x000fe200078e0203 */
[----:B------:R-:W-:Y:S04]  /*ac30*/  BSSY B1, `(.L_x_254) ;  /* 0x0000006000017945 */ /* 0x000fe80003800000 */
[----:B------:R0:W-:Y:S01]  /*ac40*/  @!P4 STG.E.U8 desc[UR48][R10.64+0x79], R151 ;  /* 0x000079970a00c986 */ /* 0x0001e2000c101130 */
[----:B------:R-:W-:Y:S05]  /*ac50*/  @P5 BRA `(.L_x_255) ;  /* 0x00000000000c5947 */ /* 0x000fea0003800000 */
[----:B------:R-:W5:Y:S02]  /*ac60*/  LDG.E.U8 R2, desc[UR48][R14.64+0x60] ;  /* 0x000060300e027981 */ /* 0x000f64000c1e1100 */
[----:B-----5:R-:W-:-:S05]  /*ac70*/  PRMT R22, R2, 0x8880, RZ ;  /* 0x0000888002167816 */ /* 0x020fca00000000ff */
[----:B------:R-:W-:-:S07]  /*ac80*/  IMAD R3, R22, R17, RZ ;  /* 0x0000001116037224 */ /* 0x000fce00078e02ff */
.L_x_255:
[----:B------:R-:W-:Y:S05]  /*ac90*/  BSYNC B1 ;  /* 0x0000000000017941 */ /* 0x000fea0003800000 */
.L_x_254:
        /* <DEDUP_REMOVED lines=9> */
.L_x_257:
[----:B------:R-:W-:Y:S05]  /*ad30*/  BSYNC B1 ;  /* 0x0000000000017941 */ /* 0x000fea0003800000 */
.L_x_256:
[----:B------:R-:W-:Y:S01]  /*ad40*/  @!P4 IMAD R121, R121, R16, R3 ;  /* 0x000000107979c224 */ /* 0x000fe200078e0203 */
[----:B------:R-:W-:Y:S04]  /*ad50*/  BSSY B1, `(.L_x_258) ;  /* 0x0000006000017945 */ /* 0x000fe80003800000 */
[----:B------:R0:W-:Y:S01]  /*ad60*/  @!P4 STG.E.U8 desc[UR48][R6.64+0x61], R121 ;  /* 0x000061790600c986 */ /* 0x0001e2000c101130 */
[----:B------:R-:W-:Y:S05]  /*ad70*/  @P5 BRA `(.L_x_259) ;  /* 0x00000000000c5947 */ /* 0x000fea0003800000 */
[----:B------:R-:W5:Y:S02]  /*ad80*/  LDG.E.U8 R2, desc[UR48][R12.64+0x60] ;  /* 0x000060300c027981 */ /* 0x000f64000c1e1100 */
[----:B-----5:R-:W-:-:S05]  /*ad90*/  PRMT R22, R2, 0x8880, RZ ;  /* 0x0000888002167816 */ /* 0x020fca00000000ff */
[----:B------:R-:W-:-:S07]  /*ada0*/  IMAD R3, R22, R17, RZ ;  /* 0x0000001116037224 */ /* 0x000fce00078e02ff */
.L_x_259:
[----:B------:R-:W-:Y:S05]  /*adb0*/  BSYNC B1 ;  /* 0x0000000000017941 */ /* 0x000fea0003800000 */
.L_x_258:
        /* <DEDUP_REMOVED lines=9> */
.L_x_261:
[----:B------:R-:W-:Y:S05]  /*ae50*/  BSYNC B1 ;  /* 0x0000000000017941 */ /* 0x000fea0003800000 */
.L_x_260:
[----:B------:R-:W-:Y:S01]  /*ae60*/  @!P4 IMAD R123, R123, R16, R3 ;  /* 0x000000107b7bc224 */ /* 0x000fe200078e0203 */
[----:B------:R-:W-:Y:S04]  /*ae70*/  BSSY B1, `(.L_x_262) ;  /* 0x0000006000017945 */ /* 0x000fe80003800000 */
[----:B------:R0:W-:Y:S01]  /*ae80*/  @!P4 STG.E.U8 desc[UR48][R8.64+0x61], R123 ;  /* 0x0000617b0800c986 */ /* 0x0001e2000c101130 */
[----:B------:R-:W-:Y:S05]  /*ae90*/  @P5 BRA `(.L_x_263) ;  /* 0x00000000000c5947 */ /* 0x000fea0003800000 */
[----:B------:R-:W5:Y:S02]  /*aea0*/  LDG.E.U8 R2, desc[UR48][R14.64+0x68] ;  /* 0x000068300e027981 */ /* 0x000f64000c1e1100 */
[----:B-----5:R-:W-:-:S05]  /*aeb0*/  PRMT R22, R2, 0x8880, RZ ;  /* 0x0000888002167816 */ /* 0x020fca00000000ff */
[----:B------:R-:W-:-:S07]  /*aec0*/  IMAD R3, R22, R17, RZ ;  /* 0x0000001116037224 */ /* 0x000fce00078e02ff */
.L_x_263:
[----:B------:R-:W-:Y:S05]  /*aed0*/  BSYNC B1 ;  /* 0x0000000000017941 */ /* 0x000fea0003800000 */
.L_x_262:
        /* <DEDUP_REMOVED lines=9> */
.L_x_265:
[----:B------:R-:W-:Y:S05]  /*af70*/  BSYNC B1 ;  /* 0x0000000000017941 */ /* 0x000fea0003800000 */
.L_x_264:
[----:B------:R-:W-:Y:S01]  /*af80*/  @!P4 IMAD R125, R125, R16, R3 ;  /* 0x000000107d7dc224 */ /* 0x000fe200078e0203 */
[----:B------:R-:W-:Y:S04]  /*af90*/  BSSY B1, `(.L_x_266) ;  /* 0x0000006000017945 */ /* 0x000fe80003800000 */
[----:B------:R0:W-:Y:S01]  /*afa0*/  @!P4 STG.E.U8 desc[UR48][R6.64+0x69], R125 ;  /* 0x0000697d0600c986 */ /* 0x0001e2000c101130 */
[----:B------:R-:W-:Y:S05]  /*afb0*/  @P5 BRA `(.L_x_267) ;  /* 0x00000000000c5947 */ /* 0x000fea0003800000 */
[----:B------:R-:W5:Y:S02]  /*afc0*/  LDG.E.U8 R2, desc[UR48][R12.64+0x68] ;  /* 0x000068300c027981 */ /* 0x000f64000c1e1100 */
[----:B-----5:R-:W-:-:S05]  /*afd0*/  PRMT R22, R2, 0x8880, RZ ;  /* 0x0000888002167816 */ /* 0x020fca00000000ff */
[----:B------:R-:W-:-:S07]  /*afe0*/  IMAD R3, R22, R17, RZ ;  /* 0x0000001116037224 */ /* 0x000fce00078e02ff */
.L_x_267:
[----:B------:R-:W-:Y:S05]  /*aff0*/  BSYNC B1 ;  /* 0x0000000000017941 */ /* 0x000fea0003800000 */
.L_x_266:
        /* <DEDUP_REMOVED lines=9> */
.L_x_269:
[----:B------:R-:W-:Y:S05]  /*b090*/  BSYNC B1 ;  /* 0x0000000000017941 */ /* 0x000fea0003800000 */
.L_x_268:
[----:B------:R-:W-:Y:S01]  /*b0a0*/  @!P4 IMAD R127, R127, R16, R3 ;  /* 0x000000107f7fc224 */ /* 0x000fe200078e0203 */
[----:B------:R-:W-:Y:S04]  /*b0b0*/  BSSY B1, `(.L_x_270) ;  /* 0x0000006000017945 */ /* 0x000fe80003800000 */
[----:B------:R0:W-:Y:S01]  /*b0c0*/  @!P4 STG.E.U8 desc[UR48][R8.64+0x69], R127 ;  /* 0x0000697f0800c986 */ /* 0x0001e2000c101130 */
[----:B------:R-:W-:Y:S05]  /*b0d0*/  @P5 BRA `(.L_x_271) ;  /* 0x00000000000c5947 */ /* 0x000fea0003800000 */
[----:B------:R-:W5:Y:S02]  /*b0e0*/  LDG.E.U8 R2, desc[UR48][R14.64+0x70] ;  /* 0x000070300e027981 */ /* 0x000f64000c1e1100 */
[----:B-----5:R-:W-:-:S05]  /*b0f0*/  PRMT R22, R2, 0x8880, RZ ;  /* 0x0000888002167816 */ /* 0x020fca00000000ff */
[----:B------:R-:W-:-:S07]  /*b100*/  IMAD R3, R22, R17, RZ ;  /* 0x0000001116037224 */ /* 0x000fce00078e02ff */
.L_x_271:
[----:B------:R-:W-:Y:S05]  /*b110*/  BSYNC B1 ;  /* 0x0000000000017941 */ /* 0x000fea0003800000 */
.L_x_270:
        /* <DEDUP_REMOVED lines=9> */
.L_x_273:
[----:B------:R-:W-:Y:S05]  /*b1b0*/  BSYNC B1 ;  /* 0x0000000000017941 */ /* 0x000fea0003800000 */
.L_x_272:
[----:B------:R-:W-:Y:S01]  /*b1c0*/  @!P4 IMAD R129, R129, R16, R3 ;  /* 0x000000108181c224 */ /* 0x000fe200078e0203 */
[----:B------:R-:W-:Y:S04]  /*b1d0*/  BSSY B1, `(.L_x_274) ;  /* 0x0000006000017945 */ /* 0x000fe80003800000 */
[----:B------:R0:W-:Y:S01]  /*b1e0*/  @!P4 STG.E.U8 desc[UR48][R6.64+0x71], R129 ;  /* 0x000071810600c986 */ /* 0x0001e2000c101130 */
[----:B------:R-:W-:Y:S05]  /*b1f0*/  @P5 BRA `(.L_x_275) ;  /* 0x00000000000c5947 */ /* 0x000fea0003800000 */
[----:B------:R-:W5:Y:S02]  /*b200*/  LDG.E.U8 R2, desc[UR48][R12.64+0x70] ;  /* 0x000070300c027981 */ /* 0x000f64000c1e1100 */
[----:B-----5:R-:W-:-:S05]  /*b210*/  PRMT R22, R2, 0x8880, RZ ;  /* 0x0000888002167816 */ /* 0x020fca00000000ff */
[----:B------:R-:W-:-:S07]  /*b220*/  IMAD R3, R22, R17, RZ ;  /* 0x0000001116037224 */ /* 0x000fce00078e02ff */
.L_x_275:
[----:B------:R-:W-:Y:S05]  /*b230*/  BSYNC B1 ;  /* 0x0000000000017941 */ /* 0x000fea0003800000 */
.L_x_274:
        /* <DEDUP_REMOVED lines=9> */
.L_x_277:
[----:B------:R-:W-:Y:S05]  /*b2d0*/  BSYNC B1 ;  /* 0x0000000000017941 */ /* 0x000fea0003800000 */
.L_x_276:
[----:B------:R-:W-:Y:S01]  /*b2e0*/  @!P4 IMAD R131, R131, R16, R3 ;  /* 0x000000108383c224 */ /* 0x000fe200078e0203 */
[----:B------:R-:W-:Y:S04]  /*b2f0*/  BSSY B1, `(.L_x_278) ;  /* 0x0000006000017945 */ /* 0x000fe80003800000 */
[----:B------:R0:W-:Y:S01]  /*b300*/  @!P4 STG.E.U8 desc[UR48][R8.64+0x71], R131 ;  /* 0x000071830800c986 */ /* 0x0001e2000c101130 */
[----:B------:R-:W-:Y:S05]  /*b310*/  @P5 BRA `(.L_x_279) ;  /* 0x00000000000c5947 */ /* 0x000fea0003800000 */
[----:B------:R-:W5:Y:S02]  /*b320*/  LDG.E.U8 R2, desc[UR48][R14.64+0x78] ;  /* 0x000078300e027981 */ /* 0x000f64000c1e1100 */
[----:B-----5:R-:W-:-:S05]  /*b330*/  PRMT R22, R2, 0x8880, RZ ;  /* 0x0000888002167816 */ /* 0x020fca00000000ff */
[----:B------:R-:W-:-:S07]  /*b340*/  IMAD R3, R22, R17, RZ ;  /* 0x0000001116037224 */ /* 0x000fce00078e02ff */
.L_x_279:
[----:B------:R-:W-:Y:S05]  /*b350*/  BSYNC B1 ;  /* 0x0000000000017941 */ /* 0x000fea0003800000 */
.L_x_278:
        /* <DEDUP_REMOVED lines=9> */
.L_x_281:
[----:B------:R-:W-:Y:S05]  /*b3f0*/  BSYNC B1 ;  /* 0x0000000000017941 */ /* 0x000fea0003800000 */
.L_x_280:
[----:B------:R-:W-:Y:S01]  /*b400*/  @!P4 IMAD R133, R133, R16, R3 ;  /* 0x000000108585c224 */ /* 0x000fe200078e0203 */
[----:B------:R-:W-:Y:S04]  /*b410*/  BSSY B1, `(.L_x_282) ;  /* 0x0000006000017945 */ /* 0x000fe80003800000 */
[----:B------:R0:W-:Y:S01]  /*b420*/  @!P4 STG.E.U8 desc[UR48][R6.64+0x79], R133 ;  /* 0x000079850600c986 */ /* 0x0001e2000c101130 */
[----:B------:R-:W-:Y:S05]  /*b430*/  @P5 BRA `(.L_x_283) ;  /* 0x00000000000c5947 */ /* 0x000fea0003800000 */
[----:B------:R-:W5:Y:S02]  /*b440*/  LDG.E.U8 R2, desc[UR48][R12.64+0x78] ;  /* 0x000078300c027981 */ /* 0x000f64000c1e1100 */
[----:B-----5:R-:W-:-:S05]  /*b450*/  PRMT R22, R2, 0x8880, RZ ;  /* 0x0000888002167816 */ /* 0x020fca00000000ff */
[----:B------:R-:W-:-:S07]  /*b460*/  IMAD R3, R22, R17, RZ ;  /* 0x0000001116037224 */ /* 0x000fce00078e02ff */
.L_x_283:
[----:B------:R-:W-:Y:S05]  /*b470*/  BSYNC B1 ;  /* 0x0000000000017941 */ /* 0x000fea0003800000 */
.L_x_282:
        /* <DEDUP_REMOVED lines=9> */
.L_x_285:
[----:B------:R-:W-:Y:S05]  /*b510*/  BSYNC B1 ;  /* 0x0000000000017941 */ /* 0x000fea0003800000 */
.L_x_284:
[----:B------:R-:W-:Y:S01]  /*b520*/  @!P4 IMAD R135, R135, R16, R3 ;  /* 0x000000108787c224 */ /* 0x000fe200078e0203 */
[----:B------:R-:W-:Y:S04]  /*b530*/  BSSY B1, `(.L_x_286) ;  /* 0x0000006000017945 */ /* 0x000fe80003800000 */
[----:B------:R0:W-:Y:S01]  /*b540*/  @!P4 STG.E.U8 desc[UR48][R8.64+0x79], R135 ;  /* 0x000079870800c986 */ /* 0x0001e2000c101130 */
[----:B------:R-:W-:Y:S05]  /*b550*/  @P5 BRA `(.L_x_287) ;  /* 0x00000000000c5947 */ /* 0x000fea0003800000 */
[----:B------:R-:W5:Y:S02]  /*b560*/  LDG.E.U8 R2, desc[UR48][R20.64+0x80] ;  /* 0x0000803014027981 */ /* 0x000f64000c1e1100 */
[----:B-----5:R-:W-:-:S05]  /*b570*/  PRMT R22, R2, 0x8880, RZ ;  /* 0x0000888002167816 */ /* 0x020fca00000000ff */
[----:B------:R-:W-:-:S07]  /*b580*/  IMAD R3, R22, R17, RZ ;  /* 0x0000001116037224 */ /* 0x000fce00078e02ff */
.L_x_287:
[----:B------:R-:W-:Y:S05]  /*b590*/  BSYNC B1 ;  /* 0x0000000000017941 */ /* 0x000fea0003800000 */
.L_x_286:
        /* <DEDUP_REMOVED lines=9> */
.L_x_289:
[----:B------:R-:W-:Y:S05]  /*b630*/  BSYNC B1 ;  /* 0x0000000000017941 */ /* 0x000fea0003800000 */
.L_x_288:
[----:B------:R-:W-:Y:S01]  /*b640*/  @!P4 IMAD R105, R105, R16, R3 ;  /* 0x000000106969c224 */ /* 0x000fe200078e0203 */
[----:B------:R-:W-:Y:S04]  /*b650*/  BSSY B1, `(.L_x_290) ;  /* 0x0000006000017945 */ /* 0x000fe80003800000 */
[----:B------:R0:W-:Y:S01]  /*b660*/  @!P4 STG.E.U8 desc[UR48][R4.64+0x81], R105 ;  /* 0x000081690400c986 */ /* 0x0001e2000c101130 */
[----:B------:R-:W-:Y:S05]  /*b670*/  @P5 BRA `(.L_x_291) ;  /* 0x00000000000c5947 */ /* 0x000fea0003800000 */
[----:B------:R-:W5:Y:S02]  /*b680*/  LDG.E.U8 R2, desc[UR48][R18.64+0x80] ;  /* 0x0000803012027981 */ /* 0x000f64000c1e1100 */
[----:B-----5:R-:W-:-:S05]  /*b690*/  PRMT R22, R2, 0x8880, RZ ;  /* 0x0000888002167816 */ /* 0x020fca00000000ff */
[----:B------:R-:W-:-:S07]  /*b6a0*/  IMAD R3, R22, R17, RZ ;  /* 0x0000001116037224 */ /* 0x000fce00078e02ff */
.L_x_291:
[----:B------:R-:W-:Y:S05]  /*b6b0*/  BSYNC B1 ;  /* 0x0000000000017941 */ /* 0x000fea0003800000 */
.L_x_290:
        /* <DEDUP_REMOVED lines=9> */
.L_x_293:
[----:B------:R-:W-:Y:S05]  /*b750*/  BSYNC B1 ;  /* 0x0000000000017941 */ /* 0x000fea0003800000 */
.L_x_292:
[----:B------:R-:W-:Y:S01]  /*b760*/  @!P4 IMAD R107, R107, R16, R3 ;  /* 0x000000106b6bc224 */ /* 0x000fe200078e0203 */
[----:B------:R-:W-:Y:S04]  /*b770*/  BSSY B1, `(.L_x_294) ;  /* 0x0000006000017945 */ /* 0x000fe80003800000 */
[----:B------:R0:W-:Y:S01]  /*b780*/  @!P4 STG.E.U8 desc[UR48][R10.64+0x81], R107 ;  /* 0x0000816b0a00c986 */ /* 0x0001e2000c101130 */
[----:B------:R-:W-:Y:S05]  /*b790*/  @P5 BRA `(.L_x_295) ;  /* 0x00000000000c5947 */ /* 0x000fea0003800000 */
[----:B------:R-:W5:Y:S02]  /*b7a0*/  LDG.E.U8 R2, desc[UR48][R20.64+0x88] ;  /* 0x0000883014027981 */ /* 0x000f64000c1e1100 */
[----:B-----5:R-:W-:-:S05]  /*b7b0*/  PRMT R22, R2, 0x8880, RZ ;  /* 0x0000888002167816 */ /* 0x020fca00000000ff */
[----:B------:R-:W-:-:S07]  /*b7c0*/  IMAD R3, R22, R17, RZ ;  /* 0x0000001116037224 */ /* 0x000fce00078e02ff */
.L_x_295:
[----:B------:R-:W-:Y:S05]  /*b7d0*/  BSYNC B1 ;  /* 0x0000000000017941 */ /* 0x000fea0003800000 */
.L_x_294:
        /* <DEDUP_REMOVED lines=9> */
.L_x_297:
[----:B------:R-:W-:Y:S05]  /*b870*/  BSYNC B1 ;  /* 0x0000000000017941 */ /* 0x000fea0003800000 */
.L_x_296:
[----:B------:R-:W-:Y:S01]  /*b880*/  @!P4 IMAD R109, R109, R16, R3 ;  /* 0x000000106d6dc224 */ /* 0x000fe200078e0203 */
[----:B------:R-:W-:Y:S04]  /*b890*/  BSSY B1, `(.L_x_298) ;  /* 0x0000006000017945 */ /* 0x000fe80003800000 */
[----:B------:R0:W-:Y:S01]  /*b8a0*/  @!P4 STG.E.U8 desc[UR48][R4.64+0x89], R109 ;  /* 0x0000896d0400c986 */ /* 0x0001e2000c101130 */
[----:B------:R-:W-:Y:S05]  /*b8b0*/  @P5 BRA `(.L_x_299) ;  /* 0x00000000000c5947 */ /* 0x000fea0003800000 */
[----:B------:R-:W5:Y:S02]  /*b8c0*/  LDG.E.U8 R2, desc[UR48][R18.64+0x88] ;  /* 0x0000883012027981 */ /* 0x000f64000c1e1100 */
[----:B-----5:R-:W-:-:S05]  /*b8d0*/  PRMT R22, R2, 0x8880, RZ ;  /* 0x0000888002167816 */ /* 0x020fca00000000ff */
[----:B------:R-:W-:-:S07]  /*b8e0*/  IMAD R3, R22, R17, RZ ;  /* 0x0000001116037224 */ /* 0x000fce00078e02ff */
.L_x_299:
[----:B------:R-:W-:Y:S05]  /*b8f0*/  BSYNC B1 ;  /* 0x0000000000017941 */ /* 0x000fea0003800000 */
.L_x_298:
        /* <DEDUP_REMOVED lines=9> */
.L_x_301:
[----:B------:R-:W-:Y:S05]  /*b990*/  BSYNC B1 ;  /* 0x0000000000017941 */ /* 0x000fea0003800000 */
.L_x_300:
[----:B------:R-:W-:Y:S01]  /*b9a0*/  @!P4 IMAD R111, R111, R16, R3 ;  /* 0x000000106f6fc224 */ /* 0x000fe200078e0203 */
[----:B------:R-:W-:Y:S04]  /*b9b0*/  BSSY B1, `(.L_x_302) ;  /* 0x0000006000017945 */ /* 0x000fe80003800000 */
[----:B------:R0:W-:Y:S01]  /*b9c0*/  @!P4 STG.E.U8 desc[UR48][R10.64+0x89], R111 ;  /* 0x0000896f0a00c986 */ /* 0x0001e2000c101130 */
[----:B------:R-:W-:Y:S05]  /*b9d0*/  @P5 BRA `(.L_x_303) ;  /* 0x00000000000c5947 */ /* 0x000fea0003800000 */
[----:B------:R-:W5:Y:S02]  /*b9e0*/  LDG.E.U8 R2, desc[UR48][R20.64+0x90] ;  /* 0x0000903014027981 */ /* 0x000f64000c1e1100 */
[----:B-----5:R-:W-:-:S05]  /*b9f0*/  PRMT R22, R2, 0x8880, RZ ;  /* 0x0000888002167816 */ /* 0x020fca00000000ff */
[----:B------:R-:W-:-:S07]  /*ba00*/  IMAD R3, R22, R17, RZ ;  /* 0x0000001116037224 */ /* 0x000fce00078e02ff */
.L_x_303:
[----:B------:R-:W-:Y:S05]  /*ba10*/  BSYNC B1 ;  /* 0x0000000000017941 */ /* 0x000fea0003800000 */
.L_x_302:
        /* <DEDUP_REMOVED lines=9> */
.L_x_305:
[----:B------:R-:W-:Y:S05]  /*bab0*/  BSYNC B1 ;  /* 0x0000000000017941 */ /* 0x000fea0003800000 */
.L_x_304:
[----:B------:R-:W-:Y:S01]  /*bac0*/  @!P4 IMAD R113, R113, R16, R3 ;  /* 0x000000107171c224 */ /* 0x000fe200078e0203 */
[----:B------:R-:W-:Y:S04]  /*bad0*/  BSSY B1, `(.L_x_306) ;  /* 0x0000006000017945 */ /* 0x000fe80003800000 */
[----:B------:R0:W-:Y:S01]  /*bae0*/  @!P4 STG.E.U8 desc[UR48][R4.64+0x91], R113 ;  /* 0x000091710400c986 */ /* 0x0001e2000c101130 */
[----:B------:R-:W-:Y:S05]  /*baf0*/  @P5 BRA `(.L_x_307) ;  /* 0x00000000000c5947 */ /* 0x000fea0003800000 */
[----:B------:R-:W5:Y:S02]  /*bb00*/  LDG.E.U8 R2, desc[UR48][R18.64+0x90] ;  /* 0x0000903012027981 */ /* 0x000f64000c1e1100 */
[----:B-----5:R-:W-:-:S05]  /*bb10*/  PRMT R22, R2, 0x8880, RZ ;  /* 0x0000888002167816 */ /* 0x020fca00000000ff */
[----:B------:R-:W-:-:S07]  /*bb20*/  IMAD R3, R22, R17, RZ ;  /* 0x0000001116037224 */ /* 0x000fce00078e02ff */
.L_x_307:
[----:B------:R-:W-:Y:S05]  /*bb30*/  BSYNC B1 ;  /* 0x0000000000017941 */ /* 0x000fea0003800000 */
.L_x_306:
        /* <DEDUP_REMOVED lines=9> */
.L_x_309:
[----:B------:R-:W-:Y:S05]  /*bbd0*/  BSYNC B1 ;  /* 0x0000000000017941 */ /* 0x000fea0003800000 */
.L_x_308:
[----:B------:R-:W-:Y:S01]  /*bbe0*/  @!P4 IMAD R115, R115, R16, R3 ;  /* 0x000000107373c224 */ /* 0x000fe200078e0203 */
[----:B------:R-:W-:Y:S04]  /*bbf0*/  BSSY B1, `(.L_x_310) ;  /* 0x0000006000017945 */ /* 0x000fe80003800000 */
[----:B------:R0:W-:Y:S01]  /*bc00*/  @!P4 STG.E.U8 desc[UR48][R10.64+0x91], R115 ;  /* 0x000091730a00c986 */ /* 0x0001e2000c101130 */
[----:B------:R-:W-:Y:S05]  /*bc10*/  @P5 BRA `(.L_x_311) ;  /* 0x00000000000c5947 */ /* 0x000fea0003800000 */
[----:B------:R-:W5:Y:S02]  /*bc20*/  LDG.E.U8 R2, desc[UR48][R20.64+0x98] ;  /* 0x0000983014027981 */ /* 0x000f64000c1e1100 */
[----:B-----5:R-:W-:-:S05]  /*bc30*/  PRMT R22, R2, 0x8880, RZ ;  /* 0x0000888002167816 */ /* 0x020fca00000000ff */
[----:B------:R-:W-:-:S07]  /*bc40*/  IMAD R3, R22, R17, RZ ;  /* 0x0000001116037224 */ /* 0x000fce00078e02ff */
.L_x_311:
[----:B------:R-:W-:Y:S05]  /*bc50*/  BSYNC B1 ;  /* 0x0000000000017941 */ /* 0x000fea0003800000 */
.L_x_310:
        /* <DEDUP_REMOVED lines=9> */
.L_x_313:
[----:B------:R-:W-:Y:S05]  /*bcf0*/  BSYNC B1 ;  /* 0x0000000000017941 */ /* 0x000fea0003800000 */
.L_x_312:
[----:B------:R-:W-:Y:S01]  /*bd00*/  @!P4 IMAD R117, R117, R16, R3 ;  /* 0x000000107575c224 */ /* 0x000fe200078e0203 */
[----:B------:R-:W-:Y:S04]  /*bd10*/  BSSY B1, `(.L_x_314) ;  /* 0x0000006000017945 */ /* 0x000fe80003800000 */
[----:B------:R0:W-:Y:S01]  /*bd20*/  @!P4 STG.E.U8 desc[UR48][R4.64+0x99], R117 ;  /* 0x000099750400c986 */ /* 0x0001e2000c101130 */
[----:B------:R-:W-:Y:S05]  /*bd30*/  @P5 BRA `(.L_x_315) ;  /* 0x00000000000c5947 */ /* 0x000fea0003800000 */
[----:B------:R-:W5:Y:S02]  /*bd40*/  LDG.E.U8 R2, desc[UR48][R18.64+0x98] ;  /* 0x0000983012027981 */ /* 0x000f64000c1e1100 */
[----:B-----5:R-:W-:-:S05]  /*bd50*/  PRMT R22, R2, 0x8880, RZ ;  /* 0x0000888002167816 */ /* 0x020fca00000000ff */
[----:B------:R-:W-:-:S07]  /*bd60*/  IMAD R3, R22, R17, RZ ;  /* 0x0000001116037224 */ /* 0x000fce00078e02ff */
.L_x_315:
[----:B------:R-:W-:Y:S05]  /*bd70*/  BSYNC B1 ;  /* 0x0000000000017941 */ /* 0x000fea0003800000 */
.L_x_314:
        /* <DEDUP_REMOVED lines=9> */
.L_x_317:
[----:B------:R-:W-:Y:S05]  /*be10*/  BSYNC B1 ;  /* 0x0000000000017941 */ /* 0x000fea0003800000 */
.L_x_316:
[----:B------:R-:W-:Y:S01]  /*be20*/  @!P4 IMAD R119, R119, R16, R3 ;  /* 0x000000107777c224 */ /* 0x000fe200078e0203 */
[----:B------:R-:W-:Y:S04]  /*be30*/  BSSY B1, `(.L_x_318) ;  /* 0x0000006000017945 */ /* 0x000fe80003800000 */
[----:B------:R0:W-:Y:S01]  /*be40*/  @!P4 STG.E.U8 desc[UR48][R10.64+0x99], R119 ;  /* 0x000099770a00c986 */ /* 0x0001e2000c101130 */
[----:B------:R-:W-:Y:S05]  /*be50*/  @P5 BRA `(.L_x_319) ;  /* 0x00000000000c5947 */ /* 0x000fea0003800000 */
[----:B------:R-:W5:Y:S02]  /*be60*/  LDG.E.U8 R2, desc[UR48][R14.64+0x80] ;  /* 0x000080300e027981 */ /* 0x000f64000c1e1100 */
[----:B-----5:R-:W-:-:S05]  /*be70*/  PRMT R22, R2, 0x8880, RZ ;  /* 0x0000888002167816 */ /* 0x020fca00000000ff */
[----:B------:R-:W-:-:S07]  /*be80*/  IMAD R3, R22, R17, RZ ;  /* 0x0000001116037224 */ /* 0x000fce00078e02ff */
.L_x_319:
[----:B------:R-:W-:Y:S05]  /*be90*/  BSYNC B1 ;  /* 0x0000000000017941 */ /* 0x000fea0003800000 */
.L_x_318:
        /* <DEDUP_REMOVED lines=9> */
.L_x_321:
[----:B------:R-:W-:Y:S05]  /*bf30*/  BSYNC B1 ;  /* 0x0000000000017941 */ /* 0x000fea0003800000 */
.L_x_320:
[----:B------:R-:W-:Y:S01]  /*bf40*/  @!P4 IMAD R89, R89, R16, R3 ;  /* 0x000000105959c224 */ /* 0x000fe200078e0203 */
[----:B------:R-:W-:Y:S04]  /*bf50*/  BSSY B1, `(.L_x_322) ;  /* 0x0000006000017945 */ /* 0x000fe80003800000 */
[----:B------:R0:W-:Y:S01]  /*bf60*/  @!P4 STG.E.U8 desc[UR48][R6.64+0x81], R89 ;  /* 0x000081590600c986 */ /* 0x0001e2000c101130 */
[----:B------:R-:W-:Y:S05]  /*bf70*/  @P5 BRA `(.L_x_323) ;  /* 0x00000000000c5947 */ /* 0x000fea0003800000 */
[----:B------:R-:W5:Y:S02]  /*bf80*/  LDG.E.U8 R2, desc[UR48][R12.64+0x80] ;  /* 0x000080300c027981 */ /* 0x000f64000c1e1100 */
[----:B-----5:R-:W-:-:S05]  /*bf90*/  PRMT R22, R2, 0x8880, RZ ;  /* 0x0000888002167816 */ /* 0x020fca00000000ff */
[----:B------:R-:W-:-:S07]  /*bfa0*/  IMAD R3, R22, R17, RZ ;  /* 0x0000001116037224 */ /* 0x000fce00078e02ff */
.L_x_323:
[----:B------:R-:W-:Y:S05]  /*bfb0*/  BSYNC B1 ;  /* 0x0000000000017941 */ /* 0x000fea0003800000 */
.L_x_322:
        /* <DEDUP_REMOVED lines=9> */
.L_x_325:
[----:B------:R-:W-:Y:S05]  /*c050*/  BSYNC B1 ;  /* 0x0000000000017941 */ /* 0x000fea0003800000 */
.L_x_324:
[----:B------:R-:W-:Y:S01]  /*c060*/  @!P4 IMAD R91, R91, R16, R3 ;  /* 0x000000105b5bc224 */ /* 0x000fe200078e0203 */
[----:B------:R-:W-:Y:S04]  /*c070*/  BSSY B1, `(.L_x_326) ;  /* 0x0000006000017945 */ /* 0x000fe80003800000 */
[----:B------:R0:W-:Y:S01]  /*c080*/  @!P4 STG.E.U8 desc[UR48][R8.64+0x81], R91 ;  /* 0x0000815b0800c986 */ /* 0x0001e2000c101130 */
[----:B------:R-:W-:Y:S05]  /*c090*/  @P5 BRA `(.L_x_327) ;  /* 0x00000000000c5947 */ /* 0x000fea0003800000 */
[----:B------:R-:W5:Y:S02]  /*c0a0*/  LDG.E.U8 R2, desc[UR48][R14.64+0x88] ;  /* 0x000088300e027981 */ /* 0x000f64000c1e1100 */
[----:B-----5:R-:W-:-:S05]  /*c0b0*/  PRMT R22, R2, 0x8880, RZ ;  /* 0x0000888002167816 */ /* 0x020fca00000000ff */
[----:B------:R-:W-:-:S07]  /*c0c0*/  IMAD R3, R22, R17, RZ ;  /* 0x0000001116037224 */ /* 0x000fce00078e02ff */
.L_x_327:
[----:B------:R-:W-:Y:S05]  /*c0d0*/  BSYNC B1 ;  /* 0x0000000000017941 */ /* 0x000fea0003800000 */
.L_x_326:
        /* <DEDUP_REMOVED lines=9> */
.L_x_329:
[----:B------:R-:W-:Y:S05]  /*c170*/  BSYNC B1 ;  /* 0x0000000000017941 */ /* 0x000fea0003800000 */
.L_x_328:
[----:B------:R-:W-:Y:S01]  /*c180*/  @!P4 IMAD R93, R93, R16, R3 ;  /* 0x000000105d5dc224 */ /* 0x000fe200078e0203 */
[----:B------:R-:W-:Y:S04]  /*c190*/  BSSY B1, `(.L_x_330) ;  /* 0x0000006000017945 */ /* 0x000fe80003800000 */
[----:B------:R0:W-:Y:S01]  /*c1a0*/  @!P4 STG.E.U8 desc[UR48][R6.64+0x89], R93 ;  /* 0x0000895d0600c986 */ /* 0x0001e2000c101130 */
[----:B------:R-:W-:Y:S05]  /*c1b0*/  @P5 BRA `(.L_x_331) ;  /* 0x00000000000c5947 */ /* 0x000fea0003800000 */
[----:B------:R-:W5:Y:S02]  /*c1c0*/  LDG.E.U8 R2, desc[UR48][R12.64+0x88] ;  /* 0x000088300c027981 */ /* 0x000f64000c1e1100 */
[----:B-----5:R-:W-:-:S05]  /*c1d0*/  PRMT R22, R2, 0x8880, RZ ;  /* 0x0000888002167816 */ /* 0x020fca00000000ff */
[----:B------:R-:W-:-:S07]  /*c1e0*/  IMAD R3, R22, R17, RZ ;  /* 0x0000001116037224 */ /* 0x000fce00078e02ff */
.L_x_331:
[----:B------:R-:W-:Y:S05]  /*c1f0*/  BSYNC B1 ;  /* 0x0000000000017941 */ /* 0x000fea0003800000 */
.L_x_330:
        /* <DEDUP_REMOVED lines=9> */
.L_x_333:
[----:B------:R-:W-:Y:S05]  /*c290*/  BSYNC B1 ;  /* 0x0000000000017941 */ /* 0x000fea0003800000 */
.L_x_332:
[----:B------:R-:W-:Y:S01]  /*c2a0*/  @!P4 IMAD R95, R95, R16, R3 ;  /* 0x000000105f5fc224 */ /* 0x000fe200078e0203 */
[----:B------:R-:W-:Y:S04]  /*c2b0*/  BSSY B1, `(.L_x_334) ;  /* 0x0000006000017945 */ /* 0x000fe80003800000 */
[----:B------:R0:W-:Y:S01]  /*c2c0*/  @!P4 STG.E.U8 desc[UR48][R8.64+0x89], R95 ;  /* 0x0000895f0800c986 */ /* 0x0001e2000c101130 */
[----:B------:R-:W-:Y:S05]  /*c2d0*/  @P5 BRA `(.L_x_335) ;  /* 0x00000000000c5947 */ /* 0x000fea0003800000 */
[----:B------:R-:W5:Y:S02]  /*c2e0*/  LDG.E.U8 R2, desc[UR48][R14.64+0x90] ;  /* 0x000090300e027981 */ /* 0x000f64000c1e1100 */
[----:B-----5:R-:W-:-:S05]  /*c2f0*/  PRMT R22, R2, 0x8880, RZ ;  /* 0x0000888002167816 */ /* 0x020fca00000000ff */
[----:B------:R-:W-:-:S07]  /*c300*/  IMAD R3, R22, R17, RZ ;  /* 0x0000001116037224 */ /* 0x000fce00078e02ff */
.L_x_335:
[----:B------:R-:W-:Y:S05]  /*c310*/  BSYNC B1 ;  /* 0x0000000000017941 */ /* 0x000fea0003800000 */
.L_x_334:
        /* <DEDUP_REMOVED lines=9> */
.L_x_337:
[----:B------:R-:W-:Y:S05]  /*c3b0*/  BSYNC B1 ;  /* 0x0000000000017941 */ /* 0x000fea0003800000 */
.L_x_336:
[----:B------:R-:W-:Y:S01]  /*c3c0*/  @!P4 IMAD R97, R97, R16, R3 ;  /* 0x000000106161c224 */ /* 0x000fe200078e0203 */
[----:B------:R-:W-:Y:S04]  /*c3d0*/  BSSY B1, `(.L_x_338) ;  /* 0x0000006000017945 */ /* 0x000fe80003800000 */
[----:B------:R0:W-:Y:S01]  /*c3e0*/  @!P4 STG.E.U8 desc[UR48][R6.64+0x91], R97 ;  /* 0x000091610600c986 */ /* 0x0001e2000c101130 */
[----:B------:R-:W-:Y:S05]  /*c3f0*/  @P5 BRA `(.L_x_339) ;  /* 0x00000000000c5947 */ /* 0x000fea0003800000 */
[----:B------:R-:W5:Y:S02]  /*c400*/  LDG.E.U8 R2, desc[UR48][R12.64+0x90] ;  /* 0x000090300c027981 */ /* 0x000f64000c1e1100 */
[----:B-----5:R-:W-:-:S05]  /*c410*/  PRMT R22, R2, 0x8880, RZ ;  /* 0x0000888002167816 */ /* 0x020fca00000000ff */
[----:B------:R-:W-:-:S07]  /*c420*/  IMAD R3, R22, R17, RZ ;  /* 0x0000001116037224 */ /* 0x000fce00078e02ff */
.L_x_339:
[----:B------:R-:W-:Y:S05]  /*c430*/  BSYNC B1 ;  /* 0x0000000000017941 */ /* 0x000fea0003800000 */
.L_x_338:
        /* <DEDUP_REMOVED lines=9> */
.L_x_341:
[----:B------:R-:W-:Y:S05]  /*c4d0*/  BSYNC B1 ;  /* 0x0000000000017941 */ /* 0x000fea0003800000 */
.L_x_340:
[----:B------:R-:W-:Y:S01]  /*c4e0*/  @!P4 IMAD R99, R99, R16, R3 ;  /* 0x000000106363c224 */ /* 0x000fe200078e0203 */
[----:B------:R-:W-:Y:S04]  /*c4f0*/  BSSY B1, `(.L_x_342) ;  /* 0x0000006000017945 */ /* 0x000fe80003800000 */
[----:B------:R0:W-:Y:S01]  /*c500*/  @!P4 STG.E.U8 desc[UR48][R8.64+0x91], R99 ;  /* 0x000091630800c986 */ /* 0x0001e2000c101130 */
[----:B------:R-:W-:Y:S05]  /*c510*/  @P5 BRA `(.L_x_343) ;  /* 0x00000000000c5947 */ /* 0x000fea0003800000 */
[----:B------:R-:W5:Y:S02]  /*c520*/  LDG.E.U8 R2, desc[UR48][R14.64+0x98] ;  /* 0x000098300e027981 */ /* 0x000f64000c1e1100 */
[----:B-----5:R-:W-:-:S05]  /*c530*/  PRMT R22, R2, 0x8880, RZ ;  /* 0x0000888002167816 */ /* 0x020fca00000000ff */
[----:B------:R-:W-:-:S07]  /*c540*/  IMAD R3, R22, R17, RZ ;  /* 0x0000001116037224 */ /* 0x000fce00078e02ff */
.L_x_343:
[----:B------:R-:W-:Y:S05]  /*c550*/  BSYNC B1 ;  /* 0x0000000000017941 */ /* 0x000fea0003800000 */
.L_x_342:
        /* <DEDUP_REMOVED lines=9> */
.L_x_345:
[----:B------:R-:W-:Y:S05]  /*c5f0*/  BSYNC B1 ;  /* 0x0000000000017941 */ /* 0x000fea0003800000 */
.L_x_344:
[----:B------:R-:W-:Y:S01]  /*c600*/  @!P4 IMAD R101, R101, R16, R3 ;  /* 0x000000106565c224 */ /* 0x000fe200078e0203 */
[----:B------:R-:W-:Y:S04]  /*c610*/  BSSY B1, `(.L_x_346) ;  /* 0x0000006000017945 */ /* 0x000fe80003800000 */
[----:B------:R0:W-:Y:S01]  /*c620*/  @!P4 STG.E.U8 desc[UR48][R6.64+0x99], R101 ;  /* 0x000099650600c986 */ /* 0x0001e2000c101130 */
[----:B------:R-:W-:Y:S05]  /*c630*/  @P5 BRA `(.L_x_347) ;  /* 0x00000000000c5947 */ /* 0x000fea0003800000 */
[----:B------:R-:W5:Y:S02]  /*c640*/  LDG.E.U8 R2, desc[UR48][R12.64+0x98] ;  /* 0x000098300c027981 */ /* 0x000f64000c1e1100 */
[----:B-----5:R-:W-:-:S05]  /*c650*/  PRMT R22, R2, 0x8880, RZ ;  /* 0x0000888002167816 */ /* 0x020fca00000000ff */
[----:B------:R-:W-:-:S07]  /*c660*/  IMAD R3, R22, R17, RZ ;  /* 0x0000001116037224 */ /* 0x000fce00078e02ff */
.L_x_347:
[----:B------:R-:W-:Y:S05]  /*c670*/  BSYNC B1 ;  /* 0x0000000000017941 */ /* 0x000fea0003800000 */
.L_x_346:
        /* <DEDUP_REMOVED lines=9> */
.L_x_349:
[----:B------:R-:W-:Y:S05]  /*c710*/  BSYNC B1 ;  /* 0x0000000000017941 */ /* 0x000fea0003800000 */
.L_x_348:
[----:B------:R-:W-:Y:S01]  /*c720*/  @!P4 IMAD R103, R103, R16, R3 ;  /* 0x000000106767c224 */ /* 0x000fe200078e0203 */
[----:B------:R-:W-:Y:S04]  /*c730*/  BSSY B1, `(.L_x_350) ;  /* 0x0000006000017945 */ /* 0x000fe80003800000 */
[----:B------:R0:W-:Y:S01]  /*c740*/  @!P4 STG.E.U8 desc[UR48][R8.64+0x99], R103 ;  /* 0x000099670800c986 */ /* 0x0001e2000c101130 */
[----:B------:R-:W-:Y:S05]  /*c750*/  @P5 BRA `(.L_x_351) ;  /* 0x00000000000c5947 */ /* 0x000fea0003800000 */
[----:B------:R-:W5:Y:S02]  /*c760*/  LDG.E.U8 R2, desc[UR48][R20.64+0xa0] ;  /* 0x0000a03014027981 */ /* 0x000f64000c1e1100 */
[----:B-----5:R-:W-:-:S05]  /*c770*/  PRMT R22, R2, 0x8880, RZ ;  /* 0x0000888002167816 */ /* 0x020fca00000000ff */
[----:B------:R-:W-:-:S07]  /*c780*/  IMAD R3, R22, R17, RZ ;  /* 0x0000001116037224 */ /* 0x000fce00078e02ff */
.L_x_351:
[----:B------:R-:W-:Y:S05]  /*c790*/  BSYNC B1 ;  /* 0x0000000000017941 */ /* 0x000fea0003800000 */
.L_x_350:
        /* <DEDUP_REMOVED lines=9> */
.L_x_353:
[----:B------:R-:W-:Y:S05]  /*c830*/  BSYNC B1 ;  /* 0x0000000000017941 */ /* 0x000fea0003800000 */
.L_x_352:
[----:B------:R-:W-:Y:S01]  /*c840*/  @!P4 IMAD R73, R73, R16, R3 ;  /* 0x000000104949c224 */ /* 0x000fe200078e0203 */
[----:B------:R-:W-:Y:S04]  /*c850*/  BSSY B1, `(.L_x_354) ;  /* 0x0000006000017945 */ /* 0x000fe80003800000 */
[----:B------:R0:W-:Y:S01]  /*c860*/  @!P4 STG.E.U8 desc[UR48][R4.64+0xa1], R73 ;  /* 0x0000a1490400c986 */ /* 0x0001e2000c101130 */
[----:B------:R-:W-:Y:S05]  /*c870*/  @P5 BRA `(.L_x_355) ;  /* 0x00000000000c5947 */ /* 0x000fea0003800000 */
[----:B------:R-:W5:Y:S02]  /*c880*/  LDG.E.U8 R2, desc[UR48][R18.64+0xa0] ;  /* 0x0000a03012027981 */ /* 0x000f64000c1e1100 */
[----:B-----5:R-:W-:-:S05]  /*c890*/  PRMT R22, R2, 0x8880, RZ ;  /* 0x0000888002167816 */ /* 0x020fca00000000ff */
[----:B------:R-:W-:-:S07]  /*c8a0*/  IMAD R3, R22, R17, RZ ;  /* 0x0000001116037224 */ /* 0x000fce00078e02ff */
.L_x_355:
[----:B------:R-:W-:Y:S05]  /*c8b0*/  BSYNC B1 ;  /* 0x0000000000017941 */ /* 0x000fea0003800000 */
.L_x_354:
        /* <DEDUP_REMOVED lines=9> */
.L_x_357:
[----:B------:R-:W-:Y:S05]  /*c950*/  BSYNC B1 ;  /* 0x0000000000017941 */ /* 0x000fea0003800000 */
.L_x_356:
[----:B------:R-:W-:Y:S01]  /*c960*/  @!P4 IMAD R75, R75, R16, R3 ;  /* 0x000000104b4bc224 */ /* 0x000fe200078e0203 */
[----:B------:R-:W-:Y:S04]  /*c970*/  BSSY B1, `(.L_x_358) ;  /* 0x0000006000017945 */ /* 0x000fe80003800000 */
[----:B------:R0:W-:Y:S01]  /*c980*/  @!P4 STG.E.U8 desc[UR48][R10.64+0xa1], R75 ;  /* 0x0000a14b0a00c986 */ /* 0x0001e2000c101130 */
[----:B------:R-:W-:Y:S05]  /*c990*/  @P5 BRA `(.L_x_359) ;  /* 0x00000000000c5947 */ /* 0x000fea0003800000 */
[----:B------:R-:W5:Y:S02]  /*c9a0*/  LDG.E.U8 R2, desc[UR48][R20.64+0xa8] ;  /* 0x0000a83014027981 */ /* 0x000f64000c1e1100 */
[----:B-----5:R-:W-:-:S05]  /*c9b0*/  PRMT R22, R2, 0x8880, RZ ;  /* 0x0000888002167816 */ /* 0x020fca00000000ff */
[----:B------:R-:W-:-:S07]  /*c9c0*/  IMAD R3, R22, R17, RZ ;  /* 0x0000001116037224 */ /* 0x000fce00078e02ff */
.L_x_359:
[----:B------:R-:W-:Y:S05]  /*c9d0*/  BSYNC B1 ;  /* 0x0000000000017941 */ /* 0x000fea0003800000 */
.L_x_358:
        /* <DEDUP_REMOVED lines=9> */
.L_x_361:
[----:B------:R-:W-:Y:S05]  /*ca70*/  BSYNC B1 ;  /* 0x0000000000017941 */ /* 0x000fea0003800000 */
.L_x_360:
[----:B------:R-:W-:Y:S01]  /*ca80*/  @!P4 IMAD R77, R77, R16, R3 ;  /* 0x000000104d4dc224 */ /* 0x000fe200078e0203 */
[----:B------:R-:W-:Y:S04]  /*ca90*/  BSSY B1, `(.L_x_362) ;  /* 0x0000006000017945 */ /* 0x000fe80003800000 */
[----:B------:R0:W-:Y:S01]  /*caa0*/  @!P4 STG.E.U8 desc[UR48][R4.64+0xa9], R77 ;  /* 0x0000a94d0400c986 */ /* 0x0001e2000c101130 */
[----:B------:R-:W-:Y:S05]  /*cab0*/  @P5 BRA `(.L_x_363) ;  /* 0x00000000000c5947 */ /* 0x000fea0003800000 */
[----:B------:R-:W5:Y:S02]  /*cac0*/  LDG.E.U8 R2, desc[UR48][R18.64+0xa8] ;  /* 0x0000a83012027981 */ /* 0x000f64000c1e1100 */
[----:B-----5:R-:W-:-:S05]  /*cad0*/  PRMT R22, R2, 0x8880, RZ ;  /* 0x0000888002167816 */ /* 0x020fca00000000ff */
[----:B------:R-:W-:-:S07]  /*cae0*/  IMAD R3, R22, R17, RZ ;  /* 0x0000001116037224 */ /* 0x000fce00078e02ff */
.L_x_363:
[----:B------:R-:W-:Y:S05]  /*caf0*/  BSYNC B1 ;  /* 0x0000000000017941 */ /* 0x000fea0003800000 */
.L_x_362:
        /* <DEDUP_REMOVED lines=9> */
.L_x_365:
[----:B------:R-:W-:Y:S05]  /*cb90*/  BSYNC B1 ;  /* 0x0000000000017941 */ /* 0x000fea0003800000 */
.L_x_364:
[----:B------:R-:W-:Y:S01]  /*cba0*/  @!P4 IMAD R79, R79, R16, R3 ;  /* 0x000000104f4fc224 */ /* 0x000fe200078e0203 */
[----:B------:R-:W-:Y:S04]  /*cbb0*/  BSSY B1, `(.L_x_366) ;  /* 0x0000006000017945 */ /* 0x000fe80003800000 */
[----:B------:R0:W-:Y:S01]  /*cbc0*/  @!P4 STG.E.U8 desc[UR48][R10.64+0xa9], R79 ;  /* 0x0000a94f0a00c986 */ /* 0x0001e2000c101130 */
[----:B------:R-:W-:Y:S05]  /*cbd0*/  @P5 BRA `(.L_x_367) ;  /* 0x00000000000c5947 */ /* 0x000fea0003800000 */
[----:B------:R-:W5:Y:S02]  /*cbe0*/  LDG.E.U8 R2, desc[UR48][R20.64+0xb0] ;  /* 0x0000b03014027981 */ /* 0x000f64000c1e1100 */
[----:B-----5:R-:W-:-:S05]  /*cbf0*/  PRMT R22, R2, 0x8880, RZ ;  /* 0x0000888002167816 */ /* 0x020fca00000000ff */
[----:B------:R-:W-:-:S07]  /*cc00*/  IMAD R3, R22, R17, RZ ;  /* 0x0000001116037224 */ /* 0x000fce00078e02ff */
.L_x_367:
[----:B------:R-:W-:Y:S05]  /*cc10*/  BSYNC B1 ;  /* 0x0000000000017941 */ /* 0x000fea0003800000 */
.L_x_366:
        /* <DEDUP_REMOVED lines=9> */
.L_x_369:
[----:B------:R-:W-:Y:S05]  /*ccb0*/  BSYNC B1 ;  /* 0x0000000000017941 */ /* 0x000fea0003800000 */
.L_x_368:
[----:B------:R-:W-:Y:S01]  /*ccc0*/  @!P4 IMAD R81, R81, R16, R3 ;  /* 0x000000105151c224 */ /* 0x000fe200078e0203 */
[----:B------:R-:W-:Y:S04]  /*ccd0*/  BSSY B1, `(.L_x_370) ;  /* 0x0000006000017945 */ /* 0x000fe80003800000 */
[----:B------:R0:W-:Y:S01]  /*cce0*/  @!P4 STG.E.U8 desc[UR48][R4.64+0xb1], R81 ;  /* 0x0000b1510400c986 */ /* 0x0001e2000c101130 */
[----:B------:R-:W-:Y:S05]  /*ccf0*/  @P5 BRA `(.L_x_371) ;  /* 0x00000000000c5947 */ /* 0x000fea0003800000 */
[----:B------:R-:W5:Y:S02]  /*cd00*/  LDG.E.U8 R2, desc[UR48][R18.64+0xb0] ;  /* 0x0000b03012027981 */ /* 0x000f64000c1e1100 */
[----:B-----5:R-:W-:-:S05]  /*cd10*/  PRMT R22, R2, 0x8880, RZ ;  /* 0x0000888002167816 */ /* 0x020fca00000000ff */
[----:B------:R-:W-:-:S07]  /*cd20*/  IMAD R3, R22, R17, RZ ;  /* 0x0000001116037224 */ /* 0x000fce00078e02ff */
.L_x_371:
[----:B------:R-:W-:Y:S05]  /*cd30*/  BSYNC B1 ;  /* 0x0000000000017941 */ /* 0x000fea0003800000 */
.L_x_370:
        /* <DEDUP_REMOVED lines=9> */
.L_x_373:
[----:B------:R-:W-:Y:S05]  /*cdd0*/  BSYNC B1 ;  /* 0x0000000000017941 */ /* 0x000fea0003800000 */
.L_x_372:
[----:B------:R-:W-:Y:S01]  /*cde0*/  @!P4 IMAD R83, R83, R16, R3 ;  /* 0x000000105353c224 */ /* 0x000fe200078e0203 */
[----:B------:R-:W-:Y:S04]  /*cdf0*/  BSSY B1, `(.L_x_374) ;  /* 0x0000006000017945 */ /* 0x000fe80003800000 */
[----:B------:R0:W-:Y:S01]  /*ce00*/  @!P4 STG.E.U8 desc[UR48][R10.64+0xb1], R83 ;  /* 0x0000b1530a00c986 */ /* 0x0001e2000c101130 */
[----:B------:R-:W-:Y:S05]  /*ce10*/  @P5 BRA `(.L_x_375) ;  /* 0x00000000000c5947 */ /* 0x000fea0003800000 */
[----:B------:R-:W5:Y:S02]  /*ce20*/  LDG.E.U8 R2, desc[UR48][R20.64+0xb8] ;  /* 0x0000b83014027981 */ /* 0x000f64000c1e1100 */
[----:B-----5:R-:W-:-:S05]  /*ce30*/  PRMT R22, R2, 0x8880, RZ ;  /* 0x0000888002167816 */ /* 0x020fca00000000ff */
[----:B------:R-:W-:-:S07]  /*ce40*/  IMAD R3, R22, R17, RZ ;  /* 0x0000001116037224 */ /* 0x000fce00078e02ff */
.L_x_375:
[----:B------:R-:W-:Y:S05]  /*ce50*/  BSYNC B1 ;  /* 0x0000000000017941 */ /* 0x000fea0003800000 */
.L_x_374:
        /* <DEDUP_REMOVED lines=9> */
.L_x_377:
[----:B------:R-:W-:Y:S05]  /*cef0*/  BSYNC B1 ;  /* 0x0000000000017941 */ /* 0x000fea0003800000 */
.L_x_376:
[----:B------:R-:W-:Y:S01]  /*cf00*/  @!P4 IMAD R85, R85, R16, R3 ;  /* 0x000000105555c224 */ /* 0x000fe200078e0203 */
[----:B------:R-:W-:Y:S04]  /*cf10*/  BSSY B1, `(.L_x_378) ;  /* 0x0000006000017945 */ /* 0x000fe80003800000 */
[----:B------:R0:W-:Y:S01]  /*cf20*/  @!P4 STG.E.U8 desc[UR48][R4.64+0xb9], R85 ;  /* 0x0000b9550400c986 */ /* 0x0001e2000c101130 */
[----:B------:R-:W-:Y:S05]  /*cf30*/  @P5 BRA `(.L_x_379) ;  /* 0x00000000000c5947 */ /* 0x000fea0003800000 */
[----:B------:R-:W5:Y:S02]  /*cf40*/  LDG.E.U8 R2, desc[UR48][R18.64+0xb8] ;  /* 0x0000b83012027981 */ /* 0x000f64000c1e1100 */
[----:B-----5:R-:W-:-:S05]  /*cf50*/  PRMT R22, R2, 0x8880, RZ ;  /* 0x0000888002167816 */ /* 0x020fca00000000ff */
[----:B------:R-:W-:-:S07]  /*cf60*/  IMAD R3, R22, R17, RZ ;  /* 0x0000001116037224 */ /* 0x000fce00078e02ff */
.L_x_379:
[----:B------:R-:W-:Y:S05]  /*cf70*/  BSYNC B1 ;  /* 0x0000000000017941 */ /* 0x000fea0003800000 */
.L_x_378:
        /* <DEDUP_REMOVED lines=9> */
.L_x_381:
[----:B------:R-:W-:Y:S05]  /*d010*/  BSYNC B1 ;  /* 0x0000000000017941 */ /* 0x000fea0003800000 */
.L_x_380:
[----:B------:R-:W-:Y:S01]  /*d020*/  @!P4 IMAD R87, R87, R16, R3 ;  /* 0x000000105757c224 */ /* 0x000fe200078e0203 */
[----:B------:R-:W-:Y:S04]  /*d030*/  BSSY B1, `(.L_x_382) ;  /* 0x0000006000017945 */ /* 0x000fe80003800000 */
[----:B------:R0:W-:Y:S01]  /*d040*/  @!P4 STG.E.U8 desc[UR48][R10.64+0xb9], R87 ;  /* 0x0000b9570a00c986 */ /* 0x0001e2000c101130 */
[----:B------:R-:W-:Y:S05]  /*d050*/  @P5 BRA `(.L_x_383) ;  /* 0x00000000000c5947 */ /* 0x000fea0003800000 */
[----:B------:R-:W5:Y:S02]  /*d060*/  LDG.E.U8 R2, desc[UR48][R14.64+0xa0] ;  /* 0x0000a0300e027981 */ /* 0x000f64000c1e1100 */
[----:B-----5:R-:W-:-:S05]  /*d070*/  PRMT R22, R2, 0x8880, RZ ;  /* 0x0000888002167816 */ /* 0x020fca00000000ff */
[----:B------:R-:W-:-:S07]  /*d080*/  IMAD R3, R22, R17, RZ ;  /* 0x0000001116037224 */ /* 0x000fce00078e02ff */
.L_x_383:
[----:B------:R-:W-:Y:S05]  /*d090*/  BSYNC B1 ;  /* 0x0000000000017941 */ /* 0x000fea0003800000 */
.L_x_382:
        /* <DEDUP_REMOVED lines=9> */
.L_x_385:
[----:B------:R-:W-:Y:S05]  /*d130*/  BSYNC B1 ;  /* 0x0000000000017941 */ /* 0x000fea0003800000 */
.L_x_384:
[----:B------:R-:W-:Y:S01]  /*d140*/  @!P4 IMAD R57, R57, R16, R3 ;  /* 0x000000103939c224 */ /* 0x000fe200078e0203 */
[----:B------:R-:W-:Y:S04]  /*d150*/  BSSY B1, `(.L_x_386) ;  /* 0x0000006000017945 */ /* 0x000fe80003800000 */
[----:B------:R0:W-:Y:S01]  /*d160*/  @!P4 STG.E.U8 desc[UR48][R6.64+0xa1], R57 ;  /* 0x0000a1390600c986 */ /* 0x0001e2000c101130 */
[----:B------:R-:W-:Y:S05]  /*d170*/  @P5 BRA `(.L_x_387) ;  /* 0x00000000000c5947 */ /* 0x000fea0003800000 */
[----:B------:R-:W5:Y:S02]  /*d180*/  LDG.E.U8 R2, desc[UR48][R12.64+0xa0] ;  /* 0x0000a0300c027981 */ /* 0x000f64000c1e1100 */
[----:B-----5:R-:W-:-:S05]  /*d190*/  PRMT R22, R2, 0x8880, RZ ;  /* 0x0000888002167816 */ /* 0x020fca00000000ff */
[----:B------:R-:W-:-:S07]  /*d1a0*/  IMAD R3, R22, R17, RZ ;  /* 0x0000001116037224 */ /* 0x000fce00078e02ff */
.L_x_387:
[----:B------:R-:W-:Y:S05]  /*d1b0*/  BSYNC B1 ;  /* 0x0000000000017941 */ /* 0x000fea0003800000 */
.L_x_386:
        /* <DEDUP_REMOVED lines=9> */
.L_x_389:
[----:B------:R-:W-:Y:S05]  /*d250*/  BSYNC B1 ;  /* 0x0000000000017941 */ /* 0x000fea0003800000 */
.L_x_388:
[----:B------:R-:W-:Y:S01]  /*d260*/  @!P4 IMAD R59, R59, R16, R3 ;  /* 0x000000103b3bc224 */ /* 0x000fe200078e0203 */
[----:B------:R-:W-:Y:S04]  /*d270*/  BSSY B1, `(.L_x_390) ;  /* 0x0000006000017945 */ /* 0x000fe80003800000 */
[----:B------:R0:W-:Y:S01]  /*d280*/  @!P4 STG.E.U8 desc[UR48][R8.64+0xa1], R59 ;  /* 0x0000a13b0800c986 */ /* 0x0001e2000c101130 */
[----:B------:R-:W-:Y:S05]  /*d290*/  @P5 BRA `(.L_x_391) ;  /* 0x00000000000c5947 */ /* 0x000fea0003800000 */
[----:B------:R-:W5:Y:S02]  /*d2a0*/  LDG.E.U8 R2, desc[UR48][R14.64+0xa8] ;  /* 0x0000a8300e027981 */ /* 0x000f64000c1e1100 */
[----:B-----5:R-:W-:-:S05]  /*d2b0*/  PRMT R22, R2, 0x8880, RZ ;  /* 0x0000888002167816 */ /* 0x020fca00000000ff */
[----:B------:R-:W-:-:S07]  /*d2c0*/  IMAD R3, R22, R17, RZ ;  /* 0x0000001116037224 */ /* 0x000fce00078e02ff */
.L_x_391:
[----:B------:R-:W-:Y:S05]  /*d2d0*/  BSYNC B1 ;  /* 0x0000000000017941 */ /* 0x000fea0003800000 */
.L_x_390:
        /* <DEDUP_REMOVED lines=9> */
.L_x_393:
[----:B------:R-:W-:Y:S05]  /*d370*/  BSYNC B1 ;  /* 0x0000000000017941 */ /* 0x000fea0003800000 */
.L_x_392:
[----:B------:R-:W-:Y:S01]  /*d380*/  @!P4 IMAD R61, R61, R16, R3 ;  /* 0x000000103d3dc224 */ /* 0x000fe200078e0203 */
[----:B------:R-:W-:Y:S04]  /*d390*/  BSSY B1, `(.L_x_394) ;  /* 0x0000006000017945 */ /* 0x000fe80003800000 */
[----:B------:R0:W-:Y:S01]  /*d3a0*/  @!P4 STG.E.U8 desc[UR48][R6.64+0xa9], R61 ;  /* 0x0000a93d0600c986 */ /* 0x0001e2000c101130 */
[----:B------:R-:W-:Y:S05]  /*d3b0*/  @P5 BRA `(.L_x_395) ;  /* 0x00000000000c5947 */ /* 0x000fea0003800000 */
[----:B------:R-:W5:Y:S02]  /*d3c0*/  LDG.E.U8 R2, desc[UR48][R12.64+0xa8] ;  /* 0x0000a8300c027981 */ /* 0x000f64000c1e1100 */
[----:B-----5:R-:W-:-:S05]  /*d3d0*/  PRMT R22, R2, 0x8880, RZ ;  /* 0x0000888002167816 */ /* 0x020fca00000000ff */
[----:B------:R-:W-:-:S07]  /*d3e0*/  IMAD R3, R22, R17, RZ ;  /* 0x0000001116037224 */ /* 0x000fce00078e02ff */
.L_x_395:
[----:B------:R-:W-:Y:S05]  /*d3f0*/  BSYNC B1 ;  /* 0x0000000000017941 */ /* 0x000fea0003800000 */
.L_x_394:
        /* <DEDUP_REMOVED lines=9> */
.L_x_397:
[----:B------:R-:W-:Y:S05]  /*d490*/  BSYNC B1 ;  /* 0x0000000000017941 */ /* 0x000fea0003800000 */
.L_x_396:
[----:B------:R-:W-:Y:S01]  /*d4a0*/  @!P4 IMAD R63, R63, R16, R3 ;  /* 0x000000103f3fc224 */ /* 0x000fe200078e0203 */
[----:B------:R-:W-:Y:S04]  /*d4b0*/  BSSY B1, `(.L_x_398) ;  /* 0x0000006000017945 */ /* 0x000fe80003800000 */
[----:B------:R0:W-:Y:S01]  /*d4c0*/  @!P4 STG.E.U8 desc[UR48][R8.64+0xa9], R63 ;  /* 0x0000a93f0800c986 */ /* 0x0001e2000c101130 */
[----:B------:R-:W-:Y:S05]  /*d4d0*/  @P5 BRA `(.L_x_399) ;  /* 0x00000000000c5947 */ /* 0x000fea0003800000 */
[----:B------:R-:W5:Y:S02]  /*d4e0*/  LDG.E.U8 R2, desc[UR48][R14.64+0xb0] ;  /* 0x0000b0300e027981 */ /* 0x000f64000c1e1100 */
[----:B-----5:R-:W-:-:S05]  /*d4f0*/  PRMT R22, R2, 0x8880, RZ ;  /* 0x0000888002167816 */ /* 0x020fca00000000ff */
[----:B------:R-:W-:-:S07]  /*d500*/  IMAD R3, R22, R17, RZ ;  /* 0x0000001116037224 */ /* 0x000fce00078e02ff */
.L_x_399:
[----:B------:R-:W-:Y:S05]  /*d510*/  BSYNC B1 ;  /* 0x0000000000017941 */ /* 0x000fea0003800000 */
.L_x_398:
        /* <DEDUP_REMOVED lines=9> */
.L_x_401:
[----:B------:R-:W-:Y:S05]  /*d5b0*/  BSYNC B1 ;  /* 0x0000000000017941 */ /* 0x000fea0003800000 */
.L_x_400:
[----:B------:R-:W-:Y:S01]  /*d5c0*/  @!P4 IMAD R65, R65, R16, R3 ;  /* 0x000000104141c224 */ /* 0x000fe200078e0203 */
[----:B------:R-:W-:Y:S04]  /*d5d0*/  BSSY B1, `(.L_x_402) ;  /* 0x0000006000017945 */ /* 0x000fe80003800000 */
[----:B------:R0:W-:Y:S01]  /*d5e0*/  @!P4 STG.E.U8 desc[UR48][R6.64+0xb1], R65 ;  /* 0x0000b1410600c986 */ /* 0x0001e2000c101130 */
[----:B------:R-:W-:Y:S05]  /*d5f0*/  @P5 BRA `(.L_x_403) ;  /* 0x00000000000c5947 */ /* 0x000fea0003800000 */
[----:B------:R-:W5:Y:S02]  /*d600*/  LDG.E.U8 R2, desc[UR48][R12.64+0xb0] ;  /* 0x0000b0300c027981 */ /* 0x000f64000c1e1100 */
[----:B-----5:R-:W-:-:S05]  /*d610*/  PRMT R22, R2, 0x8880, RZ ;  /* 0x0000888002167816 */ /* 0x020fca00000000ff */
[----:B------:R-:W-:-:S07]  /*d620*/  IMAD R3, R22, R17, RZ ;  /* 0x0000001116037224 */ /* 0x000fce00078e02ff */
.L_x_403:
[----:B------:R-:W-:Y:S05]  /*d630*/  BSYNC B1 ;  /* 0x0000000000017941 */ /* 0x000fea0003800000 */
.L_x_402:
        /* <DEDUP_REMOVED lines=9> */
.L_x_405:
[----:B------:R-:W-:Y:S05]  /*d6d0*/  BSYNC B1 ;  /* 0x0000000000017941 */ /* 0x000fea0003800000 */
.L_x_404:
[----:B------:R-:W-:Y:S01]  /*d6e0*/  @!P4 IMAD R67, R67, R16, R3 ;  /* 0x000000104343c224 */ /* 0x000fe200078e0203 */
[----:B------:R-:W-:Y:S04]  /*d6f0*/  BSSY B1, `(.L_x_406) ;  /* 0x0000006000017945 */ /* 0x000fe80003800000 */
[----:B------:R0:W-:Y:S01]  /*d700*/  @!P4 STG.E.U8 desc[UR48][R8.64+0xb1], R67 ;  /* 0x0000b1430800c986 */ /* 0x0001e2000c101130 */
[----:B------:R-:W-:Y:S05]  /*d710*/  @P5 BRA `(.L_x_407) ;  /* 0x00000000000c5947 */ /* 0x000fea0003800000 */
[----:B------:R-:W5:Y:S02]  /*d720*/  LDG.E.U8 R2, desc[UR48][R14.64+0xb8] ;  /* 0x0000b8300e027981 */ /* 0x000f64000c1e1100 */
[----:B-----5:R-:W-:-:S05]  /*d730*/  PRMT R22, R2, 0x8880, RZ ;  /* 0x0000888002167816 */ /* 0x020fca00000000ff */
[----:B------:R-:W-:-:S07]  /*d740*/  IMAD R3, R22, R17, RZ ;  /* 0x0000001116037224 */ /* 0x000fce00078e02ff */
.L_x_407:
[----:B------:R-:W-:Y:S05]  /*d750*/  BSYNC B1 ;  /* 0x0000000000017941 */ /* 0x000fea0003800000 */
.L_x_406:
        /* <DEDUP_REMOVED lines=9> */
.L_x_409:
[----:B------:R-:W-:Y:S05]  /*d7f0*/  BSYNC B1 ;  /* 0x0000000000017941 */ /* 0x000fea0003800000 */
.L_x_408:
[----:B------:R-:W-:Y:S01]  /*d800*/  @!P4 IMAD R69, R69, R16, R3 ;  /* 0x000000104545c224 */ /* 0x000fe200078e0203 */
[----:B------:R-:W-:Y:S04]  /*d810*/  BSSY B1, `(.L_x_410) ;  /* 0x0000006000017945 */ /* 0x000fe80003800000 */
[----:B------:R0:W-:Y:S01]  /*d820*/  @!P4 STG.E.U8 desc[UR48][R6.64+0xb9], R69 ;  /* 0x0000b9450600c986 */ /* 0x0001e2000c101130 */
[----:B------:R-:W-:Y:S05]  /*d830*/  @P5 BRA `(.L_x_411) ;  /* 0x00000000000c5947 */ /* 0x000fea0003800000 */
[----:B------:R-:W5:Y:S02]  /*d840*/  LDG.E.U8 R2, desc[UR48][R12.64+0xb8] ;  /* 0x0000b8300c027981 */ /* 0x000f64000c1e1100 */
[----:B-----5:R-:W-:-:S05]  /*d850*/  PRMT R22, R2, 0x8880, RZ ;  /* 0x0000888002167816 */ /* 0x020fca00000000ff */
[----:B------:R-:W-:-:S07]  /*d860*/  IMAD R3, R22, R17, RZ ;  /* 0x0000001116037224 */ /* 0x000fce00078e02ff */
.L_x_411:
[----:B------:R-:W-:Y:S05]  /*d870*/  BSYNC B1 ;  /* 0x0000000000017941 */ /* 0x000fea0003800000 */
.L_x_410:
        /* <DEDUP_REMOVED lines=9> */
.L_x_413:
[----:B------:R-:W-:Y:S05]  /*d910*/  BSYNC B1 ;  /* 0x0000000000017941 */ /* 0x000fea0003800000 */
.L_x_412:
[----:B------:R-:W-:Y:S01]  /*d920*/  @!P4 IMAD R71, R71, R16, R3 ;  /* 0x000000104747c224 */ /* 0x000fe200078e0203 */
[----:B------:R-:W-:Y:S04]  /*d930*/  BSSY B1, `(.L_x_414) ;  /* 0x0000006000017945 */ /* 0x000fe80003800000 */
[----:B------:R0:W-:Y:S01]  /*d940*/  @!P4 STG.E.U8 desc[UR48][R8.64+0xb9], R71 ;  /* 0x0000b9470800c986 */ /* 0x0001e2000c101130 */
[----:B------:R-:W-:Y:S05]  /*d950*/  @P5 BRA `(.L_x_415) ;  /* 0x00000000000c5947 */ /* 0x000fea0003800000 */
[----:B------:R-:W5:Y:S02]  /*d960*/  LDG.E.U8 R2, desc[UR48][R20.64+0xc0] ;  /* 0x0000c03014027981 */ /* 0x000f64000c1e1100 */
[----:B-----5:R-:W-:-:S05]  /*d970*/  PRMT R22, R2, 0x8880, RZ ;  /* 0x0000888002167816 */ /* 0x020fca00000000ff */
[----:B------:R-:W-:-:S07]  /*d980*/  IMAD R3, R22, R17, RZ ;  /* 0x0000001116037224 */ /* 0x000fce00078e02ff */
.L_x_415:
[----:B------:R-:W-:Y:S05]  /*d990*/  BSYNC B1 ;  /* 0x0000000000017941 */ /* 0x000fea0003800000 */
.L_x_414:
        /* <DEDUP_REMOVED lines=9> */
.L_x_417:
[----:B------:R-:W-:Y:S05]  /*da30*/  BSYNC B1 ;  /* 0x0000000000017941 */ /* 0x000fea0003800000 */
.L_x_416:
[----:B------:R-:W-:Y:S01]  /*da40*/  @!P4 IMAD R41, R41, R16, R3 ;  /* 0x000000102929c224 */ /* 0x000fe200078e0203 */
[----:B------:R-:W-:Y:S04]  /*da50*/  BSSY B1, `(.L_x_418) ;  /* 0x0000006000017945 */ /* 0x000fe80003800000 */
[----:B------:R0:W-:Y:S01]  /*da60*/  @!P4 STG.E.U8 desc[UR48][R4.64+0xc1], R41 ;  /* 0x0000c1290400c986 */ /* 0x0001e2000c101130 */
[----:B------:R-:W-:Y:S05]  /*da70*/  @P5 BRA `(.L_x_419) ;  /* 0x00000000000c5947 */ /* 0x000fea0003800000 */
[----:B------:R-:W5:Y:S02]  /*da80*/  LDG.E.U8 R2, desc[UR48][R18.64+0xc0] ;  /* 0x0000c03012027981 */ /* 0x000f64000c1e1100 */
[----:B-----5:R-:W-:-:S05]  /*da90*/  PRMT R22, R2, 0x8880, RZ ;  /* 0x0000888002167816 */ /* 0x020fca00000000ff */
[----:B------:R-:W-:-:S07]  /*daa0*/  IMAD R3, R22, R17, RZ ;  /* 0x0000001116037224 */ /* 0x000fce00078e02ff */
.L_x_419:
[----:B------:R-:W-:Y:S05]  /*dab0*/  BSYNC B1 ;  /* 0x0000000000017941 */ /* 0x000fea0003800000 */
.L_x_418:
        /* <DEDUP_REMOVED lines=9> */
.L_x_421:
[----:B------:R-:W-:Y:S05]  /*db50*/  BSYNC B1 ;  /* 0x0000000000017941 */ /* 0x000fea0003800000 */
.L_x_420:
[----:B------:R-:W-:Y:S01]  /*db60*/  @!P4 IMAD R43, R43, R16, R3 ;  /* 0x000000102b2bc224 */ /* 0x000fe200078e0203 */
[----:B------:R-:W-:Y:S04]  /*db70*/  BSSY B1, `(.L_x_422) ;  /* 0x0000006000017945 */ /* 0x000fe80003800000 */
[----:B------:R0:W-:Y:S01]  /*db80*/  @!P4 STG.E.U8 desc[UR48][R10.64+0xc1], R43 ;  /* 0x0000c12b0a00c986 */ /* 0x0001e2000c101130 */
[----:B------:R-:W-:Y:S05]  /*db90*/  @P5 BRA `(.L_x_423) ;  /* 0x00000000000c5947 */ /* 0x000fea0003800000 */
[----:B------:R-:W5:Y:S02]  /*dba0*/  LDG.E.U8 R2, desc[UR48][R20.64+0xc8] ;  /* 0x0000c83014027981 */ /* 0x000f64000c1e1100 */
[----:B-----5:R-:W-:-:S05]  /*dbb0*/  PRMT R22, R2, 0x8880, RZ ;  /* 0x0000888002167816 */ /* 0x020fca00000000ff */
[----:B------:R-:W-:-:S07]  /*dbc0*/  IMAD R3, R22, R17, RZ ;  /* 0x0000001116037224 */ /* 0x000fce00078e02ff */
.L_x_423:
[----:B------:R-:W-:Y:S05]  /*dbd0*/  BSYNC B1 ;  /* 0x0000000000017941 */ /* 0x000fea0003800000 */
.L_x_422:
        /* <DEDUP_REMOVED lines=9> */
.L_x_425:
[----:B------:R-:W-:Y:S05]  /*dc70*/  BSYNC B1 ;  /* 0x0000000000017941 */ /* 0x000fea0003800000 */
.L_x_424:
[----:B------:R-:W-:Y:S01]  /*dc80*/  @!P4 IMAD R45, R45, R16, R3 ;  /* 0x000000102d2dc224 */ /* 0x000fe200078e0203 */
[----:B------:R-:W-:Y:S04]  /*dc90*/  BSSY B1, `(.L_x_426) ;  /* 0x0000006000017945 */ /* 0x000fe80003800000 */
[----:B------:R0:W-:Y:S01]  /*dca0*/  @!P4 STG.E.U8 desc[UR48][R4.64+0xc9], R45 ;  /* 0x0000c92d0400c986 */ /* 0x0001e2000c101130 */
[----:B------:R-:W-:Y:S05]  /*dcb0*/  @P5 BRA `(.L_x_427) ;  /* 0x00000000000c5947 */ /* 0x000fea0003800000 */
[----:B------:R-:W5:Y:S02]  /*dcc0*/  LDG.E.U8 R2, desc[UR48][R18.64+0xc8] ;  /* 0x0000c83012027981 */ /* 0x000f64000c1e1100 */
[----:B-----5:R-:W-:-:S05]  /*dcd0*/  PRMT R22, R2, 0x8880, RZ ;  /* 0x0000888002167816 */ /* 0x020fca00000000ff */
[----:B------:R-:W-:-:S07]  /*dce0*/  IMAD R3, R22, R17, RZ ;  /* 0x0000001116037224 */ /* 0x000fce00078e02ff */
.L_x_427:
[----:B------:R-:W-:Y:S05]  /*dcf0*/  BSYNC B1 ;  /* 0x0000000000017941 */ /* 0x000fea0003800000 */
.L_x_426:
        /* <DEDUP_REMOVED lines=9> */
.L_x_429:
[----:B------:R-:W-:Y:S05]  /*dd90*/  BSYNC B1 ;  /* 0x0000000000017941 */ /* 0x000fea0003800000 */
.L_x_428:
[----:B------:R-:W-:Y:S01]  /*dda0*/  @!P4 IMAD R47, R47, R16, R3 ;  /* 0x000000102f2fc224 */ /* 0x000fe200078e0203 */
[----:B------:R-:W-:Y:S04]  /*ddb0*/  BSSY B1, `(.L_x_430) ;  /* 0x0000006000017945 */ /* 0x000fe80003800000 */
[----:B------:R0:W-:Y:S01]  /*ddc0*/  @!P4 STG.E.U8 desc[UR48][R10.64+0xc9], R47 ;  /* 0x0000c92f0a00c986 */ /* 0x0001e2000c101130 */
[----:B------:R-:W-:Y:S05]  /*ddd0*/  @P5 BRA `(.L_x_431) ;  /* 0x00000000000c5947 */ /* 0x000fea0003800000 */
[----:B------:R-:W5:Y:S02]  /*dde0*/  LDG.E.U8 R2, desc[UR48][R20.64+0xd0] ;  /* 0x0000d03014027981 */ /* 0x000f64000c1e1100 */
[----:B-----5:R-:W-:-:S05]  /*ddf0*/  PRMT R22, R2, 0x8880, RZ ;  /* 0x0000888002167816 */ /* 0x020fca00000000ff */
[----:B------:R-:W-:-:S07]  /*de00*/  IMAD R3, R22, R17, RZ ;  /* 0x0000001116037224 */ /* 0x000fce00078e02ff */
.L_x_431:
[----:B------:R-:W-:Y:S05]  /*de10*/  BSYNC B1 ;  /* 0x0000000000017941 */ /* 0x000fea0003800000 */
.L_x_430:
        /* <DEDUP_REMOVED lines=9> */
.L_x_433:
[----:B------:R-:W-:Y:S05]  /*deb0*/  BSYNC B1 ;  /* 0x0000000000017941 */ /* 0x000fea0003800000 */
.L_x_432:
[----:B------:R-:W-:Y:S01]  /*dec0*/  @!P4 IMAD R49, R49, R16, R3 ;  /* 0x000000103131c224 */ /* 0x000fe200078e0203 */
[----:B------:R-:W-:Y:S04]  /*ded0*/  BSSY B1, `(.L_x_434) ;  /* 0x0000006000017945 */ /* 0x000fe80003800000 */
[----:B------:R0:W-:Y:S01]  /*dee0*/  @!P4 STG.E.U8 desc[UR48][R4.64+0xd1], R49 ;  /* 0x0000d1310400c986 */ /* 0x0001e2000c101130 */
[----:B------:R-:W-:Y:S05]  /*def0*/  @P5 BRA `(.L_x_435) ;  /* 0x00000000000c5947 */ /* 0x000fea0003800000 */
[----:B------:R-:W5:Y:S02]  /*df00*/  LDG.E.U8 R2, desc[UR48][R18.64+0xd0] ;  /* 0x0000d03012027981 */ /* 0x000f64000c1e1100 */
[----:B-----5:R-:W-:-:S05]  /*df10*/  PRMT R22, R2, 0x8880, RZ ;  /* 0x0000888002167816 */ /* 0x020fca00000000ff */
[----:B------:R-:W-:-:S07]  /*df20*/  IMAD R3, R22, R17, RZ ;  /* 0x0000001116037224 */ /* 0x000fce00078e02ff */
.L_x_435:
[----:B------:R-:W-:Y:S05]  /*df30*/  BSYNC B1 ;  /* 0x0000000000017941 */ /* 0x000fea0003800000 */
.L_x_434:
[----:B------:R-:W-:Y:S01]  /*df40*/  ISETP.LT.OR P4, PT, R0, 0xd2, !P0 ;  /* 0x000000d20000780c */ /* 0x000fe20004781670 */
[----:B--2---:R-:W-:Y:S01]  /*df50*/  @!P5 IMAD R23, R50, R16, R3 ;  /* 0x000000103217d224 */ /* 0x004fe200078e0203 */
[----:B------:R-:W-:Y:S04]  /*df60*/  BSSY B1, `(.L_x_436) ;  /* 0x0000008000017945 */ /* 0x000fe80003800000 */
[----:B------:R2:W-:Y:S01]  /*df70*/  @!P5 STG.E.U8 desc[UR48][R10.64+0xd0], R23 ;  /* 0x0000d0170a00d986 */ /* 0x0005e2000c101130 */
[C---:B------:R-:W-:Y:S02]  /*df80*/  ISETP.LT.OR P5, PT, R0.reuse, 0xd9, !P3 ;  /* 0x000000d90000780c */ /* 0x040fe40005fa1670 */
[----:B------:R-:W-:-:S04]  /*df90*/  ISETP.LT.OR P3, PT, R0, 0xda, !P3 ;  /* 0x000000da0000780c */ /* 0x000fc80005f61670 */
[----:B------:R-:W-:Y:S09]  /*dfa0*/  @P4 BRA `(.L_x_437) ;  /* 0x00000000000c4947 */ /* 0x000ff20003800000 */
[----:B------:R-:W5:Y:S02]  /*dfb0*/  LDG.E.U8 R2, desc[UR48][R18.64+0xd1] ;  /* 0x0000d13012027981 */ /* 0x000f64000c1e1100 */
[----:B-----5:R-:W-:-:S05]  /*dfc0*/  PRMT R22, R2, 0x8880, RZ ;  /* 0x0000888002167816 */ /* 0x020fca00000000ff */
[----:B------:R-:W-:-:S07]  /*dfd0*/  IMAD R3, R22, R17, RZ ;  /* 0x0000001116037224 */ /* 0x000fce00078e02ff */
.L_x_437:
[----:B------:R-:W-:Y:S05]  /*dfe0*/  BSYNC B1 ;  /* 0x0000000000017941 */ /* 0x000fea0003800000 */
.L_x_436:
[----:B------:R-:W-:Y:S01]  /*dff0*/  @!P4 IMAD R51, R51, R16, R3 ;  /* 0x000000103333c224 */ /* 0x000fe200078e0203 */
[----:B------:R-:W-:Y:S04]  /*e000*/  BSSY B1, `(.L_x_438) ;  /* 0x0000006000017945 */ /* 0x000fe80003800000 */
[----:B------:R0:W-:Y:S01]  /*e010*/  @!P4 STG.E.U8 desc[UR48][R10.64+0xd1], R51 ;  /* 0x0000d1330a00c986 */ /* 0x0001e2000c101130 */
[----:B------:R-:W-:Y:S05]  /*e020*/  @P5 BRA `(.L_x_439) ;  /* 0x00000000000c5947 */ /* 0x000fea0003800000 */
[----:B------:R-:W5:Y:S02]  /*e030*/  LDG.E.U8 R2, desc[UR48][R20.64+0xd8] ;  /* 0x0000d83014027981 */ /* 0x000f64000c1e1100 */
[----:B-----5:R-:W-:-:S05]  /*e040*/  PRMT R22, R2, 0x8880, RZ ;  /* 0x0000888002167816 */ /* 0x020fca00000000ff */
[----:B------:R-:W-:-:S07]  /*e050*/  IMAD R3, R22, R17, RZ ;  /* 0x0000001116037224 */ /* 0x000fce00078e02ff */
.L_x_439:
[----:B------:R-:W-:Y:S05]  /*e060*/  BSYNC B1 ;  /* 0x0000000000017941 */ /* 0x000fea0003800000 */
.L_x_438:
[----:B--2---:R-:W-:Y:S01]  /*e070*/  @!P5 IMAD R23, R52, R16, R3 ;  /* 0x000000103417d224 */ /* 0x004fe200078e0203 */
[----:B------:R-:W-:Y:S04]  /*e080*/  BSSY B1, `(.L_x_440) ;  /* 0x0000006000017945 */ /* 0x000fe80003800000 */
[----:B------:R2:W-:Y:S01]  /*e090*/  @!P5 STG.E.U8 desc[UR48][R4.64+0xd8], R23 ;  /* 0x0000d8170400d986 */ /* 0x0005e2000c101130 */
[----:B------:R-:W-:Y:S05]  /*e0a0*/  @P3 BRA `(.L_x_441) ;  /* 0x00000000000c3947 */ /* 0x000fea0003800000 */
[----:B------:R-:W5:Y:S02]  /*e0b0*/  LDG.E.U8 R2, desc[UR48][R20.64+0xd9] ;  /* 0x0000d93014027981 */ /* 0x000f64000c1e1100 */
[----:B-----5:R-:W-:-:S05]  /*e0c0*/  PRMT R22, R2, 0x8880, RZ ;  /* 0x0000888002167816 */ /* 0x020fca00000000ff */
[----:B------:R-:W-:-:S07]  /*e0d0*/  IMAD R3, R22, R17, RZ ;  /* 0x0000001116037224 */ /* 0x000fce00078e02ff */
.L_x_441:
[----:B------:R-:W-:Y:S05]  /*e0e0*/  BSYNC B1 ;  /* 0x0000000000017941 */ /* 0x000fea0003800000 */
.L_x_440:
[C---:B------:R-:W-:Y:S01]  /*e0f0*/  ISETP.LT.OR P4, PT, R0.reuse, 0xd9, !P0 ;  /* 0x000000d90000780c */ /* 0x040fe20004781670 */
[----:B------:R-:W-:Y:S01]  /*e100*/  @!P3 IMAD R53, R53, R16, R3 ;  /* 0x000000103535b224 */ /* 0x000fe200078e0203 */
[----:B------:R-:W-:Y:S01]  /*e110*/  BSSY B1, `(.L_x_442) ;  /* 0x0000009000017945 */ /* 0x000fe20003800000 */
[C---:B------:R-:W-:Y:S02]  /*e120*/  ISETP.LT.OR P0, PT, R0.reuse, 0xda, !P0 ;  /* 0x000000da0000780c */ /* 0x040fe40004701670 */
[C---:B------:R-:W-:Y:S01]  /*e130*/  ISETP.LT.OR P5, PT, R0.reuse, 0xc1, !P1 ;  /* 0x000000c10000780c */ /* 0x040fe20004fa1670 */
[----:B------:R0:W-:Y:S01]  /*e140*/  @!P3 STG.E.U8 desc[UR48][R4.64+0xd9], R53 ;  /* 0x0000d9350400b986 */ /* 0x0001e2000c101130 */
[----:B------:R-:W-:-:S06]  /*e150*/  ISETP.LT.OR P3, PT, R0, 0xc2, !P1 ;  /* 0x000000c20000780c */ /* 0x000fcc0004f61670 */
[----:B------:R-:W-:Y:S07]  /*e160*/  @P4 BRA `(.L_x_443) ;  /* 0x00000000000c4947 */ /* 0x000fee0003800000 */
[----:B------:R-:W0:Y:S02]  /*e170*/  LDG.E.U8 R2, desc[UR48][R18.64+0xd8] ;  /* 0x0000d83012027981 */ /* 0x000e24000c1e1100 */
[----:B0-23--:R-:W-:-:S05]  /*e180*/  PRMT R4, R2, 0x8880, RZ ;  /* 0x0000888002047816 */ /* 0x00dfca00000000ff */
[----:B------:R-:W-:-:S07]  /*e190*/  IMAD R3, R4, R17, RZ ;  /* 0x0000001104037224 */ /* 0x000fce00078e02ff */
.L_x_443:
[----:B------:R-:W-:Y:S05]  /*e1a0*/  BSYNC B1 ;  /* 0x0000000000017941 */ /* 0x000fea0003800000 */
.L_x_442:
[----:B0-23--:R-:W-:Y:S01]  /*e1b0*/  @!P4 IMAD R5, R54, R16, R3 ;  /* 0x000000103605c224 */ /* 0x00dfe200078e0203 */
[----:B------:R-:W-:Y:S04]  /*e1c0*/  BSSY B1, `(.L_x_444) ;  /* 0x0000006000017945 */ /* 0x000fe80003800000 */
[----:B------:R0:W-:Y:S01]  /*e1d0*/  @!P4 STG.E.U8 desc[UR48][R10.64+0xd8], R5 ;  /* 0x0000d8050a00c986 */ /* 0x0001e2000c101130 */
[----:B------:R-:W-:Y:S05]  /*e1e0*/  @P0 BRA `(.L_x_445) ;  /* 0x00000000000c0947 */ /* 0x000fea0003800000 */
[----:B------:R-:W2:Y:S02]  /*e1f0*/  LDG.E.U8 R2, desc[UR48][R18.64+0xd9] ;  /* 0x0000d93012027981 */ /* 0x000ea4000c1e1100 */
[----:B--2---:R-:W-:-:S05]  /*e200*/  PRMT R4, R2, 0x8880, RZ ;  /* 0x0000888002047816 */ /* 0x004fca00000000ff */
[----:B------:R-:W-:-:S07]  /*e210*/  IMAD R3, R4, R17, RZ ;  /* 0x0000001104037224 */ /* 0x000fce00078e02ff */
.L_x_445:
[----:B------:R-:W-:Y:S05]  /*e220*/  BSYNC B1 ;  /* 0x0000000000017941 */ /* 0x000fea0003800000 */
.L_x_444:
[----:B------:R-:W-:Y:S01]  /*e230*/  @!P0 IMAD R55, R55, R16, R3 ;  /* 0x0000001037378224 */ /* 0x000fe200078e0203 */
[----:B------:R-:W-:Y:S04]  /*e240*/  BSSY B1, `(.L_x_446) ;  /* 0x0000006000017945 */ /* 0x000fe80003800000 */
[----:B------:R2:W-:Y:S01]  /*e250*/  @!P0 STG.E.U8 desc[UR48][R10.64+0xd9], R55 ;  /* 0x0000d9370a008986 */ /* 0x0005e2000c101130 */
[----:B------:R-:W-:Y:S05]  /*e260*/  @P5 BRA `(.L_x_447) ;  /* 0x00000000000c5947 */ /* 0x000fea0003800000 */
[----:B------:R-:W3:Y:S02]  /*e270*/  LDG.E.U8 R2, desc[UR48][R14.64+0xc0] ;  /* 0x0000c0300e027981 */ /* 0x000ee4000c1e1100 */
[----:B---3--:R-:W-:-:S05]  /*e280*/  PRMT R4, R2, 0x8880, RZ ;  /* 0x0000888002047816 */ /* 0x008fca00000000ff */
[----:B------:R-:W-:-:S07]  /*e290*/  IMAD R3, R4, R17, RZ ;  /* 0x0000001104037224 */ /* 0x000fce00078e02ff */
.L_x_447:
[----:B------:R-:W-:Y:S05]  /*e2a0*/  BSYNC B1 ;  /* 0x0000000000017941 */ /* 0x000fea0003800000 */
.L_x_446:
[----:B0-----:R-:W-:Y:S01]  /*e2b0*/  @!P5 IMAD R5, R24, R16, R3 ;  /* 0x000000101805d224 */ /* 0x001fe200078e0203 */
[----:B------:R-:W-:Y:S04]  /*e2c0*/  BSSY B1, `(.L_x_448) ;  /* 0x0000006000017945 */ /* 0x000fe80003800000 */
[----:B------:R0:W-:Y:S01]  /*e2d0*/  @!P5 STG.E.U8 desc[UR48][R6.64+0xc0], R5 ;  /* 0x0000c0050600d986 */ /* 0x0001e2000c101130 */
[----:B------:R-:W-:Y:S05]  /*e2e0*/  @P3 BRA `(.L_x_449) ;  /* 0x00000000000c3947 */ /* 0x000fea0003800000 */
[----:B------:R-:W3:Y:S02]  /*e2f0*/  LDG.E.U8 R2, desc[UR48][R14.64+0xc1] ;  /* 0x0000c1300e027981 */ /* 0x000ee4000c1e1100 */
[----:B---3--:R-:W-:-:S05]  /*e300*/  PRMT R4, R2, 0x8880, RZ ;  /* 0x0000888002047816 */ /* 0x008fca00000000ff */
[----:B------:R-:W-:-:S07]  /*e310*/  IMAD R3, R4, R17, RZ ;  /* 0x0000001104037224 */ /* 0x000fce00078e02ff */
.L_x_449:
[----:B------:R-:W-:Y:S05]  /*e320*/  BSYNC B1 ;  /* 0x0000000000017941 */ /* 0x000fea0003800000 */
.L_x_448:
        /* <DEDUP_REMOVED lines=8> */
[----:B------:R-:W5:Y:S02]  /*e3b0*/  LDG.E.U8 R2, desc[UR48][R12.64+0xc0] ;  /* 0x0000c0300c027981 */ /* 0x000f64000c1e1100 */
[----:B-----5:R-:W-:-:S05]  /*e3c0*/  PRMT R4, R2, 0x8880, RZ ;  /* 0x0000888002047816 */ /* 0x020fca00000000ff */
[----:B------:R-:W-:-:S07]  /*e3d0*/  IMAD R3, R4, R17, RZ ;  /* 0x0000001104037224 */ /* 0x000fce00078e02ff */
.L_x_451:
[----:B------:R-:W-:Y:S05]  /*e3e0*/  BSYNC B1 ;  /* 0x0000000000017941 */ /* 0x000fea0003800000 */
.L_x_450:
[----:B0-----:R-:W-:Y:S01]  /*e3f0*/  @!P5 IMAD R5, R26, R16, R3 ;  /* 0x000000101a05d224 */ /* 0x001fe200078e0203 */
[----:B------:R-:W-:Y:S04]  /*e400*/  BSSY B1, `(.L_x_452) ;  /* 0x0000006000017945 */ /* 0x000fe80003800000 */
[----:B------:R0:W-:Y:S01]  /*e410*/  @!P5 STG.E.U8 desc[UR48][R8.64+0xc0], R5 ;  /* 0x0000c0050800d986 */ /* 0x0001e2000c101130 */
[----:B------:R-:W-:Y:S05]  /*e420*/  @P4 BRA `(.L_x_453) ;  /* 0x00000000000c4947 */ /* 0x000fea0003800000 */
[----:B------:R-:W5:Y:S02]  /*e430*/  LDG.E.U8 R2, desc[UR48][R12.64+0xc1] ;  /* 0x0000c1300c027981 */ /* 0x000f64000c1e1100 */
[----:B-----5:R-:W-:-:S05]  /*e440*/  PRMT R4, R2, 0x8880, RZ ;  /* 0x0000888002047816 */ /* 0x020fca00000000ff */
[----:B------:R-:W-:-:S07]  /*e450*/  IMAD R3, R4, R17, RZ ;  /* 0x0000001104037224 */ /* 0x000fce00078e02ff */
.L_x_453:
[----:B------:R-:W-:Y:S05]  /*e460*/  BSYNC B1 ;  /* 0x0000000000017941 */ /* 0x000fea0003800000 */
.L_x_452:
[----:B------:R-:W-:Y:S01]  /*e470*/  @!P4 IMAD R27, R27, R16, R3 ;  /* 0x000000101b1bc224 */ /* 0x000fe200078e0203 */
[----:B------:R-:W-:Y:S04]  /*e480*/  BSSY B1, `(.L_x_454) ;  /* 0x0000006000017945 */ /* 0x000fe80003800000 */
[----:B------:R0:W-:Y:S01]  /*e490*/  @!P4 STG.E.U8 desc[UR48][R8.64+0xc1], R27 ;  /* 0x0000c11b0800c986 */ /* 0x0001e2000c101130 */
[----:B------:R-:W-:Y:S05]  /*e4a0*/  @P3 BRA `(.L_x_455) ;  /* 0x00000000000c3947 */ /* 0x000fea0003800000 */
[----:B------:R-:W5:Y:S02]  /*e4b0*/  LDG.E.U8 R2, desc[UR48][R14.64+0xc8] ;  /* 0x0000c8300e027981 */ /* 0x000f64000c1e1100 */
[----:B-----5:R-:W-:-:S05]  /*e4c0*/  PRMT R4, R2, 0x8880, RZ ;  /* 0x0000888002047816 */ /* 0x020fca00000000ff */
[----:B------:R-:W-:-:S07]  /*e4d0*/  IMAD R3, R4, R17, RZ ;  /* 0x0000001104037224 */ /* 0x000fce00078e02ff */
.L_x_455:
[----:B------:R-:W-:Y:S05]  /*e4e0*/  BSYNC B1 ;  /* 0x0000000000017941 */ /* 0x000fea0003800000 */
.L_x_454:
[----:B0-----:R-:W-:Y:S01]  /*e4f0*/  @!P3 IMAD R5, R28, R16, R3 ;  /* 0x000000101c05b224 */ /* 0x001fe200078e0203 */
[----:B------:R-:W-:Y:S04]  /*e500*/  BSSY B1, `(.L_x_456) ;  /* 0x0000006000017945 */ /* 0x000fe80003800000 */
[----:B------:R0:W-:Y:S01]  /*e510*/  @!P3 STG.E.U8 desc[UR48][R6.64+0xc8], R5 ;  /* 0x0000c8050600b986 */ /* 0x0001e2000c101130 */
[----:B------:R-:W-:Y:S05]  /*e520*/  @P0 BRA `(.L_x_457) ;  /* 0x00000000000c0947 */ /* 0x000fea0003800000 */
[----:B------:R-:W5:Y:S02]  /*e530*/  LDG.E.U8 R2, desc[UR48][R14.64+0xc9] ;  /* 0x0000c9300e027981 */ /* 0x000f64000c1e1100 */
[----:B-----5:R-:W-:-:S05]  /*e540*/  PRMT R4, R2, 0x8880, RZ ;  /* 0x0000888002047816 */ /* 0x020fca00000000ff */
[----:B------:R-:W-:-:S07]  /*e550*/  IMAD R3, R4, R17, RZ ;  /* 0x0000001104037224 */ /* 0x000fce00078e02ff */
.L_x_457:
[----:B------:R-:W-:Y:S05]  /*e560*/  BSYNC B1 ;  /* 0x0000000000017941 */ /* 0x000fea0003800000 */
.L_x_456:
        /* <DEDUP_REMOVED lines=11> */
.L_x_459:
[----:B------:R-:W-:Y:S05]  /*e620*/  BSYNC B1 ;  /* 0x0000000000017941 */ /* 0x000fea0003800000 */
.L_x_458:
[----:B0-----:R-:W-:Y:S01]  /*e630*/  @!P4 IMAD R5, R30, R16, R3 ;  /* 0x000000101e05c224 */ /* 0x001fe200078e0203 */
[----:B------:R-:W-:Y:S04]  /*e640*/  BSSY B1, `(.L_x_460) ;  /* 0x0000006000017945 */ /* 0x000fe80003800000 */
[----:B------:R0:W-:Y:S01]  /*e650*/  @!P4 STG.E.U8 desc[UR48][R8.64+0xc8], R5 ;  /* 0x0000c8050800c986 */ /* 0x0001e2000c101130 */
[----:B------:R-:W-:Y:S05]  /*e660*/  @P3 BRA `(.L_x_461) ;  /* 0x00000000000c3947 */ /* 0x000fea0003800000 */
[----:B------:R-:W5:Y:S02]  /*e670*/  LDG.E.U8 R2, desc[UR48][R12.64+0xc9] ;  /* 0x0000c9300c027981 */ /* 0x000f64000c1e1100 */
[----:B-----5:R-:W-:-:S05]  /*e680*/  PRMT R4, R2, 0x8880, RZ ;  /* 0x0000888002047816 */ /* 0x020fca00000000ff */
[----:B------:R-:W-:-:S07]  /*e690*/  IMAD R3, R4, R17, RZ ;  /* 0x0000001104037224 */ /* 0x000fce00078e02ff */
.L_x_461:
[----:B------:R-:W-:Y:S05]  /*e6a0*/  BSYNC B1 ;  /* 0x0000000000017941 */ /* 0x000fea0003800000 */
.L_x_460:
[----:B------:R-:W-:Y:S01]  /*e6b0*/  @!P3 IMAD R31, R31, R16, R3 ;  /* 0x000000101f1fb224 */ /* 0x000fe200078e0203 */
[----:B------:R-:W-:Y:S04]  /*e6c0*/  BSSY B1, `(.L_x_462) ;  /* 0x0000006000017945 */ /* 0x000fe80003800000 */
[----:B------:R0:W-:Y:S01]  /*e6d0*/  @!P3 STG.E.U8 desc[UR48][R8.64+0xc9], R31 ;  /* 0x0000c91f0800b986 */ /* 0x0001e2000c101130 */
[----:B------:R-:W-:Y:S05]  /*e6e0*/  @P5 BRA `(.L_x_463) ;  /* 0x00000000000c5947 */ /* 0x000fea0003800000 */
[----:B------:R-:W5:Y:S02]  /*e6f0*/  LDG.E.U8 R2, desc[UR48][R14.64+0xd0] ;  /* 0x0000d0300e027981 */ /* 0x000f64000c1e1100 */
[----:B-----5:R-:W-:-:S05]  /*e700*/  PRMT R4, R2, 0x8880, RZ ;  /* 0x0000888002047816 */ /* 0x020fca00000000ff */
[----:B------:R-:W-:-:S07]  /*e710*/  IMAD R3, R4, R17, RZ ;  /* 0x0000001104037224 */ /* 0x000fce00078e02ff */
.L_x_463:
[----:B------:R-:W-:Y:S05]  /*e720*/  BSYNC B1 ;  /* 0x0000000000017941 */ /* 0x000fea0003800000 */
.L_x_462:
[----:B0-----:R-:W-:Y:S01]  /*e730*/  @!P5 IMAD R5, R32, R16, R3 ;  /* 0x000000102005d224 */ /* 0x001fe200078e0203 */
[----:B------:R-:W-:Y:S04]  /*e740*/  BSSY B1, `(.L_x_464) ;  /* 0x0000006000017945 */ /* 0x000fe80003800000 */
[----:B------:R0:W-:Y:S01]  /*e750*/  @!P5 STG.E.U8 desc[UR48][R6.64+0xd0], R5 ;  /* 0x0000d0050600d986 */ /* 0x0001e2000c101130 */
[----:B------:R-:W-:Y:S05]  /*e760*/  @P0 BRA `(.L_x_465) ;  /* 0x00000000000c0947 */ /* 0x000fea0003800000 */
[----:B------:R-:W5:Y:S02]  /*e770*/  LDG.E.U8 R2, desc[UR48][R14.64+0xd1] ;  /* 0x0000d1300e027981 */ /* 0x000f64000c1e1100 */
[----:B-----5:R-:W-:-:S05]  /*e780*/  PRMT R4, R2, 0x8880, RZ ;  /* 0x0000888002047816 */ /* 0x020fca00000000ff */
[----:B------:R-:W-:-:S07]  /*e790*/  IMAD R3, R4, R17, RZ ;  /* 0x0000001104037224 */ /* 0x000fce00078e02ff */
.L_x_465:
[----:B------:R-:W-:Y:S05]  /*e7a0*/  BSYNC B1 ;  /* 0x0000000000017941 */ /* 0x000fea0003800000 */
.L_x_464:
[C---:B------:R-:W-:Y:S01]  /*e7b0*/  ISETP.LT.OR P4, PT, R0.reuse, 0xd1, !P2 ;  /* 0x000000d10000780c */ /* 0x040fe20005781670 */
[----:B------:R-:W-:Y:S01]  /*e7c0*/  @!P0 IMAD R33, R33, R16, R3 ;  /* 0x0000001021218224 */ /* 0x000fe200078e0203 */
[----:B------:R-:W-:Y:S01]  /*e7d0*/  BSSY B1, `(.L_x_466) ;  /* 0x000000a000017945 */ /* 0x000fe20003800000 */
[C---:B------:R-:W-:Y:S02]  /*e7e0*/  ISETP.LT.OR P3, PT, R0.reuse, 0xd2, !P2 ;  /* 0x000000d20000780c */ /* 0x040fe40005761670 */
[C---:B------:R-:W-:Y:S01]  /*e7f0*/  ISETP.LT.OR P5, PT, R0.reuse, 0xd9, !P2 ;  /* 0x000000d90000780c */ /* 0x040fe200057a1670 */
[----:B------:R0:W-:Y:S01]  /*e800*/  @!P0 STG.E.U8 desc[UR48][R6.64+0xd1], R33 ;  /* 0x0000d12106008986 */ /* 0x0001e2000c101130 */
[C---:B------:R-:W-:Y:S02]  /*e810*/  ISETP.LT.OR P0, PT, R0.reuse, 0xd9, !P1 ;  /* 0x000000d90000780c */ /* 0x040fe40004f01670 */
[----:B------:R-:W-:-:S04]  /*e820*/  ISETP.LT.OR P1, PT, R0, 0xda, !P1 ;  /* 0x000000da0000780c */ /* 0x000fc80004f21670 */
[----:B------:R-:W-:Y:S09]  /*e830*/  @P4 BRA `(.L_x_467) ;  /* 0x00000000000c4947 */ /* 0x000ff20003800000 */
[----:B------:R-:W5:Y:S02]  /*e840*/  LDG.E.U8 R2, desc[UR48][R12.64+0xd0] ;  /* 0x0000d0300c027981 */ /* 0x000f64000c1e1100 */
[----:B-----5:R-:W-:-:S05]  /*e850*/  PRMT R4, R2, 0x8880, RZ ;  /* 0x0000888002047816 */ /* 0x020fca00000000ff */
[----:B------:R-:W-:-:S07]  /*e860*/  IMAD R3, R4, R17, RZ ;  /* 0x0000001104037224 */ /* 0x000fce00078e02ff */
.L_x_467:
[----:B------:R-:W-:Y:S05]  /*e870*/  BSYNC B1 ;  /* 0x0000000000017941 */ /* 0x000fea0003800000 */
.L_x_466:
[----:B0-----:R-:W-:Y:S01]  /*e880*/  @!P4 IMAD R5, R34, R16, R3 ;  /* 0x000000102205c224 */ /* 0x001fe200078e0203 */
[----:B------:R-:W-:Y:S04]  /*e890*/  BSSY B1, `(.L_x_468) ;  /* 0x0000006000017945 */ /* 0x000fe80003800000 */
[----:B------:R0:W-:Y:S01]  /*e8a0*/  @!P4 STG.E.U8 desc[UR48][R8.64+0xd0], R5 ;  /* 0x0000d0050800c986 */ /* 0x0001e2000c101130 */
[----:B------:R-:W-:Y:S05]  /*e8b0*/  @P3 BRA `(.L_x_469) ;  /* 0x00000000000c3947 */ /* 0x000fea0003800000 */
[----:B------:R-:W5:Y:S02]  /*e8c0*/  LDG.E.U8 R2, desc[UR48][R12.64+0xd1] ;  /* 0x0000d1300c027981 */ /* 0x000f64000c1e1100 */
[----:B-----5:R-:W-:-:S05]  /*e8d0*/  PRMT R4, R2, 0x8880, RZ ;  /* 0x0000888002047816 */ /* 0x020fca00000000ff */
[----:B------:R-:W-:-:S07]  /*e8e0*/  IMAD R3, R4, R17, RZ ;  /* 0x0000001104037224 */ /* 0x000fce00078e02ff */
.L_x_469:
[----:B------:R-:W-:Y:S05]  /*e8f0*/  BSYNC B1 ;  /* 0x0000000000017941 */ /* 0x000fea0003800000 */
.L_x_468:
[----:B------:R-:W-:Y:S01]  /*e900*/  @!P3 IMAD R35, R35, R16, R3 ;  /* 0x000000102323b224 */ /* 0x000fe200078e0203 */
[----:B------:R-:W-:Y:S04]  /*e910*/  BSSY B1, `(.L_x_470) ;  /* 0x0000006000017945 */ /* 0x000fe80003800000 */
[----:B------:R0:W-:Y:S01]  /*e920*/  @!P3 STG.E.U8 desc[UR48][R8.64+0xd1], R35 ;  /* 0x0000d1230800b986 */ /* 0x0001e2000c101130 */
[----:B------:R-:W-:Y:S05]  /*e930*/  @P0 BRA `(.L_x_471) ;  /* 0x00000000000c0947 */ /* 0x000fea0003800000 */
[----:B------:R-:W5:Y:S02]  /*e940*/  LDG.E.U8 R2, desc[UR48][R14.64+0xd8] ;  /* 0x0000d8300e027981 */ /* 0x000f64000c1e1100 */
[----:B-----5:R-:W-:-:S05]  /*e950*/  PRMT R4, R2, 0x8880, RZ ;  /* 0x0000888002047816 */ /* 0x020fca00000000ff */
[----:B------:R-:W-:-:S07]  /*e960*/  IMAD R3, R4, R17, RZ ;  /* 0x0000001104037224 */ /* 0x000fce00078e02ff */
.L_x_471:
[----:B------:R-:W-:Y:S05]  /*e970*/  BSYNC B1 ;  /* 0x0000000000017941 */ /* 0x000fea0003800000 */
.L_x_470:
[----:B0-----:R-:W-:Y:S01]  /*e980*/  @!P0 IMAD R5, R36, R16, R3 ;  /* 0x0000001024058224 */ /* 0x001fe200078e0203 */
[----:B------:R-:W-:Y:S04]  /*e990*/  BSSY B1, `(.L_x_472) ;  /* 0x0000006000017945 */ /* 0x000fe80003800000 */
[----:B------:R0:W-:Y:S01]  /*e9a0*/  @!P0 STG.E.U8 desc[UR48][R6.64+0xd8], R5 ;  /* 0x0000d80506008986 */ /* 0x0001e2000c101130 */
[----:B------:R-:W-:Y:S05]  /*e9b0*/  @P1 BRA `(.L_x_473) ;  /* 0x00000000000c1947 */ /* 0x000fea0003800000 */
[----:B------:R-:W5:Y:S02]  /*e9c0*/  LDG.E.U8 R2, desc[UR48][R14.64+0xd9] ;  /* 0x0000d9300e027981 */ /* 0x000f64000c1e1100 */
[----:B-----5:R-:W-:-:S05]  /*e9d0*/  PRMT R4, R2, 0x8880, RZ ;  /* 0x0000888002047816 */ /* 0x020fca00000000ff */
[----:B------:R-:W-:-:S07]  /*e9e0*/  IMAD R3, R4, R17, RZ ;  /* 0x0000001104037224 */ /* 0x000fce00078e02ff */
.L_x_473:
[----:B------:R-:W-:Y:S05]  /*e9f0*/  BSYNC B1 ;  /* 0x0000000000017941 */ /* 0x000fea0003800000 */
.L_x_472:
[----:B------:R-:W-:Y:S01]  /*ea00*/  @!P1 IMAD R37, R37, R16, R3 ;  /* 0x0000001025259224 */ /* 0x000fe200078e0203 */
[----:B------:R-:W-:Y:S04]  /*ea10*/  BSSY B1, `(.L_x_474) ;  /* 0x0000006000017945 */ /* 0x000fe80003800000 */
[----:B------:R0:W-:Y:S01]  /*ea20*/  @!P1 STG.E.U8 desc[UR48][R6.64+0xd9], R37 ;  /* 0x0000d92506009986 */ /* 0x0001e2000c101130 */
[----:B------:R-:W-:Y:S05]  /*ea30*/  @P5 BRA `(.L_x_475) ;  /* 0x00000000000c5947 */ /* 0x000fea0003800000 */
[----:B------:R-:W5:Y:S02]  /*ea40*/  LDG.E.U8 R2, desc[UR48][R12.64+0xd8] ;  /* 0x0000d8300c027981 */ /* 0x000f64000c1e1100 */
[----:B-----5:R-:W-:-:S05]  /*ea50*/  PRMT R4, R2, 0x8880, RZ ;  /* 0x0000888002047816 */ /* 0x020fca00000000ff */
[----:B------:R-:W-:-:S07]  /*ea60*/  IMAD R3, R4, R17, RZ ;  /* 0x0000001104037224 */ /* 0x000fce00078e02ff */
.L_x_475:
[----:B------:R-:W-:Y:S05]  /*ea70*/  BSYNC B1 ;  /* 0x0000000000017941 */ /* 0x000fea0003800000 */
.L_x_474:
[----:B0-----:R-:W-:Y:S01]  /*ea80*/  @!P5 IMAD R5, R38, R16, R3 ;  /* 0x000000102605d224 */ /* 0x001fe200078e0203 */
[----:B------:R-:W-:Y:S01]  /*ea90*/  ISETP.LT.OR P2, PT, R0, 0xda, !P2 ;  /* 0x000000da0000780c */ /* 0x000fe20005741670 */
[----:B------:R-:W-:Y:S03]  /*eaa0*/  BSSY B1, `(.L_x_476) ;  /* 0x0000006000017945 */ /* 0x000fe60003800000 */
[----:B------:R0:W-:Y:S09]  /*eab0*/  @!P5 STG.E.U8 desc[UR48][R8.64+0xd8], R5 ;  /* 0x0000d8050800d986 */ /* 0x0001f2000c101130 */
[----:B------:R-:W-:Y:S05]  /*eac0*/  @P2 BRA `(.L_x_477) ;  /* 0x00000000000c2947 */ /* 0x000fea0003800000 */
[----:B------:R-:W5:Y:S02]  /*ead0*/  LDG.E.U8 R2, desc[UR48][R12.64+0xd9] ;  /* 0x0000d9300c027981 */ /* 0x000f64000c1e1100 */
[----:B-----5:R-:W-:-:S05]  /*eae0*/  PRMT R0, R2, 0x8880, RZ ;  /* 0x0000888002007816 */ /* 0x020fca00000000ff */
[----:B------:R-:W-:-:S07]  /*eaf0*/  IMAD R3, R0, R17, RZ ;  /* 0x0000001100037224 */ /* 0x000fce00078e02ff */
.L_x_477:
[----:B------:R-:W-:Y:S05]  /*eb00*/  BSYNC B1 ;  /* 0x0000000000017941 */ /* 0x000fea0003800000 */
.L_x_476:
[----:B------:R-:W-:Y:S01]  /*eb10*/  IMAD R3, R39, R16, R3 ;  /* 0x0000001027037224 */ /* 0x000fe200078e0203 */
[----:B------:R-:W-:Y:S06]  /*eb20*/  @P2 BRA `(.L_x_478) ;  /* 0x0000002c00182947 */ /* 0x000fec0003800000 */
[----:B------:R0:W-:Y:S01]  /*eb30*/  STG.E.U8 desc[UR48][R8.64+0xd9], R3 ;  /* 0x0000d90308007986 */ /* 0x0001e2000c101130 */
[----:B------:R-:W-:Y:S05]  /*eb40*/  BRA `(.L_x_478) ;  /* 0x0000002c00107947 */ /* 0x000fea0003800000 */
.L_x_29:
[----:B------:R-:W2:Y:S01]  /*eb50*/  LDL.LU R3, [R1+0x40] ;  /* 0x0000400001037983 */ /* 0x000ea20000300800 */
[----:B------:R-:W-:-:S03]  /*eb60*/  ISETP.GE.AND P2, PT, R220, 0x1, PT ;  /* 0x00000001dc00780c */ /* 0x000fc60003f46270 */
[----:B------:R-:W3:Y:S01]  /*eb70*/  LDL.LU R221, [R1+0x48] ;  /* 0x0000480001dd7983 */ /* 0x000ee20000300800 */
[----:B------:R-:W-:-:S03]  /*eb80*/  ISETP.LT.OR P0, PT, R0, 0x1, !P2 ;  /* 0x000000010000780c */ /* 0x000fc60005701670 */
[----:B------:R-:W4:Y:S04]  /*eb90*/  LDL.LU R12, [R1+0x4c] ;  /* 0x00004c00010c7983 */ /* 0x000f280000300800 */
[----:B------:R-:W5:Y:S04]  /*eba0*/  LDL.LU R219, [R1+0x50] ;  /* 0x0000500001db7983 */ /* 0x000f680000300800 */
[----:B------:R-:W4:Y:S04]  /*ebb0*/  LDL.LU R218, [R1+0x54] ;  /* 0x0000540001da7983 */ /* 0x000f280000300800 */
        /* <DEDUP_REMOVED lines=10> */
[----:B------:R-:W4:Y:S04]  /*ec60*/  LDL.LU R227, [R1] ;  /* 0x0000000001e37983 */ /* 0x000f280000300800 */
[----:B------:R-:W4:Y:S04]  /*ec70*/  LDL.LU R226, [R1+0x4] ;  /* 0x0000040001e27983 */ /* 0x000f280000300800 */
[----:B------:R-:W4:Y:S04]  /*ec80*/  LDL.LU R21, [R1+0x8] ;  /* 0x0000080001157983 */ /* 0x000f280000300800 */
[----:B------:R-:W4:Y:S04]  /*ec90*/  LDL.LU R225, [R1+0xc] ;  /* 0x00000c0001e17983 */ /* 0x000f280000300800 */
[----:B------:R-:W4:Y:S04]  /*eca0*/  LDL.LU R223, [R1+0x10] ;  /* 0x0000100001df7983 */ /* 0x000f280000300800 */
[----:B------:R-:W4:Y:S01]  /*ecb0*/  LDL.LU R222, [R1+0x14] ;  /* 0x0000140001de7983 */ /* 0x000f220000300800 */
[----:B--2---:R-:W-:-:S05]  /*ecc0*/  @!P0 IMAD R3, R3, R16, RZ ;  /* 0x0000001003038224 */ /* 0x004fca00078e02ff */
[----:B------:R0:W-:Y:S04]  /*ecd0*/  @!P0 STG.E.U8 desc[UR48][R4.64], R3 ;  /* 0x0000000304008986 */ /* 0x0001e8000c101130 */
[----:B0-----:R-:W2:Y:S01]  /*ece0*/  LDL.LU R3, [R1+0x44] ;  /* 0x0000440001037983 */ /* 0x001ea20000300800 */
[----:B------:R-:W-:Y:S02]  /*ecf0*/  ISETP.LT.OR P0, PT, R0, 0x2, !P2 ;  /* 0x000000020000780c */ /* 0x000fe40005701670 */
[----:B------:R-:W-:Y:S02]  /*ed00*/  ISETP.GE.AND P3, PT, R220, 0x9, PT ;  /* 0x00000009dc00780c */ /* 0x000fe40003f66270 */
[C---:B------:R-:W-:Y:S02]  /*ed10*/  ISETP.LT.OR P1, PT, R0.reuse, 0x9, !P2 ;  /* 0x000000090000780c */ /* 0x040fe40005721670 */
[----:B------:R-:W-:-:S02]  /*ed20*/  ISETP.LT.OR P5, PT, R0, 0xa, !P2 ;  /* 0x0000000a0000780c */ /* 0x000fc400057a1670 */
[----:B------:R-:W-:-:S05]  /*ed30*/  ISETP.LT.OR P4, PT, R0, 0x11, !P2 ;  /* 0x000000110000780c */ /* 0x000fca0005781670 */
[----:B--2---:R-:W-:-:S05]  /*ed40*/  @!P0 IMAD R3, R3, R16, RZ ;  /* 0x0000001003038224 */ /* 0x004fca00078e02ff */
[----:B------:R3:W-:Y:S01]  /*ed50*/  @!P0 STG.E.U8 desc[UR48][R4.64+0x1], R3 ;  /* 0x0000010304008986 */ /* 0x0007e2000c101130 */
[----:B------:R-:W-:-:S13]  /*ed60*/  ISETP.LT.OR P0, PT, R0, 0x1, !P3 ;  /* 0x000000010000780c */ /* 0x000fda0005f01670 */
[-C--:B---3--:R-:W-:Y:S02]  /*ed70*/  @!P0 IMAD R3, R221, R16.reuse, RZ ;  /* 0x00000010dd038224 */ /* 0x088fe400078e02ff */
[----:B------:R-:W2:Y:S04]  /*ed80*/  LDL.LU R221, [R1+0x18] ;  /* 0x0000180001dd7983 */ /* 0x000ea80000300800 */
[----:B------:R5:W-:Y:S01]  /*ed90*/  @!P0 STG.E.U8 desc[UR48][R10.64], R3 ;  /* 0x000000030a008986 */ /* 0x000be2000c101130 */
[----:B------:R-:W-:Y:S01]  /*eda0*/  ISETP.LT.OR P0, PT, R0, 0x2, !P3 ;  /* 0x000000020000780c */ /* 0x000fe20005f01670 */
[----:B-----5:R-:W-:-:S12]  /*edb0*/  @!P1 IMAD R3, R219, R16, RZ ;  /* 0x00000010db039224 */ /* 0x020fd800078e02ff */
[----:B----4-:R-:W-:Y:S01]  /*edc0*/  @!P0 IMAD R12, R12, R16, RZ ;  /* 0x000000100c0c8224 */ /* 0x010fe200078e02ff */
[----:B------:R-:W3:Y:S04]  /*edd0*/  LDL.LU R219, [R1+0x1c] ;  /* 0x00001c0001db7983 */ /* 0x000ee80000300800 */
[----:B------:R-:W-:Y:S01]  /*ede0*/  @!P0 STG.E.U8 desc[UR48][R10.64+0x1], R12 ;  /* 0x0000010c0a008986 */ /* 0x000fe2000c101130 */
[----:B------:R-:W-:-:S03]  /*edf0*/  ISETP.LT.OR P0, PT, R0, 0x9, !P3 ;  /* 0x000000090000780c */ /* 0x000fc60005f01670 */
[----:B------:R0:W-:Y:S01]  /*ee00*/  @!P1 STG.E.U8 desc[UR48][R4.64+0x8], R3 ;  /* 0x0000080304009986 */ /* 0x0001e2000c101130 */
[----:B------:R-:W-:-:S09]  /*ee10*/  ISETP.LT.OR P1, PT, R0, 0xa, !P3 ;  /* 0x0000000a0000780c */ /* 0x000fd20005f21670 */
[-C--:B------:R-:W-:Y:S02]  /*ee20*/  @!P0 IMAD R13, R13, R16.reuse, RZ ;  /* 0x000000100d0d8224 */ /* 0x080fe400078e02ff */
[-C--:B0-----:R-:W-:Y:S02]  /*ee30*/  @!P5 IMAD R3, R218, R16.reuse, RZ ;  /* 0x00000010da03d224 */ /* 0x081fe400078e02ff */
[----:B------:R-:W4:Y:S01]  /*ee40*/  LDL.LU R218, [R1+0x20] ;  /* 0x0000200001da7983 */ /* 0x000f220000300800 */
[----:B------:R-:W-:-:S03]  /*ee50*/  @!P1 IMAD R12, R217, R16, RZ ;  /* 0x00000010d90c9224 */ /* 0x000fc600078e02ff */
[----:B------:R0:W-:Y:S01]  /*ee60*/  @!P5 STG.E.U8 desc[UR48][R4.64+0x9], R3 ;  /* 0x000009030400d986 */ /* 0x0001e2000c101130 */
[----:B------:R-:W-:-:S03]  /*ee70*/  ISETP.LT.OR P5, PT, R0, 0x12, !P2 ;  /* 0x000000120000780c */ /* 0x000fc600057a1670 */
[----:B------:R-:W5:Y:S04]  /*ee80*/  LDL.LU R217, [R1+0x24] ;  /* 0x0000240001d97983 */ /* 0x000f680000300800 */
[----:B------:R1:W-:Y:S01]  /*ee90*/  @!P0 STG.E.U8 desc[UR48][R10.64+0x8], R13 ;  /* 0x0000080d0a008986 */ /* 0x0003e2000c101130 */
[----:B------:R-:W-:Y:S01]  /*eea0*/  ISETP.LT.OR P0, PT, R0, 0x11, !P3 ;  /* 0x000000110000780c */ /* 0x000fe20005f01670 */
[----:B0-----:R-:W-:Y:S02]  /*eeb0*/  @!P4 IMAD R3, R216, R16, RZ ;  /* 0x00000010d803c224 */ /* 0x001fe400078e02ff */
[----:B------:R0:W-:Y:S01]  /*eec0*/  @!P1 STG.E.U8 desc[UR48][R10.64+0x9], R12 ;  /* 0x0000090c0a009986 */ /* 0x0001e2000c101130 */
[----:B------:R-:W-:-:S03]  /*eed0*/  ISETP.LT.OR P1, PT, R0, 0x12, !P3 ;  /* 0x000000120000780c */ /* 0x000fc60005f21670 */
[----:B------:R-:W5:Y:S04]  /*eee0*/  LDL.LU R216, [R1+0x28] ;  /* 0x0000280001d87983 */ /* 0x000f680000300800 */
[----:B------:R0:W-:Y:S01]  /*eef0*/  @!P4 STG.E.U8 desc[UR48][R4.64+0x10], R3 ;  /* 0x000010030400c986 */ /* 0x0001e2000c101130 */
[----:B------:R-:W-:Y:S01]  /*ef00*/  ISETP.LT.OR P4, PT, R0, 0x19, !P2 ;  /* 0x000000190000780c */ /* 0x000fe20005781670 */
[----:B-1----:R-:W-:-:S04]  /*ef10*/  @!P0 IMAD R13, R22, R16, RZ ;  /* 0x00000010160d8224 */ /* 0x002fc800078e02ff */
[-C--:B0-----:R-:W-:Y:S02]  /*ef20*/  @!P1 IMAD R12, R20, R16.reuse, RZ ;  /* 0x00000010140c9224 */ /* 0x081fe400078e02ff */
[----:B------:R-:W-:Y:S02]  /*ef30*/  @!P5 IMAD R3, R23, R16, RZ ;  /* 0x000000101703d224 */ /* 0x000fe400078e02ff */
[----:B------:R-:W5:Y:S04]  /*ef40*/  LDL.LU R23, [R1+0x2c] ;  /* 0x00002c0001177983 */ /* 0x000f680000300800 */
[----:B------:R-:W5:Y:S04]  /*ef50*/  LDL.LU R22, [R1+0x30] ;  /* 0x0000300001167983 */ /* 0x000f680000300800 */
[----:B------:R0:W-:Y:S01]  /*ef60*/  @!P5 STG.E.U8 desc[UR48][R4.64+0x11], R3 ;  /* 0x000011030400d986 */ /* 0x0001e2000c101130 */
[----:B------:R-:W-:-:S03]  /*ef70*/  ISETP.LT.OR P5, PT, R0, 0x1a, !P2 ;  /* 0x0000001a0000780c */ /* 0x000fc600057a1670 */
[----:B------:R-:W-:Y:S01]  /*ef80*/  @!P0 STG.E.U8 desc[UR48][R10.64+0x10], R13 ;  /* 0x0000100d0a008986 */ /* 0x000fe2000c101130 */
[----:B------:R-:W-:-:S03]  /*ef90*/  ISETP.LT.OR P0, PT, R0, 0x19, !P3 ;  /* 0x000000190000780c */ /* 0x000fc60005f01670 */
[----:B------:R-:W-:Y:S01]  /*efa0*/  @!P1 STG.E.U8 desc[UR48][R10.64+0x11], R12 ;  /* 0x0000110c0a009986 */ /* 0x000fe2000c101130 */
[----:B------:R-:W-:Y:S01]  /*efb0*/  ISETP.GE.AND P1, PT, R220, 0x81, PT ;  /* 0x00000081dc00780c */ /* 0x000fe20003f26270 */
[-C--:B0-----:R-:W-:Y:S02]  /*efc0*/  @!P4 IMAD R3, R19, R16.reuse, RZ ;  /* 0x000000101303c224 */ /* 0x081fe400078e02ff */
[----:B------:R-:W5:Y:S04]  /*efd0*/  LDL.LU R20, [R1+0x34] ;  /* 0x0000340001147983 */ /* 0x000f680000300800 */
[----:B------:R0:W-:Y:S01]  /*efe0*/  @!P4 STG.E.U8 desc[UR48][R4.64+0x18], R3 ;  /* 0x000018030400c986 */ /* 0x0001e2000c101130 */
[----:B------:R-:W-:Y:S01]  /*eff0*/  ISETP.LT.OR P4, PT, R0, 0x1a, !P3 ;  /* 0x0000001a0000780c */ /* 0x000fe20005f81670 */
[----:B------:R-:W-:-:S02]  /*f000*/  @!P0 IMAD R15, R15, R16, RZ ;  /* 0x000000100f0f8224 */ /* 0x000fc400078e02ff */
[-C--:B0-----:R-:W-:Y:S02]  /*f010*/  @!P5 IMAD R3, R18, R16.reuse, RZ ;  /* 0x000000101203d224 */ /* 0x081fe400078e02ff */
[----:B------:R-:W5:Y:S08]  /*f020*/  LDL.LU R18, [R1+0x38] ;  /* 0x0000380001127983 */ /* 0x000f700000300800 */
[----:B------:R-:W-:-:S02]  /*f030*/  @!P4 IMAD R19, R14, R16, RZ ;  /* 0x000000100e13c224 */ /* 0x000fc400078e02ff */
[----:B------:R-:W5:Y:S04]  /*f040*/  LDL.LU R14, [R1+0x3c] ;  /* 0x00003c00010e7983 */ /* 0x000f680000300800 */
[----:B------:R0:W-:Y:S01]  /*f050*/  @!P5 STG.E.U8 desc[UR48][R4.64+0x19], R3 ;  /* 0x000019030400d986 */ /* 0x0001e2000c101130 */
[----:B------:R-:W-:-:S03]  /*f060*/  ISETP.LT.OR P5, PT, R0, 0x1, !P1 ;  /* 0x000000010000780c */ /* 0x000fc60004fa1670 */
[----:B------:R1:W-:Y:S01]  /*f070*/  @!P0 STG.E.U8 desc[UR48][R10.64+0x18], R15 ;  /* 0x0000180f0a008986 */ /* 0x0003e2000c101130 */
[----:B------:R-:W-:-:S03]  /*f080*/  ISETP.GE.AND P0, PT, R220, 0x89, PT ;  /* 0x00000089dc00780c */ /* 0x000fc60003f06270 */
[----:B------:R-:W-:Y:S01]  /*f090*/  @!P4 STG.E.U8 desc[UR48][R10.64+0x19], R19 ;  /* 0x000019130a00c986 */ /* 0x000fe2000c101130 */
[----:B------:R-:W-:-:S05]  /*f0a0*/  ISETP.LT.OR P4, PT, R0, 0x2, !P1 ;  /* 0x000000020000780c */ /* 0x000fca0004f81670 */
[----:B------:R-:W-:-:S05]  /*f0b0*/  @!P5 IMAD R13, R227, R16, RZ ;  /* 0x00000010e30dd224 */ /* 0x000fca00078e02ff */
[----:B------:R1:W-:Y:S01]  /*f0c0*/  @!P5 STG.E.U8 desc[UR48][R6.64], R13 ;  /* 0x0000000d0600d986 */ /* 0x0003e2000c101130 */
[----:B------:R-:W-:Y:S02]  /*f0d0*/  ISETP.LT.OR P5, PT, R0, 0x1, !P0 ;  /* 0x000000010000780c */ /* 0x000fe400047a1670 */
[----:B0-----:R-:W-:-:S05]  /*f0e0*/  @!P4 IMAD R3, R226, R16, RZ ;  /* 0x00000010e203c224 */ /* 0x001fca00078e02ff */
[----:B------:R0:W-:Y:S01]  /*f0f0*/  @!P4 STG.E.U8 desc[UR48][R6.64+0x1], R3 ;  /* 0x000001030600c986 */ /* 0x0001e2000c101130 */
[----:B------:R-:W-:-:S05]  /*f100*/  ISETP.LT.OR P4, PT, R0, 0x2, !P0 ;  /* 0x000000020000780c */ /* 0x000fca0004781670 */
[----:B------:R-:W-:-:S05]  /*f110*/  @!P5 IMAD R21, R21, R16, RZ ;  /* 0x000000101515d224 */ /* 0x000fca00078e02ff */
[----:B------:R-:W-:Y:S01]  /*f120*/  @!P5 STG.E.U8 desc[UR48][R8.64], R21 ;  /* 0x000000150800d986 */ /* 0x000fe2000c101130 */
[----:B------:R-:W-:Y:S02]  /*f130*/  ISETP.LT.OR P5, PT, R0, 0x9, !P1 ;  /* 0x000000090000780c */ /* 0x000fe40004fa1670 */
[----:B-1----:R-:W-:-:S05]  /*f140*/  @!P4 IMAD R15, R225, R16, RZ ;  /* 0x00000010e10fc224 */ /* 0x002fca00078e02ff */
[----:B------:R3:W-:Y:S01]  /*f150*/  @!P4 STG.E.U8 desc[UR48][R8.64+0x1], R15 ;  /* 0x0000010f0800c986 */ /* 0x0007e2000c101130 */
[----:B------:R-:W-:-:S05]  /*f160*/  ISETP.LT.OR P4, PT, R0, 0xa, !P1 ;  /* 0x0000000a0000780c */ /* 0x000fca0004f81670 */
[----:B------:R-:W-:-:S05]  /*f170*/  @!P5 IMAD R13, R223, R16, RZ ;  /* 0x00000010df0dd224 */ /* 0x000fca00078e02ff */
[----:B------:R4:W-:Y:S01]  /*f180*/  @!P5 STG.E.U8 desc[UR48][R6.64+0x8], R13 ;  /* 0x0000080d0600d986 */ /* 0x0009e2000c101130 */
[----:B------:R-:W-:Y:S02]  /*f190*/  ISETP.LT.OR P5, PT, R0, 0x9, !P0 ;  /* 0x000000090000780c */ /* 0x000fe400047a1670 */
[----:B0-----:R-:W-:-:S05]  /*f1a0*/  @!P4 IMAD R3, R222, R16, RZ ;  /* 0x00000010de03c224 */ /* 0x001fca00078e02ff */
[----:B------:R5:W-:Y:S01]  /*f1b0*/  @!P4 STG.E.U8 desc[UR48][R6.64+0x9], R3 ;  /* 0x000009030600c986 */ /* 0x000be2000c101130 */
[----:B------:R-:W-:-:S05]  /*f1c0*/  ISETP.LT.OR P4, PT, R0, 0xa, !P0 ;  /* 0x0000000a0000780c */ /* 0x000fca0004781670 */
[----:B--2---:R-:W-:-:S05]  /*f1d0*/  @!P5 IMAD R19, R221, R16, RZ ;  /* 0x00000010dd13d224 */ /* 0x004fca00078e02ff */
[----:B------:R0:W-:Y:S01]  /*f1e0*/  @!P5 STG.E.U8 desc[UR48][R8.64+0x8], R19 ;  /* 0x000008130800d986 */ /* 0x0001e2000c101130 */
[----:B------:R-:W-:Y:S02]  /*f1f0*/  ISETP.LT.OR P5, PT, R0, 0x11, !P1 ;  /* 0x000000110000780c */ /* 0x000fe40004fa1670 */
[----:B---3--:R-:W-:-:S05]  /*f200*/  @!P4 IMAD R15, R219, R16, RZ ;  /* 0x00000010db0fc224 */ /* 0x008fca00078e02ff */
[----:B------:R1:W-:Y:S01]  /*f210*/  @!P4 STG.E.U8 desc[UR48][R8.64+0x9], R15 ;  /* 0x0000090f0800c986 */ /* 0x0003e2000c101130 */
[----:B------:R-:W-:-:S05]  /*f220*/  ISETP.LT.OR P4, PT, R0, 0x12, !P1 ;  /* 0x000000120000780c */ /* 0x000fca0004f81670 */
[----:B----4-:R-:W-:-:S05]  /*f230*/  @!P5 IMAD R13, R218, R16, RZ ;  /* 0x00000010da0dd224 */ /* 0x010fca00078e02ff */
[----:B------:R2:W-:Y:S01]  /*f240*/  @!P5 STG.E.U8 desc[UR48][R6.64+0x10], R13 ;  /* 0x0000100d0600d986 */ /* 0x0005e2000c101130 */
[----:B------:R-:W-:Y:S02]  /*f250*/  ISETP.LT.OR P5, PT, R0, 0x11, !P0 ;  /* 0x000000110000780c */ /* 0x000fe400047a1670 */
[----:B-----5:R-:W-:-:S05]  /*f260*/  @!P4 IMAD R3, R217, R16, RZ ;  /* 0x00000010d903c224 */ /* 0x020fca00078e02ff */
[----:B------:R3:W-:Y:S01]  /*f270*/  @!P4 STG.E.U8 desc[UR48][R6.64+0x11], R3 ;  /* 0x000011030600c986 */ /* 0x0007e2000c101130 */
[----:B------:R-:W-:-:S05]  /*f280*/  ISETP.LT.OR P4, PT, R0, 0x12, !P0 ;  /* 0x000000120000780c */ /* 0x000fca0004781670 */
[----:B0-----:R-:W-:-:S05]  /*f290*/  @!P5 IMAD R19, R216, R16, RZ ;  /* 0x00000010d813d224 */ /* 0x001fca00078e02ff */
[----:B------:R0:W-:Y:S01]  /*f2a0*/  @!P5 STG.E.U8 desc[UR48][R8.64+0x10], R19 ;  /* 0x000010130800d986 */ /* 0x0001e2000c101130 */
[----:B------:R-:W-:Y:S02]  /*f2b0*/  ISETP.LT.OR P5, PT, R0, 0x19, !P1 ;  /* 0x000000190000780c */ /* 0x000fe40004fa1670 */
[----:B-1----:R-:W-:-:S11]  /*f2c0*/  @!P4 IMAD R15, R23, R16, RZ ;  /* 0x00000010170fc224 */ /* 0x002fd600078e02ff */
[----:B--2---:R-:W-:Y:S01]  /*f2d0*/  @!P5 IMAD R13, R22, R16, RZ ;  /* 0x00000010160dd224 */ /* 0x004fe200078e02ff */
[----:B------:R1:W-:Y:S01]  /*f2e0*/  @!P4 STG.E.U8 desc[UR48][R8.64+0x11], R15 ;  /* 0x0000110f0800c986 */ /* 0x0003e2000c101130 */
[----:B------:R-:W-:-:S03]  /*f2f0*/  ISETP.LT.OR P4, PT, R0, 0x1a, !P1 ;  /* 0x0000001a0000780c */ /* 0x000fc60004f81670 */
[----:B------:R2:W-:Y:S01]  /*f300*/  @!P5 STG.E.U8 desc[UR48][R6.64+0x18], R13 ;  /* 0x0000180d0600d986 */ /* 0x0005e2000c101130 */
[----:B------:R-:W-:-:S09]  /*f310*/  ISETP.LT.OR P5, PT, R0, 0x19, !P0 ;  /* 0x000000190000780c */ /* 0x000fd200047a1670 */
[----:B---3--:R-:W-:-:S05]  /*f320*/  @!P4 IMAD R3, R20, R16, RZ ;  /* 0x000000101403c224 */ /* 0x008fca00078e02ff */
[----:B------:R3:W-:Y:S01]  /*f330*/  @!P4 STG.E.U8 desc[UR48][R6.64+0x19], R3 ;  /* 0x000019030600c986 */ /* 0x0007e2000c101130 */
[----:B------:R-:W-:Y:S01]  /*f340*/  ISETP.LT.OR P4, PT, R0, 0x1a, !P0 ;  /* 0x0000001a0000780c */ /* 0x000fe20004781670 */
[----:B0-----:R-:W-:-:S05]  /*f350*/  @!P5 IMAD R19, R18, R16, RZ ;  /* 0x000000101213d224 */ /* 0x001fca00078e02ff */
[----:B------:R-:W-:Y:S01]  /*f360*/  @!P5 STG.E.U8 desc[UR48][R8.64+0x18], R19 ;  /* 0x000018130800d986 */ /* 0x000fe2000c101130 */
[----:B------:R-:W-:-:S06]  /*f370*/  ISETP.LT.OR P5, PT, R0, 0x21, !P2 ;  /* 0x000000210000780c */ /* 0x000fcc00057a1670 */
[----:B-1----:R-:W-:-:S05]  /*f380*/  @!P4 IMAD R15, R14, R16, RZ ;  /* 0x000000100e0fc224 */ /* 0x002fca00078e02ff */
[----:B------:R-:W-:Y:S01]  /*f390*/  @!P4 STG.E.U8 desc[UR48][R8.64+0x19], R15 ;  /* 0x0000190f0800c986 */ /* 0x000fe2000c101130 */
[----:B------:R-:W-:Y:S01]  /*f3a0*/  ISETP.LT.OR P4, PT, R0, 0x22, !P2 ;  /* 0x000000220000780c */ /* 0x000fe20005781670 */
[----:B--2---:R-:W-:-:S05]  /*f3b0*/  @!P5 IMAD R13, R200, R16, RZ ;  /* 0x00000010c80dd224 */ /* 0x004fca00078e02ff */
[----:B------:R0:W-:Y:S01]  /*f3c0*/  @!P5 STG.E.U8 desc[UR48][R4.64+0x20], R13 ;  /* 0x0000200d0400d986 */ /* 0x0001e2000c101130 */
[----:B------:R-:W-:-:S06]  /*f3d0*/  ISETP.LT.OR P5, PT, R0, 0x21, !P3 ;  /* 0x000000210000780c */ /* 0x000fcc0005fa1670 */
[----:B------:R-:W-:-:S05]  /*f3e0*/  @!P4 IMAD R201, R201, R16, RZ ;  /* 0x00000010c9c9c224 */ /* 0x000fca00078e02ff */
[----:B------:R-:W-:Y:S01]  /*f3f0*/  @!P4 STG.E.U8 desc[UR48][R4.64+0x21], R201 ;  /* 0x000021c90400c986 */ /* 0x000fe2000c101130 */
[----:B------:R-:W-:Y:S01]  /*f400*/  ISETP.LT.OR P4, PT, R0, 0x22, !P3 ;  /* 0x000000220000780c */ /* 0x000fe20005f81670 */
[----:B---3--:R-:W-:-:S05]  /*f410*/  @!P5 IMAD R3, R202, R16, RZ ;  /* 0x00000010ca03d224 */ /* 0x008fca00078e02ff */
[----:B------:R1:W-:Y:S01]  /*f420*/  @!P5 STG.E.U8 desc[UR48][R10.64+0x20], R3 ;  /* 0x000020030a00d986 */ /* 0x0003e2000c101130 */
[----:B------:R-:W-:-:S06]  /*f430*/  ISETP.LT.OR P5, PT, R0, 0x29, !P2 ;  /* 0x000000290000780c */ /* 0x000fcc00057a1670 */
[----:B------:R-:W-:-:S05]  /*f440*/  @!P4 IMAD R203, R203, R16, RZ ;  /* 0x00000010cbcbc224 */ /* 0x000fca00078e02ff */
[----:B------:R-:W-:Y:S01]  /*f450*/  @!P4 STG.E.U8 desc[UR48][R10.64+0x21], R203 ;  /* 0x000021cb0a00c986 */ /* 0x000fe2000c101130 */
[----:B------:R-:W-:Y:S01]  /*f460*/  ISETP.LT.OR P4, PT, R0, 0x2a, !P2 ;  /* 0x0000002a0000780c */ /* 0x000fe20005781670 */
[----:B0-----:R-:W-:-:S05]  /*f470*/  @!P5 IMAD R13, R204, R16, RZ ;  /* 0x00000010cc0dd224 */ /* 0x001fca00078e02ff */
[----:B------:R0:W-:Y:S01]  /*f480*/  @!P5 STG.E.U8 desc[UR48][R4.64+0x28], R13 ;  /* 0x0000280d0400d986 */ /* 0x0001e2000c101130 */
[----:B------:R-:W-:-:S06]  /*f490*/  ISETP.LT.OR P5, PT, R0, 0x29, !P3 ;  /* 0x000000290000780c */ /* 0x000fcc0005fa1670 */
[----:B------:R-:W-:-:S05]  /*f4a0*/  @!P4 IMAD R205, R205, R16, RZ ;  /* 0x00000010cdcdc224 */ /* 0x000fca00078e02ff */
[----:B------:R-:W-:Y:S01]  /*f4b0*/  @!P4 STG.E.U8 desc[UR48][R4.64+0x29], R205 ;  /* 0x000029cd0400c986 */ /* 0x000fe2000c101130 */
[----:B------:R-:W-:Y:S01]  /*f4c0*/  ISETP.LT.OR P4, PT, R0, 0x2a, !P3 ;  /* 0x0000002a0000780c */ /* 0x000fe20005f81670 */
[----:B-1----:R-:W-:-:S05]  /*f4d0*/  @!P5 IMAD R3, R206, R16, RZ ;  /* 0x00000010ce03d224 */ /* 0x002fca00078e02ff */
        /* <DEDUP_REMOVED lines=493> */
[C---:B------:R-:W-:Y:S02]  /*113b0*/  ISETP.LT.OR P5, PT, R0.reuse, 0xd9, !P2 ;  /* 0x000000d90000780c */ /* 0x040fe400057a1670 */
[----:B------:R-:W-:-:S04]  /*113c0*/  ISETP.LT.OR P2, PT, R0, 0xda, !P2 ;  /* 0x000000da0000780c */ /* 0x000fc80005741670 */
[----:B------:R-:W-:-:S05]  /*113d0*/  @!P4 IMAD R51, R51, R16, RZ ;  /* 0x000000103333c224 */ /* 0x000fca00078e02ff */
[----:B------:R-:W-:Y:S01]  /*113e0*/  @!P4 STG.E.U8 desc[UR48][R10.64+0xd1], R51 ;  /* 0x0000d1330a00c986 */ /* 0x000fe2000c101130 */
[----:B------:R-:W-:Y:S01]  /*113f0*/  ISETP.LT.OR P4, PT, R0, 0xd9, !P3 ;  /* 0x000000d90000780c */ /* 0x000fe20005f81670 */
[-C--:B0-----:R-:W-:Y:S02]  /*11400*/  @!P5 IMAD R13, R52, R16.reuse, RZ ;  /* 0x00000010340dd224 */ /* 0x081fe400078e02ff */
[----:B------:R-:W-:Y:S01]  /*11410*/  @!P2 IMAD R53, R53, R16, RZ ;  /* 0x000000103535a224 */ /* 0x000fe200078e02ff */
[C---:B------:R-:W-:Y:S02]  /*11420*/  ISETP.LT.OR P3, PT, R0.reuse, 0xda, !P3 ;  /* 0x000000da0000780c */ /* 0x040fe40005f61670 */
[----:B------:R-:W-:Y:S01]  /*11430*/  @!P5 STG.E.U8 desc[UR48][R4.64+0xd8], R13 ;  /* 0x0000d80d0400d986 */ /* 0x000fe2000c101130 */
[----:B------:R-:W-:-:S03]  /*11440*/  ISETP.LT.OR P5, PT, R0, 0xc1, !P1 ;  /* 0x000000c10000780c */ /* 0x000fc60004fa1670 */
[----:B------:R0:W-:Y:S01]  /*11450*/  @!P2 STG.E.U8 desc[UR48][R4.64+0xd9], R53 ;  /* 0x0000d9350400a986 */ /* 0x0001e2000c101130 */
[----:B------:R-:W-:Y:S02]  /*11460*/  ISETP.LT.OR P2, PT, R0, 0xc2, !P1 ;  /* 0x000000c20000780c */ /* 0x000fe40004f41670 */
[----:B-1----:R-:W-:-:S04]  /*11470*/  @!P4 IMAD R3, R54, R16, RZ ;  /* 0x000000103603c224 */ /* 0x002fc800078e02ff */
[----:B------:R-:W-:-:S03]  /*11480*/  @!P3 IMAD R55, R55, R16, RZ ;  /* 0x000000103737b224 */ /* 0x000fc600078e02ff */
[----:B------:R-:W-:-:S04]  /*11490*/  @!P5 IMAD R15, R24, R16, RZ ;  /* 0x00000010180fd224 */ /* 0x000fc800078e02ff */
[----:B------:R-:W-:Y:S01]  /*114a0*/  @!P2 IMAD R25, R25, R16, RZ ;  /* 0x000000101919a224 */ /* 0x000fe200078e02ff */
[----:B------:R1:W-:Y:S01]  /*114b0*/  @!P4 STG.E.U8 desc[UR48][R10.64+0xd8], R3 ;  /* 0x0000d8030a00c986 */ /* 0x0003e2000c101130 */
[----:B------:R-:W-:-:S03]  /*114c0*/  ISETP.LT.OR P4, PT, R0, 0xc1, !P0 ;  /* 0x000000c10000780c */ /* 0x000fc60004781670 */
[----:B------:R2:W-:Y:S01]  /*114d0*/  @!P3 STG.E.U8 desc[UR48][R10.64+0xd9], R55 ;  /* 0x0000d9370a00b986 */ /* 0x0005e2000c101130 */
[----:B------:R-:W-:-:S03]  /*114e0*/  ISETP.LT.OR P3, PT, R0, 0xc2, !P0 ;  /* 0x000000c20000780c */ /* 0x000fc60004761670 */
[----:B------:R-:W-:Y:S01]  /*114f0*/  @!P2 STG.E.U8 desc[UR48][R6.64+0xc1], R25 ;  /* 0x0000c1190600a986 */ /* 0x000fe2000c101130 */
[----:B------:R-:W-:-:S03]  /*11500*/  ISETP.LT.OR P2, PT, R0, 0xca, !P1 ;  /* 0x000000ca0000780c */ /* 0x000fc60004f41670 */
[----:B------:R-:W-:Y:S01]  /*11510*/  @!P5 STG.E.U8 desc[UR48][R6.64+0xc0], R15 ;  /* 0x0000c00f0600d986 */ /* 0x000fe2000c101130 */
[----:B------:R-:W-:Y:S01]  /*11520*/  ISETP.LT.OR P5, PT, R0, 0xc9, !P1 ;  /* 0x000000c90000780c */ /* 0x000fe20004fa1670 */
[----:B0-----:R-:W-:-:S04]  /*11530*/  @!P4 IMAD R5, R26, R16, RZ ;  /* 0x000000101a05c224 */ /* 0x001fc800078e02ff */
[----:B------:R-:W-:-:S04]  /*11540*/  @!P3 IMAD R27, R27, R16, RZ ;  /* 0x000000101b1bb224 */ /* 0x000fc800078e02ff */
[-C--:B------:R-:W-:Y:S01]  /*11550*/  @!P2 IMAD R29, R29, R16.reuse, RZ ;  /* 0x000000101d1da224 */ /* 0x080fe200078e02ff */
[----:B------:R0:W-:Y:S03]  /*11560*/  @!P4 STG.E.U8 desc[UR48][R8.64+0xc0], R5 ;  /* 0x0000c0050800c986 */ /* 0x0001e6000c101130 */
[----:B-1----:R-:W-:Y:S01]  /*11570*/  @!P5 IMAD R3, R28, R16, RZ ;  /* 0x000000101c03d224 */ /* 0x002fe200078e02ff */
[----:B------:R-:W-:Y:S01]  /*11580*/  @!P3 STG.E.U8 desc[UR48][R8.64+0xc1], R27 ;  /* 0x0000c11b0800b986 */ /* 0x000fe2000c101130 */
[C---:B------:R-:W-:Y:S02]  /*11590*/  ISETP.LT.OR P3, PT, R0.reuse, 0xc9, !P0 ;  /* 0x000000c90000780c */ /* 0x040fe40004761670 */
[C---:B------:R-:W-:Y:S01]  /*115a0*/  ISETP.LT.OR P4, PT, R0.reuse, 0xca, !P0 ;  /* 0x000000ca0000780c */ /* 0x040fe20004781670 */
[----:B------:R-:W-:Y:S01]  /*115b0*/  @!P2 STG.E.U8 desc[UR48][R6.64+0xc9], R29 ;  /* 0x0000c91d0600a986 */ /* 0x000fe2000c101130 */
[----:B------:R-:W-:-:S03]  /*115c0*/  ISETP.LT.OR P2, PT, R0, 0xd2, !P1 ;  /* 0x000000d20000780c */ /* 0x000fc60004f41670 */
[----:B------:R1:W-:Y:S01]  /*115d0*/  @!P5 STG.E.U8 desc[UR48][R6.64+0xc8], R3 ;  /* 0x0000c8030600d986 */ /* 0x0003e2000c101130 */
[----:B------:R-:W-:-:S05]  /*115e0*/  ISETP.LT.OR P5, PT, R0, 0xd1, !P1 ;  /* 0x000000d10000780c */ /* 0x000fca0004fa1670 */
[-C--:B--2---:R-:W-:Y:S02]  /*115f0*/  @!P3 IMAD R11, R30, R16.reuse, RZ ;  /* 0x000000101e0bb224 */ /* 0x084fe400078e02ff */
[-C--:B------:R-:W-:Y:S02]  /*11600*/  @!P4 IMAD R31, R31, R16.reuse, RZ ;  /* 0x000000101f1fc224 */ /* 0x080fe400078e02ff */
[-C--:B------:R-:W-:Y:S01]  /*11610*/  @!P2 IMAD R33, R33, R16.reuse, RZ ;  /* 0x000000102121a224 */ /* 0x080fe200078e02ff */
[----:B------:R2:W-:Y:S03]  /*11620*/  @!P3 STG.E.U8 desc[UR48][R8.64+0xc8], R11 ;  /* 0x0000c80b0800b986 */ /* 0x0005e6000c101130 */
[----:B0-----:R-:W-:Y:S01]  /*11630*/  @!P5 IMAD R5, R32, R16, RZ ;  /* 0x000000102005d224 */ /* 0x001fe200078e02ff */
[----:B------:R-:W-:Y:S01]  /*11640*/  @!P4 STG.E.U8 desc[UR48][R8.64+0xc9], R31 ;  /* 0x0000c91f0800c986 */ /* 0x000fe2000c101130 */
[----:B------:R-:W-:-:S02]  /*11650*/  ISETP.LT.OR P3, PT, R0, 0xd1, !P0 ;  /* 0x000000d10000780c */ /* 0x000fc40004761670 */
[C---:B------:R-:W-:Y:S01]  /*11660*/  ISETP.LT.OR P4, PT, R0.reuse, 0xd2, !P0 ;  /* 0x000000d20000780c */ /* 0x040fe20004781670 */
[----:B------:R-:W-:Y:S01]  /*11670*/  @!P2 STG.E.U8 desc[UR48][R6.64+0xd1], R33 ;  /* 0x0000d1210600a986 */ /* 0x000fe2000c101130 */
[C---:B------:R-:W-:Y:S02]  /*11680*/  ISETP.LT.OR P2, PT, R0.reuse, 0xd9, !P1 ;  /* 0x000000d90000780c */ /* 0x040fe40004f41670 */
[C---:B------:R-:W-:Y:S01]  /*11690*/  ISETP.LT.OR P1, PT, R0.reuse, 0xda, !P1 ;  /* 0x000000da0000780c */ /* 0x040fe20004f21670 */
[----:B------:R0:W-:Y:S01]  /*116a0*/  @!P5 STG.E.U8 desc[UR48][R6.64+0xd0], R5 ;  /* 0x0000d0050600d986 */ /* 0x0001e2000c101130 */
[C---:B------:R-:W-:Y:S02]  /*116b0*/  ISETP.LT.OR P5, PT, R0.reuse, 0xd9, !P0 ;  /* 0x000000d90000780c */ /* 0x040fe400047a1670 */
[----:B------:R-:W-:-:S03]  /*116c0*/  ISETP.LT.OR P0, PT, R0, 0xda, !P0 ;  /* 0x000000da0000780c */ /* 0x000fc60004701670 */
[-C--:B-1----:R-:W-:Y:S02]  /*116d0*/  @!P3 IMAD R3, R34, R16.reuse, RZ ;  /* 0x000000102203b224 */ /* 0x082fe400078e02ff */
[-C--:B------:R-:W-:Y:S02]  /*116e0*/  @!P4 IMAD R35, R35, R16.reuse, RZ ;  /* 0x000000102323c224 */ /* 0x080fe400078e02ff */
[-C--:B--2---:R-:W-:Y:S02]  /*116f0*/  @!P2 IMAD R11, R36, R16.reuse, RZ ;  /* 0x00000010240ba224 */ /* 0x084fe400078e02ff */
[-C--:B------:R-:W-:Y:S02]  /*11700*/  @!P1 IMAD R37, R37, R16.reuse, RZ ;  /* 0x0000001025259224 */ /* 0x080fe400078e02ff */
[-C--:B0-----:R-:W-:Y:S02]  /*11710*/  @!P5 IMAD R5, R38, R16.reuse, RZ ;  /* 0x000000102605d224 */ /* 0x081fe400078e02ff */
[----:B------:R-:W-:Y:S01]  /*11720*/  @!P0 IMAD R39, R39, R16, RZ ;  /* 0x0000001027278224 */ /* 0x000fe200078e02ff */
[----:B------:R0:W-:Y:S04]  /*11730*/  @!P3 STG.E.U8 desc[UR48][R8.64+0xd0], R3 ;  /* 0x0000d0030800b986 */ /* 0x0001e8000c101130 */
[----:B------:R0:W-:Y:S04]  /*11740*/  @!P4 STG.E.U8 desc[UR48][R8.64+0xd1], R35 ;  /* 0x0000d1230800c986 */ /* 0x0001e8000c101130 */
[----:B------:R0:W-:Y:S04]  /*11750*/  @!P2 STG.E.U8 desc[UR48][R6.64+0xd8], R11 ;  /* 0x0000d80b0600a986 */ /* 0x0001e8000c101130 */
[----:B------:R0:W-:Y:S04]  /*11760*/  @!P1 STG.E.U8 desc[UR48][R6.64+0xd9], R37 ;  /* 0x0000d92506009986 */ /* 0x0001e8000c101130 */
[----:B------:R0:W-:Y:S04]  /*11770*/  @!P5 STG.E.U8 desc[UR48][R8.64+0xd8], R5 ;  /* 0x0000d8050800d986 */ /* 0x0001e8000c101130 */
[----:B------:R0:W-:Y:S02]  /*11780*/  @!P0 STG.E.U8 desc[UR48][R8.64+0xd9], R39 ;  /* 0x0000d92708008986 */ /* 0x0001e4000c101130 */
.L_x_478:
[----:B------:R-:W-:Y:S05]  /*11790*/  BSYNC B0 ;  /* 0x0000000000007941 */ /* 0x000fea0003800000 */
.L_x_28:
[----:B0-----:R-:W2:Y:S04]  /*117a0*/  LDL.LU R5, [R1+0x84] ;  /* 0x0000840001057983 */ /* 0x001ea80000300800 */
[----:B------:R-:W2:Y:S01]  /*117b0*/  LDL.LU R4, [R1+0x88] ;  /* 0x0000880001047983 */ /* 0x000ea20000300800 */
[----:B------:R-:W-:Y:S01]  /*117c0*/  ULDC UR4, c[0x0][0xc] ;  /* 0x0000030000047ab9 */ /* 0x000fe20000000800 */
[----:B------:R-:W-:Y:S01]  /*117d0*/  ULDC UR5, c[0x0][0x10] ;  /* 0x0000040000057ab9 */ /* 0x000fe20000000800 */
[----:B------:R-:W2:Y:S01]  /*117e0*/  LDC R3, c[0x0][0x14] ;  /* 0x00000500ff037b82 */ /* 0x000ea20000000800 */
[----:B------:R-:W-:Y:S01]  /*117f0*/  UIMAD.WIDE.U32 UR4, UR4, UR5, URZ ;  /* 0x00000005040472a5 */ /* 0x000fe2000f8e003f */
[----:B------:R-:W-:Y:S01]  /*11800*/  PRMT R0, RZ, 0x7610, R0 ;  /* 0x00007610ff007816 */ /* 0x000fe20000000000 */
[----:B------:R-:W-:-:S04]  /*11810*/  IMAD.MOV.U32 R18, RZ, RZ, -0x1 ;  /* 0xffffffffff127424 */ /* 0x000fc800078e00ff */
[----:B--2---:R-:W-:-:S04]  /*11820*/  IMAD.WIDE.U32 R4, R3, UR4, R4 ;  /* 0x0000000403047c25 */ /* 0x004fc8000f8e0004 */
[----:B------:R-:W-:Y:S01]  /*11830*/  IMAD R3, R3, UR5, RZ ;  /* 0x0000000503037c24 */ /* 0x000fe2000f8e02ff */
[----:B------:R-:W-:Y:S01]  /*11840*/  MOV R23, R4 ;  /* 0x0000000400177202 */ /* 0x000fe20000000f00 */
[----:B------:R-:W-:Y:S02]  /*11850*/  ULDC.64 UR4, c[0x0][0x650] ;  /* 0x0001940000047ab9 */ /* 0x000fe40000000a00 */
[----:B------:R-:W-:Y:S01]  /*11860*/  IMAD.IADD R26, R5, 0x1, R3 ;  /* 0x00000001051a7824 */ /* 0x000fe200078e0203 */
[----:B------:R-:W-:Y:S01]  /*11870*/  ISETP.GE.U32.AND P0, PT, R4, UR4, PT ;  /* 0x0000000404007c0c */ /* 0x000fe2000bf06070 */
[----:B------:R-:W-:-:S03]  /*11880*/  IMAD.MOV.U32 R3, RZ, RZ, -0x1 ;  /* 0xffffffffff037424 */ /* 0x000fc600078e00ff */
[----:B------:R0:W-:Y:S01]  /*11890*/  STL [R1+0x84], R26 ;  /* 0x0000841a01007387 */ /* 0x0001e20000100800 */
[----:B------:R-:W-:-:S03]  /*118a0*/  ISETP.GE.U32.AND.EX P0, PT, R26, UR5, PT, P0 ;  /* 0x000000051a007c0c */ /* 0x000fc6000bf06100 */
[----:B------:R0:W-:Y:S04]  /*118b0*/  STL [R1+0x88], R23 ;  /* 0x0000881701007387 */ /* 0x0001e80000100800 */
[----:B------:R0:W-:Y:S06]  /*118c0*/  STL [R1+0x8c], R3 ;  /* 0x00008c0301007387 */ /* 0x0001ec0000100800 */
[----:B------:R-:W-:Y:S05]  /*118d0*/  @P0 BRA `(.L_x_479) ;  /* 0x0000000400740947 */ /* 0x000fea0003800000 */
[----:B------:R-:W2:Y:S01]  /*118e0*/  S2R R18, SR_CTAID.X ;  /* 0x0000000000127919 */ /* 0x000ea20000002500 */
[----:B-1--4-:R-:W1:Y:S01]  /*118f0*/  LDC.64 R10, c[0x0][0x628] ;  /* 0x00018a00ff0a7b82 */ /* 0x012e620000000a00 */
[----:B------:R-:W-:Y:S01]  /*11900*/  ULDC UR4, c[0x0][0x150] ;  /* 0x0000540000047ab9 */ /* 0x000fe20000000800 */
[----:B------:R-:W-:Y:S01]  /*11910*/  MOV R8, R23 ;  /* 0x0000001700087202 */ /* 0x000fe20000000f00 */
[----:B------:R-:W4:Y:S01]  /*11920*/  S2R R20, SR_CTAID.Y ;  /* 0x0000000000147919 */ /* 0x000f220000002600 */
[----:B------:R-:W-:-:S04]  /*11930*/  IMAD.MOV.U32 R9, RZ, RZ, R26 ;  /* 0x000000ffff097224 */ /* 0x000fc800078e001a */
[----:B------:R-:W0:Y:S08]  /*11940*/  LDC R21, c[0x0][0x144] ;  /* 0x00005100ff157b82 */ /* 0x000e300000000800 */
[----:B------:R-:W0:Y:S08]  /*11950*/  LDC R12, c[0x0][0x630] ;  /* 0x00018c00ff0c7b82 */ /* 0x000e300000000800 */
[----:B------:R-:W0:Y:S01]  /*11960*/  LDC.64 R14, c[0x0][0x620] ;  /* 0x00018800ff0e7b82 */ /* 0x000e220000000a00 */
[----:B-1----:R-:W-:-:S04]  /*11970*/  ISETP.NE.U32.AND P0, PT, R10, RZ, PT ;  /* 0x000000ff0a00720c */ /* 0x002fc80003f05070 */
[----:B------:R-:W-:Y:S02]  /*11980*/  ISETP.NE.AND.EX P0, PT, R11, RZ, PT, P0 ;  /* 0x000000ff0b00720c */ /* 0x000fe40003f05300 */
[----:B--2---:R-:W-:-:S05]  /*11990*/  I2FP.F32.U32 R0, R18 ;  /* 0x0000001200007245 */ /* 0x004fca0000201000 */
[----:B------:R-:W-:-:S04]  /*119a0*/  FMUL R0, R0, UR4 ;  /* 0x0000000400007c20 */ /* 0x000fc80008400000 */
[----:B------:R1:W2:Y:S02]  /*119b0*/  F2I.U32.TRUNC.NTZ R19, R0 ;  /* 0x0000000000137305 */ /* 0x0002a4000020f000 */
[----:B----4-:R-:W-:Y:S05]  /*119c0*/  @!P0 BRA `(.L_x_480) ;  /* 0x0000000000288947 */ /* 0x010fea0003800000 */
[----:B-1----:R-:W0:Y:S02]  /*119d0*/  LDC R0, c[0x0][0x634] ;  /* 0x00018d00ff007b82 */ /* 0x002e240000000800 */
[----:B0-----:R-:W-:-:S05]  /*119e0*/  IADD3 R3, P0, R23, R0, RZ ;  /* 0x0000000017037210 */ /* 0x001fca0007f1e0ff */
[----:B------:R-:W-:-:S04]  /*119f0*/  IMAD.X R13, RZ, RZ, R26, P0 ;  /* 0x000000ffff0d7224 */ /* 0x000fc800000e061a */
[----:B------:R-:W-:-:S04]  /*11a00*/  IMAD.WIDE.U32 R4, R13, R10, RZ ;  /* 0x0000000a0d047225 */ /* 0x000fc800078e00ff */
[----:B---3--:R-:W-:-:S04]  /*11a10*/  IMAD.WIDE.U32 R6, P0, R3, R11, R4 ;  /* 0x0000000b03067225 */ /* 0x008fc80007800004 */
[----:B------:R-:W-:Y:S01]  /*11a20*/  IMAD.WIDE.U32 R4, R3, R10, RZ ;  /* 0x0000000a03047225 */ /* 0x000fe200078e00ff */
[----:B------:R-:W-:-:S03]  /*11a30*/  IADD3.X R9, RZ, RZ, RZ, P0, !PT ;  /* 0x000000ffff097210 */ /* 0x000fc600007fe4ff */
[----:B------:R-:W-:Y:S01]  /*11a40*/  IMAD.MOV.U32 R8, RZ, RZ, R7 ;  /* 0x000000ffff087224 */ /* 0x000fe200078e0007 */
[----:B------:R-:W-:-:S05]  /*11a50*/  IADD3 RZ, P0, R5, R6, RZ ;  /* 0x0000000605ff7210 */ /* 0x000fca0007f1e0ff */
[----:B------:R-:W-:-:S08]  /*11a60*/  IMAD.WIDE.U32.X R8, R13, R11, R8, P0 ;  /* 0x0000000b0d087225 */ /* 0x000fd000000e0408 */
.L_x_480:
[----:B---3--:R-:W3:Y:S01]  /*11a70*/  LDC.64 R24, c[0x0][0x640] ;  /* 0x00019000ff187b82 */ /* 0x008ee20000000a00 */
[-C--:B0-----:R-:W-:Y:S01]  /*11a80*/  SHF.R.U64 R13, R8, R12.reuse, R9 ;  /* 0x0000000c080d7219 */ /* 0x081fe20000001209 */
[----:B------:R-:W-:Y:S01]  /*11a90*/  IMAD.MOV.U32 R4, RZ, RZ, R23 ;  /* 0x000000ffff047224 */ /* 0x000fe200078e0017 */
[----:B-1----:R-:W-:Y:S01]  /*11aa0*/  SHF.R.U32.HI R0, RZ, R12, R9 ;  /* 0x0000000cff007219 */ /* 0x002fe20000011609 */
[----:B------:R-:W-:Y:S01]  /*11ab0*/  ULDC UR4, c[0x0][0x154] ;  /* 0x0000550000047ab9 */ /* 0x000fe20000000800 */
[----:B------:R-:W-:Y:S01]  /*11ac0*/  IADD3 R3, P0, RZ, -R13, RZ ;  /* 0x8000000dff037210 */ /* 0x000fe20007f1e0ff */
[----:B------:R-:W-:Y:S01]  /*11ad0*/  IMAD.MOV.U32 R7, RZ, RZ, 0x1 ;  /* 0x00000001ff077424 */ /* 0x000fe200078e00ff */
[----:B--2---:R-:W-:Y:S01]  /*11ae0*/  IADD3 R19, -R19, RZ, RZ ;  /* 0x000000ff13137210 */ /* 0x004fe20007ffe1ff */
[----:B------:R-:W0:Y:S02]  /*11af0*/  LDC R6, c[0x0][0x618] ;  /* 0x00018600ff067b82 */ /* 0x000e240000000800 */
[----:B------:R-:W-:-:S02]  /*11b00*/  IMAD.X R5, RZ, RZ, ~R0, P0 ;  /* 0x000000ffff057224 */ /* 0x000fc400000e0e00 */
[----:B------:R-:W-:Y:S02]  /*11b10*/  IMAD R21, R21, R19, R18 ;  /* 0x0000001315157224 */ /* 0x000fe400078e0212 */
[-C--:B------:R-:W-:Y:S02]  /*11b20*/  IMAD R0, R5, R14.reuse, RZ ;  /* 0x0000000e05007224 */ /* 0x080fe400078e02ff */
[----:B------:R-:W1:Y:S01]  /*11b30*/  LDC R8, c[0x0][0x608] ;  /* 0x00018200ff087b82 */ /* 0x000e620000000800 */
[----:B------:R-:W-:Y:S02]  /*11b40*/  IMAD.MOV.U32 R5, RZ, RZ, R26 ;  /* 0x000000ffff057224 */ /* 0x000fe400078e001a */
[----:B------:R-:W-:-:S05]  /*11b50*/  IMAD.WIDE.U32 R4, R3, R14, R4 ;  /* 0x0000000e03047225 */ /* 0x000fca00078e0004 */
[----:B------:R-:W2:Y:S01]  /*11b60*/  LDC R22, c[0x0][0x658] ;  /* 0x00019600ff167b82 */ /* 0x000ea20000000800 */
[----:B------:R-:W-:Y:S01]  /*11b70*/  IMAD R3, R3, R15, R0 ;  /* 0x0000000f03037224 */ /* 0x000fe200078e0200 */
[----:B------:R-:W-:Y:S02]  /*11b80*/  I2FP.F32.U32 R0, R20 ;  /* 0x0000001400007245 */ /* 0x000fe40000201000 */
[----:B---3--:R-:W-:Y:S02]  /*11b90*/  ISETP.NE.U32.AND P0, PT, R24, RZ, PT ;  /* 0x000000ff1800720c */ /* 0x008fe40003f05070 */
[----:B------:R-:W-:Y:S01]  /*11ba0*/  IADD3 R3, R5, R3, RZ ;  /* 0x0000000305037210 */ /* 0x000fe20007ffe0ff */
[----:B------:R-:W-:Y:S01]  /*11bb0*/  FMUL R0, R0, UR4 ;  /* 0x0000000400007c20 */ /* 0x000fe20008400000 */
[----:B------:R-:W3:Y:S01]  /*11bc0*/  LDC R19, c[0x0][0x148] ;  /* 0x00005200ff137b82 */ /* 0x000ee20000000800 */
[----:B------:R-:W-:Y:S01]  /*11bd0*/  ISETP.NE.AND.EX P0, PT, R25, RZ, PT, P0 ;  /* 0x000000ff1900720c */ /* 0x000fe20003f05300 */
[----:B------:R-:W-:Y:S01]  /*11be0*/  IMAD.MOV.U32 R5, RZ, RZ, -0x1 ;  /* 0xffffffffff057424 */ /* 0x000fe200078e00ff */
[-CC-:B0-----:R-:W-:Y:S01]  /*11bf0*/  SHF.R.U64 R12, R4, R6.reuse, R3.reuse ;  /* 0x00000006040c7219 */ /* 0x181fe20000001203 */
[----:B------:R0:W4:Y:S01]  /*11c00*/  F2I.U32.TRUNC.NTZ R15, R0 ;  /* 0x00000000000f7305 */ /* 0x000122000020f000 */
[----:B------:R-:W-:-:S03]  /*11c10*/  SHF.R.U32.HI R3, RZ, R6, R3 ;  /* 0x00000006ff037219 */ /* 0x000fc60000011603 */
[----:B------:R-:W0:Y:S01]  /*11c20*/  LDC R18, c[0x0][0x600] ;  /* 0x00018000ff127b82 */ /* 0x000e220000000800 */
[-CC-:B-1----:R-:W-:Y:S02]  /*11c30*/  SHF.R.U64 R10, R12, R8.reuse, R3.reuse ;  /* 0x000000080c0a7219 */ /* 0x182fe40000001203 */
[----:B------:R-:W-:-:S05]  /*11c40*/  SHF.R.U32.HI R3, RZ, R8, R3 ;  /* 0x00000008ff037219 */ /* 0x000fca0000011603 */
[----:B------:R-:W1:Y:S01]  /*11c50*/  LDC R26, c[0x0][0x648] ;  /* 0x00019200ff1a7b82 */ /* 0x000e620000000800 */
[-C--:B--2---:R-:W-:Y:S02]  /*11c60*/  SHF.L.U32 R4, R5, R22.reuse, RZ ;  /* 0x0000001605047219 */ /* 0x084fe400000006ff */
[--C-:B------:R-:W-:Y:S02]  /*11c70*/  SHF.R.U64 R14, R10, R22, R3.reuse ;  /* 0x000000160a0e7219 */ /* 0x100fe40000001203 */
[----:B------:R-:W-:Y:S02]  /*11c80*/  LOP3.LUT R23, RZ, R4, RZ, 0x33, !PT ;  /* 0x00000004ff177212 */ /* 0x000fe400078e33ff */
[-C--:B------:R-:W-:Y:S01]  /*11c90*/  SHF.R.U32.HI R5, RZ, R22.reuse, R3 ;  /* 0x00000016ff057219 */ /* 0x080fe20000011603 */
[----:B------:R-:W2:Y:S01]  /*11ca0*/  LDC R27, c[0x0][0x638] ;  /* 0x00018e00ff1b7b82 */ /* 0x000ea20000000800 */
[----:B------:R-:W-:Y:S02]  /*11cb0*/  SHF.L.U32 R224, R7, R22, RZ ;  /* 0x0000001607e07219 */ /* 0x000fe400000006ff */
[----:B------:R-:W-:-:S05]  /*11cc0*/  MOV R4, R14 ;  /* 0x0000000e00047202 */ /* 0x000fca0000000f00 */
[----:B------:R-:W0:Y:S01]  /*11cd0*/  LDC R28, c[0x0][0x610] ;  /* 0x00018400ff1c7b82 */ /* 0x000e220000000800 */
[----:B----4-:R-:W-:Y:S05]  /*11ce0*/  @!P0 BRA `(.L_x_481) ;  /* 0x0000000000288947 */ /* 0x010fea0003800000 */
[----:B------:R-:W4:Y:S02]  /*11cf0*/  LDC R3, c[0x0][0x64c] ;  /* 0x00019300ff037b82 */ /* 0x000f240000000800 */
[----:B----4-:R-:W-:-:S05]  /*11d00*/  IADD3 R3, P0, R14, R3, RZ ;  /* 0x000000030e037210 */ /* 0x010fca0007f1e0ff */
[----:B------:R-:W-:-:S04]  /*11d10*/  IMAD.X R11, RZ, RZ, R5, P0 ;  /* 0x000000ffff0b7224 */ /* 0x000fc800000e0605 */
[----:B------:R-:W-:-:S04]  /*11d20*/  IMAD.WIDE.U32 R4, R11, R24, RZ ;  /* 0x000000180b047225 */ /* 0x000fc800078e00ff */
[----:B------:R-:W-:-:S04]  /*11d30*/  IMAD.WIDE.U32 R6, P0, R3, R25, R4 ;  /* 0x0000001903067225 */ /* 0x000fc80007800004 */
[----:B------:R-:W-:Y:S01]  /*11d40*/  IMAD.WIDE.U32 R4, R3, R24, RZ ;  /* 0x0000001803047225 */ /* 0x000fe200078e00ff */
[----:B------:R-:W-:-:S03]  /*11d50*/  MOV R8, R7 ;  /* 0x0000000700087202 */ /* 0x000fc60000000f00 */
[----:B------:R-:W-:Y:S01]  /*11d60*/  IMAD.X R9, RZ, RZ, RZ, P0 ;  /* 0x000000ffff097224 */ /* 0x000fe200000e06ff */
[----:B------:R-:W-:-:S05]  /*11d70*/  IADD3 RZ, P0, R5, R6, RZ ;  /* 0x0000000605ff7210 */ /* 0x000fca0007f1e0ff */
[----:B------:R-:W-:-:S08]  /*11d80*/  IMAD.WIDE.U32.X R4, R11, R25, R8, P0 ;  /* 0x000000190b047225 */ /* 0x000fd000000e0408 */
.L_x_481:
[----:B------:R-:W4:Y:S01]  /*11d90*/  LDC R3, c[0x0][0x65c] ;  /* 0x00019700ff037b82 */ /* 0x000f220000000800 */
[----:B------:R2:W-:Y:S01]  /*11da0*/  STL [R1+0x8c], R13 ;  /* 0x00008c0d01007387 */ /* 0x0005e20000100800 */
[----:B01----:R-:W-:Y:S01]  /*11db0*/  SHF.R.U64 R0, R4, R26, R5 ;  /* 0x0000001a04007219 */ /* 0x003fe20000001205 */
[----:B------:R-:W-:Y:S01]  /*11dc0*/  VIADD R7, R18, 0xffffffff ;  /* 0xffffffff12077836 */ /* 0x000fe20000000000 */
[----:B------:R-:W-:Y:S01]  /*11dd0*/  LOP3.LUT R5, R10, R23, RZ, 0xc0, !PT ;  /* 0x000000170a057212 */ /* 0x000fe200078ec0ff */
[----:B------:R-:W-:Y:S02]  /*11de0*/  IMAD.MOV R15, RZ, RZ, -R15 ;  /* 0x000000ffff0f7224 */ /* 0x000fe400078e0a0f */
[----:B------:R-:W-:Y:S02]  /*11df0*/  IMAD.MOV.U32 R4, RZ, RZ, 0x1 ;  /* 0x00000001ff047424 */ /* 0x000fe400078e00ff */
[----:B------:R-:W-:Y:S01]  /*11e00*/  IMAD R224, R224, R0, R5 ;  /* 0x00000000e0e07224 */ /* 0x000fe200078e0205 */
[----:B------:R-:W-:-:S02]  /*11e10*/  LOP3.LUT R5, R12, R7, RZ, 0xc0, !PT ;  /* 0x000000070c057212 */ /* 0x000fc400078ec0ff */
[----:B----4-:R-:W-:Y:S02]  /*11e20*/  ISETP.NE.AND P0, PT, R3, 0x1, PT ;  /* 0x000000010300780c */ /* 0x010fe40003f05270 */
[----:B------:R-:W-:-:S05]  /*11e30*/  IADD3 R3, -R0, RZ, RZ ;  /* 0x000000ff00037210 */ /* 0x000fca0007ffe1ff */
[----:B--2---:R-:W-:-:S04]  /*11e40*/  IMAD R0, R3, R27, R14 ;  /* 0x0000001b03007224 */ /* 0x004fc800078e020e */
[----:B------:R-:W-:Y:S01]  /*11e50*/  IMAD R3, R0, R18, R5 ;  /* 0x0000001200037224 */ /* 0x000fe200078e0205 */
[----:B------:R-:W-:Y:S01]  /*11e60*/  PRMT R0, R4, 0x7610, R0 ;  /* 0x0000761004007816 */ /* 0x000fe20000000000 */
[----:B---3--:R-:W-:-:S04]  /*11e70*/  @P0 IMAD R21, R19, R15, R20 ;  /* 0x0000000f13150224 */ /* 0x008fc800078e0214 */
[----:B------:R-:W-:-:S05]  /*11e80*/  IMAD R224, R224, R28, R21 ;  /* 0x0000001ce0e07224 */ /* 0x000fca00078e0215 */
[----:B------:R-:W-:Y:S02]  /*11e90*/  SEL R18, R3, R224, !P0 ;  /* 0x000000e003127207 */ /* 0x000fe40004000000 */
[----:B------:R-:W-:-:S07]  /*11ea0*/  SEL R224, R224, R3, !P0 ;  /* 0x00000003e0e07207 */ /* 0x000fce0004000000 */
.L_x_479:
[----:B------:R-:W-:Y:S01]  /*11eb0*/  LOP3.LUT P0, RZ, R0, 0xff, RZ, 0xc0, !PT ;  /* 0x000000ff00ff7812 */ /* 0x000fe2000780c0ff */
[----:B------:R-:W-:-:S12]  /*11ec0*/  IMAD.MOV.U32 R19, RZ, RZ, R224 ;  /* 0x000000ffff137224 */ /* 0x000fd800078e00e0 */
[----:B------:R-:W-:Y:S05]  /*11ed0*/  @P0 BRA `(.L_x_482) ;  /* 0xfffffef000340947 */ /* 0x000fea000383ffff */
[----:B------:R-:W-:Y:S05]  /*11ee0*/  EXIT ;  /* 0x000000000000794d */ /* 0x000fea0003800000 */
.L_x_3:
[----:B------:R-:W2:Y:S01]  /*11ef0*/  LDL R18, [R1+0x88] ;  /* 0x0000880001127983 */ /* 0x000ea20000100800 */
[----:B0-----:R-:W-:-:S03]  /*11f00*/  ULDC.64 UR4, c[0x0][0x650] ;  /* 0x0001940000047ab9 */ /* 0x001fc60000000a00 */
[----:B------:R-:W3:Y:S01]  /*11f10*/  LDL R19, [R1+0x84] ;  /* 0x0000840001137983 */ /* 0x000ee20000100800 */
[----:B------:R-:W-:Y:S01]  /*11f20*/  PRMT R5, RZ, 0x7610, R5 ;  /* 0x00007610ff057816 */ /* 0x000fe20000000005 */
[----:B------:R-:W-:Y:S01]  /*11f30*/  IMAD.MOV.U32 R12, RZ, RZ, -0x1 ;  /* 0xffffffffff0c7424 */ /* 0x000fe200078e00ff */
[----:B------:R-:W-:Y:S01]  /*11f40*/  MOV R7, 0xffffffff ;  /* 0xffffffff00077802 */ /* 0x000fe20000000f00 */
[----:B------:R-:W-:Y:S01]  /*11f50*/  IMAD.MOV.U32 R6, RZ, RZ, -0x1 ;  /* 0xffffffffff067424 */ /* 0x000fe200078e00ff */
[----:B--2---:R-:W-:-:S04]  /*11f60*/  ISETP.GE.U32.AND P0, PT, R18, UR4, PT ;  /* 0x0000000412007c0c */ /* 0x004fc8000bf06070 */
[----:B---3--:R-:W-:-:S13]  /*11f70*/  ISETP.GE.U32.AND.EX P0, PT, R19, UR5, PT, P0 ;  /* 0x0000000513007c0c */ /* 0x008fda000bf06100 */
[----:B------:R-:W-:Y:S05]  /*11f80*/  @P0 BRA `(.L_x_483) ;  /* 0x0000000400680947 */ /* 0x000fea0003800000 */
[----:B------:R-:W0:Y:S01]  /*11f90*/  LDC.64 R12, c[0x0][0x628] ;  /* 0x00018a00ff0c7b82 */ /* 0x000e220000000a00 */
[----:B------:R-:W-:Y:S01]  /*11fa0*/  MOV R10, R18 ;  /* 0x00000012000a7202 */ /* 0x000fe20000000f00 */
[----:B------:R-:W-:-:S06]  /*11fb0*/  IMAD.MOV.U32 R11, RZ, RZ, R19 ;  /* 0x000000ffff0b7224 */ /* 0x000fcc00078e0013 */
        /* <DEDUP_REMOVED lines=10> */
[----:B------:R-:W-:Y:S01]  /*12060*/  IMAD.WIDE.U32 R6, R5, R12, RZ ;  /* 0x0000000c05067225 */ /* 0x000fe200078e00ff */
[----:B------:R-:W-:-:S03]  /*12070*/  IADD3.X R11, RZ, RZ, RZ, P0, !PT ;  /* 0x000000ffff0b7210 */ /* 0x000fc600007fe4ff */
[----:B------:R-:W-:Y:S01]  /*12080*/  IMAD.MOV.U32 R10, RZ, RZ, R9 ;  /* 0x000000ffff0a7224 */ /* 0x000fe200078e0009 */
[----:B------:R-:W-:-:S05]  /*12090*/  IADD3 RZ, P0, R7, R8, RZ ;  /* 0x0000000807ff7210 */ /* 0x000fca0007f1e0ff */
[----:B------:R-:W-:-:S08]  /*120a0*/  IMAD.WIDE.U32.X R10, R15, R13, R10, P0 ;  /* 0x0000000d0f0a7225 */ /* 0x000fd000000e040a */
.L_x_484:
[--C-:B------:R-:W-:Y:S01]  /*120b0*/  SHF.R.U64 R13, R10, R14, R11.reuse ;  /* 0x0000000e0a0d7219 */ /* 0x100fe2000000120b */
[----:B------:R-:W0:Y:S01]  /*120c0*/  LDC R12, c[0x0][0x618] ;  /* 0x00018600ff0c7b82 */ /* 0x000e220000000800 */
[----:B------:R-:W-:Y:S01]  /*120d0*/  I2FP.F32.U32 R8, R2 ;  /* 0x0000000200087245 */ /* 0x000fe20000201000 */
[----:B------:R-:W-:Y:S01]  /*120e0*/  ULDC UR4, c[0x0][0x150] ;  /* 0x0000540000047ab9 */ /* 0x000fe20000000800 */
[----:B------:R-:W-:Y:S01]  /*120f0*/  SHF.R.U32.HI R3, RZ, R14, R11 ;  /* 0x0000000eff037219 */ /* 0x000fe2000001160b */
[----:B------:R-:W-:Y:S01]  /*12100*/  IMAD.MOV.U32 R7, RZ, RZ, R19 ;  /* 0x000000ffff077224 */ /* 0x000fe200078e0013 */
[----:B------:R-:W-:Y:S01]  /*12110*/  IADD3 R5, P0, RZ, -R13, RZ ;  /* 0x8000000dff057210 */ /* 0x000fe20007f1e0ff */
[----:B------:R-:W-:Y:S01]  /*12120*/  FMUL R9, R8, UR4 ;  /* 0x0000000408097c20 */ /* 0x000fe20008400000 */
[----:B------:R-:W-:Y:S01]  /*12130*/  MOV R6, R18 ;  /* 0x0000001200067202 */ /* 0x000fe20000000f00 */
[----:B------:R-:W1:Y:S01]  /*12140*/  LDC.64 R20, c[0x0][0x640] ;  /* 0x00019000ff147b82 */ /* 0x000e620000000a00 */
[----:B------:R-:W-:Y:S01]  /*12150*/  ULDC UR4, c[0x0][0x154] ;  /* 0x0000550000047ab9 */ /* 0x000fe20000000800 */
[----:B------:R-:W-:-:S02]  /*12160*/  IMAD.X R3, RZ, RZ, ~R3, P0 ;  /* 0x000000ffff037224 */ /* 0x000fc400000e0e03 */
[----:B------:R-:W2:Y:S01]  /*12170*/  F2I.U32.TRUNC.NTZ R9, R9 ;  /* 0x0000000900097305 */ /* 0x000ea2000020f000 */
[----:B------:R-:W-:-:S03]  /*12180*/  IMAD.WIDE.U32 R6, R5, R16, R6 ;  /* 0x0000001005067225 */ /* 0x000fc600078e0006 */
[----:B------:R-:W3:Y:S01]  /*12190*/  LDC R11, c[0x0][0x144] ;  /* 0x00005100ff0b7b82 */ /* 0x000ee20000000800 */
[----:B------:R-:W-:-:S04]  /*121a0*/  IMAD R8, R3, R16, RZ ;  /* 0x0000001003087224 */ /* 0x000fc800078e02ff */
[----:B------:R-:W-:Y:S02]  /*121b0*/  IMAD R3, R5, R17, R8 ;  /* 0x0000001105037224 */ /* 0x000fe400078e0208 */
[----:B------:R-:W-:Y:S01]  /*121c0*/  IMAD.MOV.U32 R8, RZ, RZ, 0x1 ;  /* 0x00000001ff087424 */ /* 0x000fe200078e00ff */
[----:B------:R-:W4:Y:S01]  /*121d0*/  LDC R14, c[0x0][0x608] ;  /* 0x00018200ff0e7b82 */ /* 0x000f220000000800 */
[----:B------:R-:W-:Y:S01]  /*121e0*/  IMAD.IADD R3, R7, 0x1, R3 ;  /* 0x0000000107037824 */ /* 0x000fe200078e0203 */
[----:B--2---:R-:W-:-:S04]  /*121f0*/  IADD3 R5, -R9, RZ, RZ ;  /* 0x000000ff09057210 */ /* 0x004fc80007ffe1ff */
[--C-:B0-----:R-:W-:Y:S02]  /*12200*/  SHF.R.U64 R10, R6, R12, R3.reuse ;  /* 0x0000000c060a7219 */ /* 0x101fe40000001203 */
[----:B------:R-:W0:Y:S01]  /*12210*/  LDC R19, c[0x0][0x658] ;  /* 0x00019600ff137b82 */ /* 0x000e220000000800 */
[----:B------:R-:W-:Y:S02]  /*12220*/  I2FP.F32.U32 R6, R4 ;  /* 0x0000000400067245 */ /* 0x000fe40000201000 */
[----:B-1----:R-:W-:Y:S02]  /*12230*/  ISETP.NE.U32.AND P0, PT, R20, RZ, PT ;  /* 0x000000ff1400720c */ /* 0x002fe40003f05070 */
[----:B------:R-:W-:Y:S01]  /*12240*/  SHF.R.U32.HI R3, RZ, R12, R3 ;  /* 0x0000000cff037219 */ /* 0x000fe20000011603 */
[----:B------:R-:W-:Y:S01]  /*12250*/  FMUL R6, R6, UR4 ;  /* 0x0000000406067c20 */ /* 0x000fe20008400000 */
[----:B------:R-:W-:Y:S01]  /*12260*/  ISETP.NE.AND.EX P0, PT, R21, RZ, PT, P0 ;  /* 0x000000ff1500720c */ /* 0x000fe20003f05300 */
[----:B------:R-:W1:Y:S01]  /*12270*/  LDC R17, c[0x0][0x148] ;  /* 0x00005200ff117b82 */ /* 0x000e620000000800 */
[----:B---3--:R-:W-:-:S02]  /*12280*/  IMAD R18, R11, R5, R2 ;  /* 0x000000050b127224 */ /* 0x008fc400078e0202 */
[----:B------:R-:W-:-:S05]  /*12290*/  IMAD.MOV.U32 R12, RZ, RZ, -0x1 ;  /* 0xffffffffff0c7424 */ /* 0x000fca00078e00ff */
[----:B------:R-:W2:Y:S01]  /*122a0*/  LDC R16, c[0x0][0x600] ;  /* 0x00018000ff107b82 */ /* 0x000ea20000000800 */
[-CC-:B----4-:R-:W-:Y:S02]  /*122b0*/  SHF.R.U64 R15, R10, R14.reuse, R3.reuse ;  /* 0x0000000e0a0f7219 */ /* 0x190fe40000001203 */
[----:B------:R-:W-:Y:S02]  /*122c0*/  SHF.R.U32.HI R2, RZ, R14, R3 ;  /* 0x0000000eff027219 */ /* 0x000fe40000011603 */
[----:B------:R3:W4:Y:S03]  /*122d0*/  F2I.U32.TRUNC.NTZ R14, R6 ;  /* 0x00000006000e7305 */ /* 0x000726000020f000 */
[----:B------:R-:W1:Y:S01]  /*122e0*/  LDC R22, c[0x0][0x648] ;  /* 0x00019200ff167b82 */ /* 0x000e620000000800 */
[-C--:B0-----:R-:W-:Y:S02]  /*122f0*/  SHF.L.U32 R5, R12, R19.reuse, RZ ;  /* 0x000000130c057219 */ /* 0x081fe400000006ff */
[----:B------:R-:W-:-:S02]  /*12300*/  SHF.R.U64 R12, R15, R19, R2 ;  /* 0x000000130f0c7219 */ /* 0x000fc40000001202 */
[-C--:B------:R-:W-:Y:S02]  /*12310*/  SHF.R.U32.HI R3, RZ, R19.reuse, R2 ;  /* 0x00000013ff037219 */ /* 0x080fe40000011602 */
[----:B------:R-:W-:Y:S01]  /*12320*/  SHF.L.U32 R19, R8, R19, RZ ;  /* 0x0000001308137219 */ /* 0x000fe200000006ff */
[----:B------:R-:W0:Y:S01]  /*12330*/  LDC R23, c[0x0][0x638] ;  /* 0x00018e00ff177b82 */ /* 0x000e220000000800 */
[----:B------:R-:W-:Y:S02]  /*12340*/  LOP3.LUT R24, RZ, R5, RZ, 0x33, !PT ;  /* 0x00000005ff187212 */ /* 0x000fe400078e33ff */
[----:B------:R-:W-:-:S05]  /*12350*/  MOV R2, R12 ;  /* 0x0000000c00027202 */ /* 0x000fca0000000f00 */
[----:B------:R-:W0:Y:S01]  /*12360*/  LDC R25, c[0x0][0x610] ;  /* 0x00018400ff197b82 */ /* 0x000e220000000800 */
[----:B---34-:R-:W-:Y:S05]  /*12370*/  @!P0 BRA `(.L_x_485) ;  /* 0x0000000000288947 */ /* 0x018fea0003800000 */
[----:B------:R-:W3:Y:S02]  /*12380*/  LDC R5, c[0x0][0x64c] ;  /* 0x00019300ff057b82 */ /* 0x000ee40000000800 */
[----:B---3--:R-:W-:-:S05]  /*12390*/  IADD3 R5, P0, R12, R5, RZ ;  /* 0x000000050c057210 */ /* 0x008fca0007f1e0ff */
        /* <DEDUP_REMOVED lines=8> */
.L_x_485:
[----:B------:R-:W3:Y:S01]  /*12420*/  LDC R5, c[0x0][0x65c] ;  /* 0x00019700ff057b82 */ /* 0x000ee20000000800 */
[----:B-1----:R-:W-:Y:S01]  /*12430*/  SHF.R.U64 R3, R2, R22, R3 ;  /* 0x0000001602037219 */ /* 0x002fe20000001203 */
[----:B--2---:R-:W-:Y:S01]  /*12440*/  VIADD R9, R16, 0xffffffff ;  /* 0xffffffff10097836 */ /* 0x004fe20000000000 */
[----:B------:R-:W-:Y:S01]  /*12450*/  LOP3.LUT R2, R15, R24, RZ, 0xc0, !PT ;  /* 0x000000180f027212 */ /* 0x000fe200078ec0ff */
[----:B------:R-:W-:Y:S02]  /*12460*/  IMAD.MOV R14, RZ, RZ, -R14 ;  /* 0x000000ffff0e7224 */ /* 0x000fe400078e0a0e */
[----:B------:R-:W-:Y:S02]  /*12470*/  IMAD.MOV.U32 R6, RZ, RZ, R13 ;  /* 0x000000ffff067224 */ /* 0x000fe400078e000d */
[----:B------:R-:W-:Y:S01]  /*12480*/  IMAD R7, R19, R3, R2 ;  /* 0x0000000313077224 */ /* 0x000fe200078e0202 */
[----:B---3--:R-:W-:Y:S02]  /*12490*/  ISETP.NE.AND P0, PT, R5, 0x1, PT ;  /* 0x000000010500780c */ /* 0x008fe40003f05270 */
[----:B------:R-:W-:-:S02]  /*124a0*/  IADD3 R5, -R3, RZ, RZ ;  /* 0x000000ff03057210 */ /* 0x000fc40007ffe1ff */
[----:B------:R-:W-:-:S03]  /*124b0*/  LOP3.LUT R3, R10, R9, RZ, 0xc0, !PT ;  /* 0x000000090a037212 */ /* 0x000fc600078ec0ff */
[----:B0-----:R-:W-:Y:S02]  /*124c0*/  IMAD R2, R5, R23, R12 ;  /* 0x0000001705027224 */ /* 0x001fe400078e020c */
[----:B------:R-:W-:Y:S02]  /*124d0*/  IMAD.MOV.U32 R5, RZ, RZ, 0x1 ;  /* 0x00000001ff057424 */ /* 0x000fe400078e00ff */
[----:B------:R-:W-:Y:S02]  /*124e0*/  IMAD R2, R2, R16, R3 ;  /* 0x0000001002027224 */ /* 0x000fe400078e0203 */
[----:B------:R-:W-:-:S04]  /*124f0*/  @P0 IMAD R18, R17, R14, R4 ;  /* 0x0000000e11120224 */ /* 0x000fc800078e0204 */
[----:B------:R-:W-:-:S05]  /*12500*/  IMAD R7, R7, R25, R18 ;  /* 0x0000001907077224 */ /* 0x000fca00078e0212 */
[----:B------:R-:W-:Y:S02]  /*12510*/  SEL R12, R2, R7, !P0 ;  /* 0x00000007020c7207 */ /* 0x000fe40004000000 */
[----:B------:R-:W-:-:S07]  /*12520*/  SEL R7, R7, R2, !P0 ;  /* 0x0000000207077207 */ /* 0x000fce0004000000 */
.L_x_483:
[----:B------:R-:W-:-:S08]  /*12530*/  NOP ;  /* 0x0000000000007918 */ /* 0x000fd00000000000 */
[----:B------:R-:W0:-:S00]  /*12540*/  USETMAXREG.DEALLOC.CTAPOOL 0x28 ;  /* 0x00000028000079c8 */ /* 0x000e0000080e0500 */
[----:B0-----:R-:W-:-:S13]  /*12550*/  ISETP.NE.AND P0, PT, R0, RZ, PT ;  /* 0x000000ff0000720c */ /* 0x001fda0003f05270 */
[----:B------:R-:W-:Y:S05]  /*12560*/  @P0 EXIT ;  /* 0x000000000000094d */ /* 0x000fea0003800000 */
[----:B------:R-:W-:Y:S01]  /*12570*/  LOP3.LUT P0, RZ, R5, 0xff, RZ, 0xc0, !PT ;  /* 0x000000ff05ff7812 */ /* 0x000fe2000780c0ff */
[----:B------:R-:W-:Y:S01]  /*12580*/  IMAD.MOV.U32 R0, RZ, RZ, RZ ;  /* 0x000000ffff007224 */ /* 0x000fe200078e00ff */
[----:B------:R-:W-:-:S11]  /*12590*/  MOV R8, 0x1 ;  /* 0x0000000100087802 */ /* 0x000fd60000000f00 */
[----:B------:R-:W-:Y:S05]  /*125a0*/  @!P0 BRA `(.L_x_486) ;  /* 0x0000000c00588947 */ /* 0x000fea0003800000 */
[----:B------:R-:W2:Y:S01]  /*125b0*/  LDL R2, [R1+0x80] ;  /* 0x0000800001027983 */ /* 0x000ea20000100800 */
[----:B------:R-:W0:Y:S01]  /*125c0*/  LDC R0, c[0x0][0x28c] ;  /* 0x0000a300ff007b82 */ /* 0x000e220000000800 */
[----:B------:R-:W-:Y:S01]  /*125d0*/  ULDC UR5, c[0x0][0x600] ;  /* 0x0001800000057ab9 */ /* 0x000fe20000000800 */
[----:B------:R-:W-:Y:S01]  /*125e0*/  ULDC UR4, c[0x0][0xc] ;  /* 0x0000030000047ab9 */ /* 0x000fe20000000800 */
[----:B------:R-:W1:Y:S01]  /*125f0*/  S2R R4, SR_TID.X ;  /* 0x0000000000047919 */ /* 0x000e620000002100 */
[----:B------:R-:W-:Y:S01]  /*12600*/  UIADD3 UR16, UR5, -0x1, URZ ;  /* 0xffffffff05107890 */ /* 0x000fe2000fffe03f */
[----:B------:R-:W-:Y:S01]  /*12610*/  BSSY B0, `(.L_x_486) ;  /* 0x00000cf000007945 */ /* 0x000fe20003800000 */
[----:B------:R-:W-:Y:S01]  /*12620*/  ULDC UR6, c[0x0][0x658] ;  /* 0x0001960000067ab9 */ /* 0x000fe20000000800 */
[----:B------:R-:W-:Y:S01]  /*12630*/  ULDC UR5, c[0x0][0x10] ;  /* 0x0000040000057ab9 */ /* 0x000fe20000000800 */
[----:B------:R-:W-:Y:S01]  /*12640*/  UMOV UR7, 0xffffffff ;  /* 0xffffffff00077882 */ /* 0x000fe20000000000 */
[----:B------:R-:W-:Y:S01]  /*12650*/  UMOV UR8, 0x1 ;  /* 0x0000000100087882 */ /* 0x000fe20000000000 */
[----:B------:R-:W-:Y:S01]  /*12660*/  UIMAD.WIDE.U32 UR4, UR4, UR5, URZ ;  /* 0x00000005040472a5 */ /* 0x000fe2000f8e003f */
[----:B------:R-:W-:Y:S01]  /*12670*/  MOV R10, 0x1 ;  /* 0x00000001000a7802 */ /* 0x000fe20000000f00 */
[----:B------:R-:W-:Y:S01]  /*12680*/  USHF.L.U32 UR7, UR7, UR6, URZ ;  /* 0x0000000607077299 */ /* 0x000fe2000800063f */
[----:B------:R-:W-:Y:S01]  /*12690*/  IMAD.MOV.U32 R8, RZ, RZ, 0x1 ;  /* 0x00000001ff087424 */ /* 0x000fe200078e00ff */
[----:B------:R-:W-:-:S02]  /*126a0*/  USHF.L.U32 UR18, UR8, UR6, URZ ;  /* 0x0000000608127299 */ /* 0x000fc4000800063f */
[----:B------:R-:W-:Y:S01]  /*126b0*/  ULOP3.LUT UR17, URZ, UR7, URZ, 0x33, !UPT ;  /* 0x000000073f117292 */ /* 0x000fe2000f8e333f */
[----:B------:R-:W-:Y:S01]  /*126c0*/  ULDC UR6, c[0x0][0x14] ;  /* 0x0000050000067ab9 */ /* 0x000fe20000000800 */
[----:B------:R-:W-:Y:S01]  /*126d0*/  ULDC.64 UR22, c[0x0][0x198] ;  /* 0x0000660000167ab9 */ /* 0x000fe20000000a00 */
[----:B------:R-:W-:Y:S02]  /*126e0*/  UIMAD.WIDE.U32 UR20, UR4, UR6, URZ ;  /* 0x00000006041472a5 */ /* 0x000fe4000f8e003f */
[----:B------:R-:W-:Y:S01]  /*126f0*/  UIMAD UR13, UR5, UR6, URZ ;  /* 0x00000006050d72a4 */ /* 0x000fe2000f8e023f */
[----:B0-----:R-:W-:-:S03]  /*12700*/  VIADD R0, R0, 0x7f ;  /* 0x0000007f00007836 */ /* 0x001fc60000000000 */
[----:B------:R-:W-:Y:S02]  /*12710*/  UIADD3 UR13, UR21, UR13, URZ ;  /* 0x0000000d150d7290 */ /* 0x000fe4000fffe03f */
[----:B------:R-:W-:-:S04]  /*12720*/  SHF.R.S32.HI R3, RZ, 0x1f, R0 ;  /* 0x0000001fff037819 */ /* 0x000fc80000011400 */
[----:B------:R-:W-:Y:S01]  /*12730*/  LEA.HI R3, R3, R0, RZ, 0x7 ;  /* 0x0000000003037211 */ /* 0x000fe200078f38ff */
[----:B------:R-:W-:Y:S01]  /*12740*/  IMAD.MOV.U32 R0, RZ, RZ, RZ ;  /* 0x000000ffff007224 */ /* 0x000fe200078e00ff */
[C---:B-1----:R-:W-:Y:S02]  /*12750*/  LOP3.LUT P2, RZ, R4.reuse, 0x7f, RZ, 0xc0, !PT ;  /* 0x0000007f04ff7812 */ /* 0x042fe4000784c0ff */
[----:B------:R-:W-:Y:S02]  /*12760*/  LOP3.LUT P0, RZ, R4, 0x1f, RZ, 0xc0, !PT ;  /* 0x0000001f04ff7812 */ /* 0x000fe4000780c0ff */
[----:B------:R-:W-:Y:S02]  /*12770*/  SHF.R.S32.HI R11, RZ, 0x7, R3 ;  /* 0x00000007ff0b7819 */ /* 0x000fe40000011403 */
[----:B------:R-:W-:Y:S02]  /*12780*/  PLOP3.LUT P0, PT, P0, P2, PT, 0x8a, 0x0 ;  /* 0x000000000000781c */ /* 0x000fe40000705172 */
[----:B------:R-:W-:-:S02]  /*12790*/  IADD3 R9, R11, 0x1, RZ ;  /* 0x000000010b097810 */ /* 0x000fc40007ffe0ff */
[----:B--2---:R-:W-:-:S09]  /*127a0*/  LOP3.LUT R13, R2, 0x2, RZ, 0xfc, !PT ;  /* 0x00000002020d7812 */ /* 0x004fd200078efcff */
.L_x_498:
[----:B------:R-:W-:-:S03]  /*127b0*/  UMOV UR4, 0xffffffff ;  /* 0xffffffff00047882 */ /* 0x000fc60000000000 */
[----:B------:R-:W-:Y:S05]  /*127c0*/  BRA.DIV UR4, `(.L_x_487) ;  /* 0x0000000e04bc7947 */ /* 0x000fea000b800000 */
[----:B------:R-:W-:-:S13]  /*127d0*/  ELECT P6, URZ, PT ;  /* 0x00000000003f782f */ /* 0x000fda00038c0000 */
.L_x_509:
[----:B------:R-:W0:Y:S01]  /*127e0*/  LDC R2, c[0x0][0x28c] ;  /* 0x0000a300ff027b82 */ /* 0x000e220000000800 */
[----:B------:R-:W-:Y:S01]  /*127f0*/  BSSY B1, `(.L_x_488) ;  /* 0x0000037000017945 */ /* 0x000fe20003800000 */
[----:B0-----:R-:W-:-:S13]  /*12800*/  ISETP.LT.OR P6, PT, R2, 0x1, !P6 ;  /* 0x000000010200780c */ /* 0x001fda00077c1670 */
[----:B------:R-:W-:Y:S05]  /*12810*/  @P6 BRA `(.L_x_489) ;  /* 0x0000000000d06947 */ /* 0x000fea0003800000 */
[----:B------:R-:W-:Y:S01]  /*12820*/  IMAD R14, R12, 0xe0, RZ ;  /* 0x000000e00c0e7824 */ /* 0x000fe200078e02ff */
[----:B------:R-:W-:Y:S01]  /*12830*/  MOV R3, R8 ;  /* 0x0000000800037202 */ /* 0x000fe20000000f00 */
[----:B------:R-:W-:Y:S02]  /*12840*/  IMAD R15, R7, 0xc0, RZ ;  /* 0x000000c0070f7824 */ /* 0x000fe400078e02ff */
[----:B------:R-:W-:Y:S02]  /*12850*/  IMAD.MOV.U32 R16, RZ, RZ, RZ ;  /* 0x000000ffff107224 */ /* 0x000fe400078e00ff */
[----:B------:R-:W-:Y:S02]  /*12860*/  IMAD.MOV.U32 R2, RZ, RZ, R9 ;  /* 0x000000ffff027224 */ /* 0x000fe400078e0009 */
[----:B------:R-:W-:-:S07]  /*12870*/  IMAD.MOV.U32 R4, RZ, RZ, R0 ;  /* 0x000000ffff047224 */ /* 0x000fce00078e0000 */
.L_x_493:
[----:B------:R-:W0:Y:S01]  /*12880*/  S2R R12, SR_CgaCtaId ;  /* 0x00000000000c7919 */ /* 0x000e220000008800 */
[----:B------:R-:W-:Y:S01]  /*12890*/  MOV R5, 0x400 ;  /* 0x0000040000057802 */ /* 0x000fe20000000f00 */
[----:B------:R-:W1:Y:S03]  /*128a0*/  @!P2 LDC R7, c[0x0][0x500] ;  /* 0x00014000ff07ab82 */ /* 0x000e660000000800 */
[----:B0-----:R-:W-:Y:S02]  /*128b0*/  LEA R17, R12, R5, 0x18 ;  /* 0x000000050c117211 */ /* 0x001fe400078ec0ff */
[----:B------:R-:W-:-:S03]  /*128c0*/  SHF.L.U32 R5, R3, 0x1f, RZ ;  /* 0x0000001f03057819 */ /* 0x000fc600000006ff */
[----:B------:R-:W-:-:S04]  /*128d0*/  IMAD R12, R4, 0x8, R17 ;  /* 0x00000008040c7824 */ /* 0x000fc800078e0211 */
[----:B------:R-:W0:Y:S02]  /*128e0*/  SYNCS.PHASECHK.TRANS64.TRYWAIT P1, [R12+URZ+0x20], R5 ;  /* 0x000020050c0075a7 */ /* 0x000e24000802017f */
[----:B01----:R-:W-:Y:S05]  /*128f0*/  @!P1 BRA `(.L_x_490) ;  /* 0x0000000c00909947 */ /* 0x003fea0003800000 */
.L_x_510:
[----:B0-----:R-:W-:Y:S01]  /*12900*/  PRMT R5, R13, 0x9910, RZ ;  /* 0x000099100d057816 */ /* 0x001fe200000000ff */
[----:B------:R0:W-:Y:S03]  /*12910*/  @!P2 SYNCS.ARRIVE.TRANS64 RZ, [R12+URZ], R7 ;  /* 0x000000070cffa9a7 */ /* 0x0001e6000800003f */
[----:B------:R-:W-:-:S13]  /*12920*/  ISETP.NE.AND P1, PT, R5, 0x2, PT ;  /* 0x000000020500780c */ /* 0x000fda0003f25270 */
[----:B0-----:R-:W-:Y:S05]  /*12930*/  @P1 BRA `(.L_x_491) ;  /* 0x0000000000041947 */ /* 0x001fea0003800000 */
[----:B------:R-:W-:Y:S01]  /*12940*/  BPT.TRAP 0x1 ;  /* 0x000000040000795c */ /* 0x000fe20000300000 */
.L_x_491:
[----:B------:R-:W-:Y:S05]  /*12950*/  @P0 BRA `(.L_x_492) ;  /* 0x0000000000040947 */ /* 0x000fea0003800000 */
[----:B------:R-:W-:Y:S01]  /*12960*/  BPT.TRAP 0x1 ;  /* 0x000000040000795c */ /* 0x000fe20000300000 */
.L_x_492:
[--C-:B------:R-:W-:Y:S01]  /*12970*/  IMAD R5, R4, 0x6000, R17.reuse ;  /* 0x0000600004057824 */ /* 0x100fe200078e0211 */
[----:B------:R-:W-:Y:S01]  /*12980*/  R2UR UR9, R12 ;  /* 0x000000000c0972ca */ /* 0x000fe200000e0000 */
[----:B------:R-:W-:Y:S01]  /*12990*/  IMAD R17, R4, 0x7000, R17 ;  /* 0x0000700004117824 */ /* 0x000fe200078e0211 */
[----:B------:R-:W-:Y:S01]  /*129a0*/  UIADD3 UR4, UP0, UR22, 0xf0, URZ ;  /* 0x000000f016047890 */ /* 0x000fe2000ff1e03f */
[----:B------:R-:W-:Y:S01]  /*129b0*/  VIADD R2, R2, 0xffffffff ;  /* 0xffffffff02027836 */ /* 0x000fe20000000000 */
[----:B------:R-:W-:Y:S01]  /*129c0*/  R2UR UR5, R5 ;  /* 0x00000000050572ca */ /* 0x000fe200000e0000 */
[----:B------:R-:W-:Y:S01]  /*129d0*/  UIADD3 UR24, UP1, UR22, 0x1f0, URZ ;  /* 0x000001f016187890 */ /* 0x000fe2000ff3e03f */
[----:B------:R-:W-:Y:S01]  /*129e0*/  R2UR UR8, R17 ;  /* 0x00000000110872ca */ /* 0x000fe200000e0000 */
[----:B------:R-:W-:Y:S01]  /*129f0*/  UMOV UR6, 0x0 ;  /* 0x0000000000067882 */ /* 0x000fe20000000000 */
[----:B------:R-:W-:Y:S01]  /*12a00*/  R2UR UR11, R15 ;  /* 0x000000000f0b72ca */ /* 0x000fe200000e0000 */
[----:B------:R-:W-:Y:S01]  /*12a10*/  UIADD3.X UR25, URZ, UR23, URZ, UP1, !UPT ;  /* 0x000000173f197290 */ /* 0x000fe20008ffe43f */
[----:B------:R-:W-:Y:S01]  /*12a20*/  R2UR UR10, R16 ;  /* 0x00000000100a72ca */ /* 0x000fe200000e0000 */
[----:B------:R-:W-:Y:S01]  /*12a30*/  UMOV UR7, 0x10000000 ;  /* 0x1000000000077882 */ /* 0x000fe20000000000 */
[----:B------:R-:W-:Y:S01]  /*12a40*/  R2UR UR12, R6 ;  /* 0x00000000060c72ca */ /* 0x000fe200000e0000 */
[----:B------:R-:W-:Y:S01]  /*12a50*/  VIADD R16, R16, 0x80 ;  /* 0x0000008010107836 */ /* 0x000fe20000000000 */
[----:B------:R-:W-:-:S02]  /*12a60*/  R2UR UR19, R14 ;  /* 0x000000000e1372ca */ /* 0x000fc400000e0000 */
[----:B------:R-:W-:Y:S01]  /*12a70*/  ISETP.GT.AND P3, PT, R2, 0x1, PT ;  /* 0x000000010200780c */ /* 0x000fe20003f64270 */
[----:B------:R-:W-:Y:S01]  /*12a80*/  UIADD3 UR14, UR5, 0x100, URZ ;  /* 0x00000100050e7890 */ /* 0x000fe2000fffe03f */
[----:B------:R-:W-:Y:S01]  /*12a90*/  IADD3 R4, R4, 0x1, RZ ;  /* 0x0000000104047810 */ /* 0x000fe20007ffe0ff */
[----:B------:R-:W-:Y:S02]  /*12aa0*/  UIADD3.X UR5, URZ, UR23, URZ, UP0, !UPT ;  /* 0x000000173f057290 */ /* 0x000fe400087fe43f */
[----:B------:R-:W-:Y:S01]  /*12ab0*/  UIADD3 UR15, UR8, 0x18100, URZ ;  /* 0x00018100080f7890 */ /* 0x000fe2000fffe03f */
[----:B------:R-:W-:Y:S02]  /*12ac0*/  ISETP.NE.AND P1, PT, R4, 0x4, PT ;  /* 0x000000040400780c */ /* 0x000fe40003f25270 */
[----:B------:R-:W-:Y:S02]  /*12ad0*/  UMOV UR8, UR14 ;  /* 0x0000000e00087c82 */ /* 0x000fe40008000000 */
[----:B------:R-:W-:-:S02]  /*12ae0*/  SEL R12, RZ, 0x1, P1 ;  /* 0x00000001ff0c7807 */ /* 0x000fc40000800000 */
[----:B------:R0:W-:Y:S01]  /*12af0*/  UTMALDG.3D [UR8], [UR4], desc[UR6] ;  /* 0x00000608040075b4 */ /* 0x0001e20008011000 */
[----:B------:R-:W-:Y:S02]  /*12b00*/  SEL R4, R4, RZ, P1 ;  /* 0x000000ff04047207 */ /* 0x000fe40000800000 */
[----:B------:R-:W-:Y:S01]  /*12b10*/  LOP3.LUT R3, R3, R12, RZ, 0x3c, !PT ;  /* 0x0000000c03037212 */ /* 0x000fe200078e3cff */
[----:B0-----:R-:W-:Y:S01]  /*12b20*/  UMOV UR8, UR15 ;  /* 0x0000000f00087c82 */ /* 0x001fe20008000000 */
[----:B------:R-:W-:Y:S02]  /*12b30*/  UMOV UR11, UR19 ;  /* 0x00000013000b7c82 */ /* 0x000fe40008000000 */
[----:B------:R0:W-:Y:S02]  /*12b40*/  UTMALDG.3D [UR8], [UR24], desc[UR6] ;  /* 0x00000608180075b4 */ /* 0x0001e40008011000 */
[----:B0-----:R-:W-:Y:S05]  /*12b50*/  @P3 BRA `(.L_x_493) ;  /* 0xfffffffc00483947 */ /* 0x001fea000383ffff */
.L_x_489:
[----:B------:R-:W-:Y:S05]  /*12b60*/  BSYNC B1 ;  /* 0x0000000000017941 */ /* 0x000fea0003800000 */
.L_x_488:
[----:B------:R-:W2:Y:S01]  /*12b70*/  LDL.LU R18, [R1+0x84] ;  /* 0x0000840001127983 */ /* 0x000ea20000300800 */
[----:B------:R-:W-:Y:S01]  /*12b80*/  LOP3.LUT P3, RZ, R10, 0xff, RZ, 0xc0, !PT ;  /* 0x000000ff0aff7812 */ /* 0x000fe2000786c0ff */
[----:B------:R-:W-:Y:S02]  /*12b90*/  ULDC.64 UR4, c[0x0][0x650] ;  /* 0x0001940000047ab9 */ /* 0x000fe40000000a00 */
[----:B------:R-:W3:Y:S01]  /*12ba0*/  LDL.LU R17, [R1+0x88] ;  /* 0x0000880001117983 */ /* 0x000ee20000300800 */
[----:B------:R-:W-:Y:S01]  /*12bb0*/  IADD3 R0, R11, R0, RZ ;  /* 0x000000000b007210 */ /* 0x000fe20007ffe0ff */
[----:B------:R-:W-:Y:S01]  /*12bc0*/  BSSY B1, `(.L_x_494) ;  /* 0x0000071000017945 */ /* 0x000fe20003800000 */
[----:B------:R-:W-:Y:S01]  /*12bd0*/  IMAD.MOV.U32 R7, RZ, RZ, -0x1 ;  /* 0xffffffffff077424 */ /* 0x000fe200078e00ff */
[----:B------:R-:W-:Y:S01]  /*12be0*/  MOV R6, 0xffffffff ;  /* 0xffffffff00067802 */ /* 0x000fe20000000f00 */
[----:B------:R-:W-:Y:S01]  /*12bf0*/  IMAD.MOV.U32 R12, RZ, RZ, -0x1 ;  /* 0xffffffffff0c7424 */ /* 0x000fe200078e00ff */
[----:B------:R-:W-:-:S02]  /*12c00*/  ISETP.GT.U32.AND P1, PT, R0, 0x3, PT ;  /* 0x000000030000780c */ /* 0x000fc40003f24070 */
[----:B------:R-:W-:Y:S02]  /*12c10*/  SHF.R.U32.HI R2, RZ, 0x2, R0 ;  /* 0x00000002ff027819 */ /* 0x000fe40000011600 */
[----:B------:R-:W0:Y:S01]  /*12c20*/  @P3 S2R R4, SR_CgaCtaId ;  /* 0x0000000000043919 */ /* 0x000e220000008800 */
[----:B------:R-:W-:Y:S02]  /*12c30*/  @P3 MOV R3, 0x400 ;  /* 0x0000040000033802 */ /* 0x000fe40000000f00 */
[----:B------:R-:W-:Y:S02]  /*12c40*/  ISETP.LT.U32.AND P1, PT, R11, 0x4, P1 ;  /* 0x000000040b00780c */ /* 0x000fe40000f21070 */
[----:B------:R-:W-:Y:S02]  /*12c50*/  LOP3.LUT R2, R2, 0x1, RZ, 0xc0, !PT ;  /* 0x0000000102027812 */ /* 0x000fe400078ec0ff */
[----:B------:R-:W-:Y:S02]  /*12c60*/  LOP3.LUT R0, R0, 0x3, RZ, 0xc0, !PT ;  /* 0x0000000300007812 */ /* 0x000fe400078ec0ff */
[----:B------:R-:W-:-:S02]  /*12c70*/  PRMT R10, RZ, 0x7610, R10 ;  /* 0x00007610ff0a7816 */ /* 0x000fc4000000000a */
[----:B0-----:R-:W-:-:S04]  /*12c80*/  @P3 LEA R3, R4, R3, 0x18 ;  /* 0x0000000304033211 */ /* 0x001fc800078ec0ff */
[----:B------:R0:W-:Y:S01]  /*12c90*/  @P3 SYNCS.ARRIVE.TRANS64.A1T0 RZ, [R3+URZ+0x58], RZ ;  /* 0x000058ff03ff39a7 */ /* 0x0001e2000810003f */
[----:B------:R-:W-:-:S04]  /*12ca0*/  ISETP.NE.U32.AND P3, PT, R2, 0x1, PT ;  /* 0x000000010200780c */ /* 0x000fc80003f65070 */
[----:B------:R-:W-:Y:S02]  /*12cb0*/  ISETP.GT.U32.AND P3, PT, R11, 0x3, !P3 ;  /* 0x000000030b00780c */ /* 0x000fe40005f64070 */
[----:B0-----:R-:W-:Y:S02]  /*12cc0*/  SEL R3, RZ, 0x1, !P1 ;  /* 0x00000001ff037807 */ /* 0x001fe40004800000 */
[----:B------:R-:W-:-:S04]  /*12cd0*/  SEL R2, RZ, 0x1, !P3 ;  /* 0x00000001ff027807 */ /* 0x000fc80005800000 */
[----:B------:R-:W-:Y:S02]  /*12ce0*/  LOP3.LUT R8, R2, R8, R3, 0x96, !PT ;  /* 0x0000000802087212 */ /* 0x000fe400078e9603 */
[----:B------:R-:W-:Y:S02]  /*12cf0*/  PRMT R2, RZ, 0x7610, R2 ;  /* 0x00007610ff027816 */ /* 0x000fe40000000002 */
[----:B---3--:R-:W-:-:S04]  /*12d00*/  IADD3 R17, P4, R17, UR20, RZ ;  /* 0x0000001411117c10 */ /* 0x008fc8000ff9e0ff */
[----:B--2---:R-:W-:Y:S01]  /*12d10*/  IADD3.X R18, R18, UR13, RZ, P4, !PT ;  /* 0x0000000d12127c10 */ /* 0x004fe2000a7fe4ff */
[----:B------:R0:W-:Y:S01]  /*12d20*/  STL [R1+0x88], R17 ;  /* 0x0000881101007387 */ /* 0x0001e20000100800 */
[----:B------:R-:W-:-:S03]  /*12d30*/  ISETP.GE.U32.AND P4, PT, R17, UR4, PT ;  /* 0x0000000411007c0c */ /* 0x000fc6000bf86070 */
[----:B------:R0:W-:Y:S01]  /*12d40*/  STL [R1+0x84], R18 ;  /* 0x0000841201007387 */ /* 0x0001e20000100800 */
[----:B------:R-:W-:-:S13]  /*12d50*/  ISETP.GE.U32.AND.EX P1, PT, R18, UR5, PT, P4 ;  /* 0x0000000512007c0c */ /* 0x000fda000bf26140 */
[----:B0-----:R-:W-:Y:S05]  /*12d60*/  @P1 BRA `(.L_x_495) ;  /* 0x0000000400581947 */ /* 0x001fea0003800000 */
[----:B------:R-:W-:Y:S01]  /*12d70*/  ULDC.64 UR4, c[0x0][0x628] ;  /* 0x00018a0000047ab9 */ /* 0x000fe20000000a00 */
[----:B------:R-:W0:Y:S01]  /*12d80*/  S2R R14, SR_CTAID.X ;  /* 0x00000000000e7919 */ /* 0x000e220000002500 */
[----:B------:R-:W-:Y:S01]  /*12d90*/  ISETP.NE.U32.AND P1, PT, RZ, UR4, PT ;  /* 0x00000004ff007c0c */ /* 0x000fe2000bf25070 */
[----:B------:R-:W-:Y:S01]  /*12da0*/  ULDC UR7, c[0x0][0x630] ;  /* 0x00018c0000077ab9 */ /* 0x000fe20000000800 */
[----:B------:R-:W-:Y:S01]  /*12db0*/  IMAD.MOV.U32 R2, RZ, RZ, R17 ;  /* 0x000000ffff027224 */ /* 0x000fe200078e0011 */
[----:B------:R-:W1:Y:S01]  /*12dc0*/  S2R R12, SR_CTAID.Y ;  /* 0x00000000000c7919 */ /* 0x000e620000002600 */
[----:B------:R-:W-:Y:S01]  /*12dd0*/  ISETP.NE.AND.EX P1, PT, RZ, UR5, PT, P1 ;  /* 0x00000005ff007c0c */ /* 0x000fe2000bf25310 */
[----:B------:R-:W-:-:S12]  /*12de0*/  IMAD.MOV.U32 R3, RZ, RZ, R18 ;  /* 0x000000ffff037224 */ /* 0x000fd800078e0012 */
[----:B------:R-:W-:Y:S05]  /*12df0*/  @!P1 BRA `(.L_x_496) ;  /* 0x0000000000289947 */ /* 0x000fea0003800000 */
[----:B------:R-:W-:Y:S02]  /*12e00*/  ULDC UR6, c[0x0][0x634] ;  /* 0x00018d0000067ab9 */ /* 0x000fe40000000800 */
[----:B------:R-:W-:-:S04]  /*12e10*/  IADD3 R7, P1, R17, UR6, RZ ;  /* 0x0000000611077c10 */ /* 0x000fc8000ff3e0ff */
[----:B------:R-:W-:-:S05]  /*12e20*/  IADD3.X R15, RZ, R18, RZ, P1, !PT ;  /* 0x00000012ff0f7210 */ /* 0x000fca0000ffe4ff */
[----:B------:R-:W-:-:S04]  /*12e30*/  IMAD.WIDE.U32 R4, R15, UR4, RZ ;  /* 0x000000040f047c25 */ /* 0x000fc8000f8e00ff */
[----:B------:R-:W-:-:S04]  /*12e40*/  IMAD.WIDE.U32 R4, P1, R7, UR5, R4 ;  /* 0x0000000507047c25 */ /* 0x000fc8000f820004 */
[----:B------:R-:W-:-:S04]  /*12e50*/  IMAD.WIDE.U32 R6, R7, UR4, RZ ;  /* 0x0000000407067c25 */ /* 0x000fc8000f8e00ff */
[----:B------:R-:W-:Y:S01]  /*12e60*/  IMAD.X R3, RZ, RZ, RZ, P1 ;  /* 0x000000ffff037224 */ /* 0x000fe200008e06ff */
[----:B------:R-:W-:Y:S01]  /*12e70*/  IADD3 RZ, P1, R7, R4, RZ ;  /* 0x0000000407ff7210 */ /* 0x000fe20007f3e0ff */
[----:B------:R-:W-:-:S04]  /*12e80*/  IMAD.MOV.U32 R2, RZ, RZ, R5 ;  /* 0x000000ffff027224 */ /* 0x000fc800078e0005 */
[----:B------:R-:W-:-:S08]  /*12e90*/  IMAD.WIDE.U32.X R2, R15, UR5, R2, P1 ;  /* 0x000000050f027c25 */ /* 0x000fd000088e0402 */
.L_x_496:
[--C-:B------:R-:W-:Y:S01]  /*12ea0*/  SHF.R.U64 R6, R2, UR7, R3.reuse ;  /* 0x0000000702067c19 */ /* 0x100fe20008001203 */
[----:B------:R-:W-:Y:S01]  /*12eb0*/  ULDC.64 UR4, c[0x0][0x620] ;  /* 0x0001880000047ab9 */ /* 0x000fe20000000a00 */
[----:B------:R-:W-:Y:S01]  /*12ec0*/  SHF.R.U32.HI R2, RZ, UR7, R3 ;  /* 0x00000007ff027c19 */ /* 0x000fe20008011603 */
[----:B------:R-:W-:Y:S01]  /*12ed0*/  IMAD.MOV.U32 R3, RZ, RZ, R18 ;  /* 0x000000ffff037224 */ /* 0x000fe200078e0012 */
[----:B------:R-:W-:Y:S01]  /*12ee0*/  IADD3 R5, P1, RZ, -R6, RZ ;  /* 0x80000006ff057210 */ /* 0x000fe20007f3e0ff */
[----:B------:R-:W2:Y:S01]  /*12ef0*/  LDC R21, c[0x0][0x144] ;  /* 0x00005100ff157b82 */ /* 0x000ea20000000800 */
[----:B0-----:R-:W-:Y:S01]  /*12f00*/  I2FP.F32.U32 R7, R14 ;  /* 0x0000000e00077245 */ /* 0x001fe20000201000 */
[----:B------:R-:W-:Y:S01]  /*12f10*/  ULDC.64 UR8, c[0x0][0x640] ;  /* 0x0001900000087ab9 */ /* 0x000fe20000000a00 */
[----:B------:R-:W-:Y:S01]  /*12f20*/  IADD3.X R2, RZ, ~R2, RZ, P1, !PT ;  /* 0x80000002ff027210 */ /* 0x000fe20000ffe4ff */
[----:B------:R-:W-:Y:S01]  /*12f30*/  ULDC UR6, c[0x0][0x608] ;  /* 0x0001820000067ab9 */ /* 0x000fe20000000800 */
[----:B------:R-:W-:-:S03]  /*12f40*/  ISETP.NE.U32.AND P1, PT, RZ, UR8, PT ;  /* 0x00000008ff007c0c */ /* 0x000fc6000bf25070 */
[----:B------:R-:W-:Y:S01]  /*12f50*/  IMAD R4, R2, UR4, RZ ;  /* 0x0000000402047c24 */ /* 0x000fe2000f8e02ff */
[----:B------:R-:W-:Y:S01]  /*12f60*/  ISETP.NE.AND.EX P1, PT, RZ, UR9, PT, P1 ;  /* 0x00000009ff007c0c */ /* 0x000fe2000bf25310 */
[----:B------:R-:W-:Y:S02]  /*12f70*/  IMAD.MOV.U32 R2, RZ, RZ, R17 ;  /* 0x000000ffff027224 */ /* 0x000fe400078e0011 */
[----:B------:R-:W0:Y:S02]  /*12f80*/  LDC R17, c[0x0][0x148] ;  /* 0x00005200ff117b82 */ /* 0x000e240000000800 */
[----:B------:R-:W-:Y:S01]  /*12f90*/  IMAD.WIDE.U32 R2, R5, UR4, R2 ;  /* 0x0000000405027c25 */ /* 0x000fe2000f8e0002 */
[----:B------:R-:W-:-:S03]  /*12fa0*/  ULDC UR4, c[0x0][0x150] ;  /* 0x0000540000047ab9 */ /* 0x000fc60000000800 */
[----:B------:R-:W-:Y:S02]  /*12fb0*/  IMAD R5, R5, UR5, R4 ;  /* 0x0000000505057c24 */ /* 0x000fe4000f8e0204 */
[----:B------:R-:W-:Y:S01]  /*12fc0*/  FMUL R4, R7, UR4 ;  /* 0x0000000407047c20 */ /* 0x000fe20008400000 */
[----:B------:R-:W-:Y:S01]  /*12fd0*/  ULDC UR4, c[0x0][0x618] ;  /* 0x0001860000047ab9 */ /* 0x000fe20000000800 */
[----:B------:R-:W-:Y:S01]  /*12fe0*/  ULDC UR5, c[0x0][0x154] ;  /* 0x0000550000057ab9 */ /* 0x000fe20000000800 */
[----:B------:R-:W-:-:S03]  /*12ff0*/  IADD3 R3, R3, R5, RZ ;  /* 0x0000000503037210 */ /* 0x000fc60007ffe0ff */
[----:B------:R-:W3:Y:S01]  /*13000*/  F2I.U32.TRUNC.NTZ R4, R4 ;  /* 0x0000000400047305 */ /* 0x000ee2000020f000 */
[----:B------:R-:W-:Y:S02]  /*13010*/  SHF.R.U64 R7, R2, UR4, R3 ;  /* 0x0000000402077c19 */ /* 0x000fe40008001203 */
[----:B-1----:R-:W-:-:S05]  /*13020*/  I2FP.F32.U32 R2, R12 ;  /* 0x0000000c00027245 */ /* 0x002fca0000201000 */
[----:B------:R-:W-:Y:S01]  /*13030*/  FMUL R18, R2, UR5 ;  /* 0x0000000502127c20 */ /* 0x000fe20008400000 */
[----:B------:R-:W-:Y:S01]  /*13040*/  SHF.R.U32.HI R2, RZ, UR4, R3 ;  /* 0x00000004ff027c19 */ /* 0x000fe20008011603 */
[----:B------:R-:W-:-:S03]  /*13050*/  ULDC UR4, c[0x0][0x658] ;  /* 0x0001960000047ab9 */ /* 0x000fc60000000800 */
[--C-:B------:R-:W-:Y:S01]  /*13060*/  SHF.R.U64 R16, R7, UR6, R2.reuse ;  /* 0x0000000607107c19 */ /* 0x100fe20008001202 */
[----:B------:R-:W1:Y:S01]  /*13070*/  F2I.U32.TRUNC.NTZ R18, R18 ;  /* 0x0000001200127305 */ /* 0x000e62000020f000 */
[----:B------:R-:W-:Y:S01]  /*13080*/  SHF.R.U32.HI R3, RZ, UR6, R2 ;  /* 0x00000006ff037c19 */ /* 0x000fe20008011602 */
[----:B---3--:R-:W-:-:S03]  /*13090*/  IMAD.MOV R4, RZ, RZ, -R4 ;  /* 0x000000ffff047224 */ /* 0x008fc600078e0a04 */
[--C-:B------:R-:W-:Y:S01]  /*130a0*/  SHF.R.U64 R15, R16, UR4, R3.reuse ;  /* 0x00000004100f7c19 */ /* 0x100fe20008001203 */
[----:B--2---:R-:W-:Y:S01]  /*130b0*/  IMAD R14, R21, R4, R14 ;  /* 0x00000004150e7224 */ /* 0x004fe200078e020e */
[----:B------:R-:W-:-:S03]  /*130c0*/  SHF.R.U32.HI R19, RZ, UR4, R3 ;  /* 0x00000004ff137c19 */ /* 0x000fc60008011603 */
[----:B------:R-:W-:Y:S01]  /*130d0*/  IMAD.MOV.U32 R2, RZ, RZ, R15 ;  /* 0x000000ffff027224 */ /* 0x000fe200078e000f */
[----:B------:R-:W-:Y:S01]  /*130e0*/  MOV R3, R19 ;  /* 0x0000001300037202 */ /* 0x000fe20000000f00 */
[----:B------:R-:W-:Y:S06]  /*130f0*/  @!P1 BRA `(.L_x_497) ;  /* 0x0000000000289947 */ /* 0x000fec0003800000 */
[----:B------:R-:W-:Y:S02]  /*13100*/  ULDC UR4, c[0x0][0x64c] ;  /* 0x0001930000047ab9 */ /* 0x000fe40000000800 */
[----:B------:R-:W-:-:S05]  /*13110*/  IADD3 R3, P1, R15, UR4, RZ ;  /* 0x000000040f037c10 */ /* 0x000fca000ff3e0ff */
[----:B------:R-:W-:-:S04]  /*13120*/  IMAD.X R19, RZ, RZ, R19, P1 ;  /* 0x000000ffff137224 */ /* 0x000fc800008e0613 */
[----:B------:R-:W-:-:S04]  /*13130*/  IMAD.WIDE.U32 R4, R19, UR8, RZ ;  /* 0x0000000813047c25 */ /* 0x000fc8000f8e00ff */
[----:B------:R-:W-:-:S04]  /*13140*/  IMAD.WIDE.U32 R4, P1, R3, UR9, R4 ;  /* 0x0000000903047c25 */ /* 0x000fc8000f820004 */
[----:B------:R-:W-:Y:S01]  /*13150*/  IMAD.WIDE.U32 R2, R3, UR8, RZ ;  /* 0x0000000803027c25 */ /* 0x000fe2000f8e00ff */
[----:B------:R-:W-:-:S04]  /*13160*/  MOV R2, R5 ;  /* 0x0000000500027202 */ /* 0x000fc80000000f00 */
[----:B------:R-:W-:Y:S01]  /*13170*/  IADD3 RZ, P3, R3, R4, RZ ;  /* 0x0000000403ff7210 */ /* 0x000fe20007f7e0ff */
[----:B------:R-:W-:-:S04]  /*13180*/  IMAD.X R3, RZ, RZ, RZ, P1 ;  /* 0x000000ffff037224 */ /* 0x000fc800008e06ff */
[----:B------:R-:W-:-:S08]  /*13190*/  IMAD.WIDE.U32.X R2, R19, UR9, R2, P3 ;  /* 0x0000000913027c25 */ /* 0x000fd000098e0402 */
.L_x_497:
[----:B------:R-:W2:Y:S01]  /*131a0*/  LDC R4, c[0x0][0x65c] ;  /* 0x00019700ff047b82 */ /* 0x000ea20000000800 */
[----:B------:R-:W-:Y:S01]  /*131b0*/  ULDC UR4, c[0x0][0x648] ;  /* 0x0001920000047ab9 */ /* 0x000fe20000000800 */
[----:B------:R-:W-:Y:S01]  /*131c0*/  LOP3.LUT R16, R16, UR17, RZ, 0xc0, !PT ;  /* 0x0000001110107c12 */ /* 0x000fe2000f8ec0ff */
[----:B-1----:R-:W-:Y:S01]  /*131d0*/  IMAD.MOV R18, RZ, RZ, -R18 ;  /* 0x000000ffff127224 */ /* 0x002fe200078e0a12 */
[----:B------:R-:W-:Y:S01]  /*131e0*/  SHF.R.U64 R3, R2, UR4, R3 ;  /* 0x0000000402037c19 */ /* 0x000fe20008001203 */
[----:B------:R-:W-:Y:S01]  /*131f0*/  ULDC UR4, c[0x0][0x638] ;  /* 0x00018e0000047ab9 */ /* 0x000fe20000000800 */
[----:B------:R-:W-:-:S03]  /*13200*/  ULDC UR5, c[0x0][0x610] ;  /* 0x0001840000057ab9 */ /* 0x000fc60000000800 */
[----:B------:R-:W-:Y:S02]  /*13210*/  IMAD.MOV R2, RZ, RZ, -R3 ;  /* 0x000000ffff027224 */ /* 0x000fe400078e0a03 */
[----:B------:R-:W-:Y:S02]  /*13220*/  IMAD R3, R3, UR18, R16 ;  /* 0x0000001203037c24 */ /* 0x000fe4000f8e0210 */
[----:B------:R-:W-:Y:S01]  /*13230*/  IMAD R15, R2, UR4, R15 ;  /* 0x00000004020f7c24 */ /* 0x000fe2000f8e020f */
[----:B------:R-:W-:Y:S01]  /*13240*/  ULDC UR4, c[0x0][0x600] ;  /* 0x0001800000047ab9 */ /* 0x000fe20000000800 */
[----:B------:R-:W-:Y:S02]  /*13250*/  MOV R2, 0x1 ;  /* 0x0000000100027802 */ /* 0x000fe40000000f00 */
[----:B--2---:R-:W-:Y:S02]  /*13260*/  ISETP.NE.AND P1, PT, R4, 0x1, PT ;  /* 0x000000010400780c */ /* 0x004fe40003f25270 */
[----:B------:R-:W-:-:S05]  /*13270*/  LOP3.LUT R4, R7, UR16, RZ, 0xc0, !PT ;  /* 0x0000001007047c12 */ /* 0x000fca000f8ec0ff */
[----:B------:R-:W-:-:S06]  /*13280*/  IMAD R15, R15, UR4, R4 ;  /* 0x000000040f0f7c24 */ /* 0x000fcc000f8e0204 */
[----:B0-----:R-:W-:-:S04]  /*13290*/  @P1 IMAD R14, R17, R18, R12 ;  /* 0x00000012110e1224 */ /* 0x001fc800078e020c */
[----:B------:R-:W-:-:S05]  /*132a0*/  IMAD R14, R3, UR5, R14 ;  /* 0x00000005030e7c24 */ /* 0x000fca000f8e020e */
[----:B------:R-:W-:Y:S02]  /*132b0*/  SEL R12, R15, R14, !P1 ;  /* 0x0000000e0f0c7207 */ /* 0x000fe40004800000 */
[----:B------:R-:W-:-:S07]  /*132c0*/  SEL R7, R14, R15, !P1 ;  /* 0x0000000f0e077207 */ /* 0x000fce0004800000 */
.L_x_495:
[----:B------:R-:W-:Y:S05]  /*132d0*/  BSYNC B1 ;  /* 0x0000000000017941 */ /* 0x000fea0003800000 */
.L_x_494:
[----:B------:R-:W-:-:S13]  /*132e0*/  LOP3.LUT P1, RZ, R2, 0xff, RZ, 0xc0, !PT ;  /* 0x000000ff02ff7812 */ /* 0x000fda000782c0ff */
[----:B------:R-:W-:Y:S05]  /*132f0*/  @P1 BRA `(.L_x_498) ;  /* 0xfffffff4002c1947 */ /* 0x000fea000383ffff */
[----:B------:R-:W-:Y:S05]  /*13300*/  BSYNC B0 ;  /* 0x0000000000007941 */ /* 0x000fea0003800000 */
.L_x_486:
[----:B------:R-:W-:-:S03]  /*13310*/  UMOV UR4, 0xffffffff ;  /* 0xffffffff00047882 */ /* 0x000fc60000000000 */
[----:B------:R-:W-:Y:S05]  /*13320*/  BRA.DIV UR4, `(.L_x_499) ;  /* 0x0000000604187947 */ /* 0x000fea000b800000 */
[----:B------:R-:W-:-:S13]  /*13330*/  ELECT P6, URZ, PT ;  /* 0x00000000003f782f */ /* 0x000fda00038c0000 */
.L_x_513:
[----:B------:R-:W-:Y:S04]  /*13340*/  BSSY B0, `(.L_x_500) ;  /* 0x000002c000007945 */ /* 0x000fe80003800000 */
[----:B------:R-:W-:Y:S05]  /*13350*/  @!P6 BRA `(.L_x_501) ;  /* 0x0000000000a8e947 */ /* 0x000fea0003800000 */
[----:B------:R-:W2:Y:S02]  /*13360*/  LDL.LU R2, [R1+0x80] ;  /* 0x0000800001027983 */ /* 0x000ea40000300800 */
[----:B--2---:R-:W-:-:S04]  /*13370*/  LOP3.LUT R2, R2, 0x2, RZ, 0xfc, !PT ;  /* 0x0000000202027812 */ /* 0x004fc800078efcff */
[----:B------:R-:W-:-:S13]  /*13380*/  ISETP.NE.AND P0, PT, R2, 0x3, PT ;  /* 0x000000030200780c */ /* 0x000fda0003f05270 */
[----:B------:R-:W-:Y:S05]  /*13390*/  @!P0 BRA `(.L_x_502) ;  /* 0x0000000000048947 */ /* 0x000fea0003800000 */
[----:B------:R-:W-:Y:S01]  /*133a0*/  BPT.TRAP 0x1 ;  /* 0x000000040000795c */ /* 0x000fe20000300000 */
.L_x_502:
[----:B------:R-:W0:Y:S01]  /*133b0*/  S2R R3, SR_CgaCtaId ;  /* 0x0000000000037919 */ /* 0x000e220000008800 */
[----:B------:R-:W-:-:S04]  /*133c0*/  MOV R2, 0x400 ;  /* 0x0000040000027802 */ /* 0x000fc80000000f00 */
[----:B0-----:R-:W-:Y:S02]  /*133d0*/  LEA R3, R3, R2, 0x18 ;  /* 0x0000000203037211 */ /* 0x001fe400078ec0ff */
[----:B------:R-:W-:-:S03]  /*133e0*/  SHF.L.U32 R2, R8, 0x1f, RZ ;  /* 0x0000001f08027819 */ /* 0x000fc600000006ff */
[----:B------:R-:W-:-:S04]  /*133f0*/  VIADD R3, R3, 0x20 ;  /* 0x0000002003037836 */ /* 0x000fc80000000000 */
[C---:B------:R-:W-:Y:S01]  /*13400*/  IMAD R7, R0.reuse, 0x8, R3 ;  /* 0x0000000800077824 */ /* 0x040fe200078e0203 */
[----:B------:R-:W-:-:S03]  /*13410*/  IADD3 R0, R0, 0x1, RZ ;  /* 0x0000000100007810 */ /* 0x000fc60007ffe0ff */
[----:B------:R-:W0:Y:S01]  /*13420*/  SYNCS.PHASECHK.TRANS64.TRYWAIT P0, [R7+URZ], R2 ;  /* 0x00000002070075a7 */ /* 0x000e22000800017f */
[----:B------:R-:W-:-:S04]  /*13430*/  ISETP.NE.AND P1, PT, R0, 0x4, PT ;  /* 0x000000040000780c */ /* 0x000fc80003f25270 */
[----:B------:R-:W-:Y:S02]  /*13440*/  SEL R5, RZ, 0x1, P1 ;  /* 0x00000001ff057807 */ /* 0x000fe40000800000 */
[----:B------:R-:W-:Y:S02]  /*13450*/  SEL R0, R0, RZ, P1 ;  /* 0x000000ff00007207 */ /* 0x000fe40000800000 */
[----:B------:R-:W-:-:S03]  /*13460*/  LOP3.LUT R5, R8, R5, RZ, 0x3c, !PT ;  /* 0x0000000508057212 */ /* 0x000fc600078e3cff */
[----:B------:R-:W-:Y:S01]  /*13470*/  IMAD R9, R0, 0x8, R3 ;  /* 0x0000000800097824 */ /* 0x000fe200078e0203 */
[----:B------:R-:W-:Y:S01]  /*13480*/  SHF.L.U32 R4, R5, 0x1f, RZ ;  /* 0x0000001f05047819 */ /* 0x000fe200000006ff */
[----:B0-----:R-:W-:Y:S06]  /*13490*/  @!P0 BRA `(.L_x_503) ;  /* 0x0000000000dc8947 */ /* 0x001fec0003800000 */
.L_x_514:
[----:B------:R-:W1:Y:S01]  /*134a0*/  SYNCS.PHASECHK.TRANS64.TRYWAIT P0, [R9+URZ], R4 ;  /* 0x00000004090075a7 */ /* 0x000e62000800017f */
[----:B------:R-:W-:-:S05]  /*134b0*/  VIADD R0, R0, 0x1 ;  /* 0x0000000100007836 */ /* 0x000fca0000000000 */
[----:B------:R-:W-:-:S04]  /*134c0*/  ISETP.NE.AND P1, PT, R0, 0x4, PT ;  /* 0x000000040000780c */ /* 0x000fc80003f25270 */
[----:B0-----:R-:W-:Y:S02]  /*134d0*/  SEL R2, RZ, 0x1, P1 ;  /* 0x00000001ff027807 */ /* 0x001fe40000800000 */
[----:B------:R-:W-:Y:S02]  /*134e0*/  SEL R0, R0, RZ, P1 ;  /* 0x000000ff00007207 */ /* 0x000fe40000800000 */
[----:B------:R-:W-:Y:S02]  /*134f0*/  LOP3.LUT R7, R5, R2, RZ, 0x3c, !PT ;  /* 0x0000000205077212 */ /* 0x000fe400078e3cff */
[----:B------:R-:W-:Y:S02]  /*13500*/  LEA R6, R0, R3, 0x3 ;  /* 0x0000000300067211 */ /* 0x000fe400078e18ff */
[----:B------:R-:W-:Y:S01]  /*13510*/  SHF.L.U32 R5, R7, 0x1f, RZ ;  /* 0x0000001f07057819 */ /* 0x000fe200000006ff */
[----:B-1----:R-:W-:Y:S06]  /*13520*/  @!P0 BRA `(.L_x_504) ;  /* 0x0000000000cc8947 */ /* 0x002fec0003800000 */
.L_x_515:
[----:B------:R-:W1:Y:S01]  /*13530*/  SYNCS.PHASECHK.TRANS64.TRYWAIT P0, [R6+URZ], R5 ;  /* 0x00000005060075a7 */ /* 0x000e62000800017f */
[----:B------:R-:W-:-:S05]  /*13540*/  VIADD R0, R0, 0x1 ;  /* 0x0000000100007836 */ /* 0x000fca0000000000 */
[----:B------:R-:W-:-:S04]  /*13550*/  ISETP.NE.AND P1, PT, R0, 0x4, PT ;  /* 0x000000040000780c */ /* 0x000fc80003f25270 */
[----:B------:R-:W-:Y:S02]  /*13560*/  SEL R2, RZ, 0x1, P1 ;  /* 0x00000001ff027807 */ /* 0x000fe40000800000 */
[----:B------:R-:W-:Y:S02]  /*13570*/  SEL R0, R0, RZ, P1 ;  /* 0x000000ff00007207 */ /* 0x000fe40000800000 */
[----:B------:R-:W-:Y:S01]  /*13580*/  LOP3.LUT R2, R7, R2, RZ, 0x3c, !PT ;  /* 0x0000000207027212 */ /* 0x000fe200078e3cff */
[----:B-1----:R-:W-:Y:S06]  /*13590*/  @!P0 BRA `(.L_x_505) ;  /* 0x0000000000c48947 */ /* 0x002fec0003800000 */
.L_x_516:
[----:B------:R-:W-:Y:S01]  /*135a0*/  IMAD R3, R0, 0x8, R3 ;  /* 0x0000000800037824 */ /* 0x000fe200078e0203 */
[----:B------:R-:W-:-:S07]  /*135b0*/  SHF.L.U32 R0, R2, 0x1f, RZ ;  /* 0x0000001f02007819 */ /* 0x000fce00000006ff */
.L_x_506:
[----:B--2---:R2:W3:Y:S02]  /*135c0*/  SYNCS.PHASECHK.TRANS64.TRYWAIT P0, [R3+URZ], R0 ;  /* 0x00000000030075a7 */ /* 0x0044e4000800017f */
[----:B---3--:R-:W-:Y:S05]  /*135d0*/  @!P0 NANOSLEEP.SYNCS 0x989680 ;  /* 0x009896800000895d */ /* 0x008fea0003900000 */
[----:B------:R-:W3:Y:S02]  /*135e0*/  @!P0 SYNCS.PHASECHK.TRANS64 P0, [R3+URZ], R0 ;  /* 0x00000000030085a7 */ /* 0x000ee4000800007f */
[----:B---3--:R-:W-:Y:S05]  /*135f0*/  @!P0 BRA `(.L_x_506) ;  /* 0xfffffffc00f08947 */ /* 0x008fea000383ffff */
.L_x_501:
[----:B------:R-:W-:Y:S05]  /*13600*/  BSYNC B0 ;  /* 0x0000000000007941 */ /* 0x000fea0003800000 */
.L_x_500:
[----:B------:R-:W-:Y:S05]  /*13610*/  EXIT ;  /* 0x000000000000794d */ /* 0x000fea0003800000 */
.L_x_17:
[----:B-1----:R1:W2:Y:S02]  /*13620*/  SYNCS.PHASECHK.TRANS64.TRYWAIT P1, [R5+URZ], R0 ;  /* 0x00000000050075a7 */ /* 0x0022a4000802017f */
[----:B--2---:R-:W-:Y:S05]  /*13630*/  @!P1 NANOSLEEP.SYNCS 0x989680 ;  /* 0x009896800000995d */ /* 0x004fea0003900000 */
[----:B------:R-:W2:Y:S02]  /*13640*/  @!P1 SYNCS.PHASECHK.TRANS64 P1, [R5+URZ], R0 ;  /* 0x00000000050095a7 */ /* 0x000ea4000802007f */
[----:B--2---:R-:W-:Y:S05]  /*13650*/  @!P1 BRA `(.L_x_17) ;  /* 0xfffffffc00f09947 */ /* 0x004fea000383ffff */
[----:B------:R-:W-:Y:S05]  /*13660*/  BRA `(.L_x_16) ;  /* 0xfffffedc00287947 */ /* 0x000fea000383ffff */
.L_x_22:
[----:B--2---:R2:W3:Y:S02]  /*13670*/  SYNCS.PHASECHK.TRANS64.TRYWAIT P1, [R6+URZ], R7 ;  /* 0x00000007060075a7 */ /* 0x0044e4000802017f */
[----:B---3--:R-:W-:Y:S05]  /*13680*/  @!P1 NANOSLEEP.SYNCS 0x989680 ;  /* 0x009896800000995d */ /* 0x008fea0003900000 */
[----:B------:R-:W3:Y:S02]  /*13690*/  @!P1 SYNCS.PHASECHK.TRANS64 P1, [R6+URZ], R7 ;  /* 0x00000007060095a7 */ /* 0x000ee4000802007f */
[----:B---3--:R-:W-:Y:S05]  /*136a0*/  @!P1 BRA `(.L_x_22) ;  /* 0xfffffffc00f09947 */ /* 0x008fea000383ffff */
[----:B------:R-:W-:Y:S05]  /*136b0*/  BRA `(.L_x_21) ;  /* 0xffffff0000c47947 */ /* 0x000fea000383ffff */
.L_x_487:
[----:B------:R-:W-:Y:S01]  /*136c0*/  BSSY B1, `(.L_x_507) ;  /* 0x0000006000017945 */ /* 0x000fe20003800000 */
[----:B------:R-:W-:-:S07]  /*136d0*/  MOV R15, 0xffffffff ;  /* 0xffffffff000f7802 */ /* 0x000fce0000000f00 */
[----:B------:R-:W-:Y:S05]  /*136e0*/  WARPSYNC.COLLECTIVE R15, `(.L_x_508) ;  /* 0x000000000f0c7348 */ /* 0x000fea0003c00000 */
[----:B------:R-:W-:Y:S02]  /*136f0*/  ELECT P6, UR62, PT ;  /* 0x00000000003e782f */ /* 0x000fe400038c0000 */
[----:B------:R-:W-:Y:S01]  /*13700*/  MOV R14, UR62 ;  /* 0x0000003e000e7c02 */ /* 0x000fe20008000f00 */
[----:B------:R-:W-:Y:S10]  /*13710*/  ENDCOLLECTIVE ;  /* 0x000000000000791b */ /* 0x000ff40003800000 */
.L_x_508:
[----:B------:R-:W-:Y:S05]  /*13720*/  BSYNC B1 ;  /* 0x0000000000017941 */ /* 0x000fea0003800000 */
.L_x_507:
[----:B------:R-:W-:Y:S05]  /*13730*/  BRA `(.L_x_509) ;  /* 0xfffffff000287947 */ /* 0x000fea000383ffff */
.L_x_490:
[----:B0-----:R0:W1:Y:S02]  /*13740*/  SYNCS.PHASECHK.TRANS64.TRYWAIT P1, [R12+URZ+0x20], R5 ;  /* 0x000020050c0075a7 */ /* 0x001064000802017f */
[----:B-1----:R-:W-:Y:S05]  /*13750*/  @!P1 NANOSLEEP.SYNCS 0x989680 ;  /* 0x009896800000995d */ /* 0x002fea0003900000 */
[----:B------:R-:W1:Y:S02]  /*13760*/  @!P1 SYNCS.PHASECHK.TRANS64 P1, [R12+URZ+0x20], R5 ;  /* 0x000020050c0095a7 */ /* 0x000e64000802007f */
[----:B-1----:R-:W-:Y:S05]  /*13770*/  @!P1 BRA `(.L_x_490) ;  /* 0xfffffffc00f09947 */ /* 0x002fea000383ffff */
[----:B------:R-:W-:Y:S05]  /*13780*/  BRA `(.L_x_510) ;  /* 0xfffffff0005c7947 */ /* 0x000fea000383ffff */
.L_x_499:
[----:B------:R-:W-:Y:S01]  /*13790*/  BSSY B0, `(.L_x_511) ;  /* 0x0000006000007945 */ /* 0x000fe20003800000 */
[----:B------:R-:W-:-:S07]  /*137a0*/  IMAD.MOV.U32 R15, RZ, RZ, -0x1 ;  /* 0xffffffffff0f7424 */ /* 0x000fce00078e00ff */
[----:B------:R-:W-:Y:S05]  /*137b0*/  WARPSYNC.COLLECTIVE R15, `(.L_x_512) ;  /* 0x000000000f0c7348 */ /* 0x000fea0003c00000 */
[----:B------:R-:W-:Y:S02]  /*137c0*/  ELECT P6, UR62, PT ;  /* 0x00000000003e782f */ /* 0x000fe400038c0000 */
[----:B------:R-:W-:Y:S01]  /*137d0*/  MOV R14, UR62 ;  /* 0x0000003e000e7c02 */ /* 0x000fe20008000f00 */
[----:B------:R-:W-:Y:S10]  /*137e0*/  ENDCOLLECTIVE ;  /* 0x000000000000791b */ /* 0x000ff40003800000 */
.L_x_512:
[----:B------:R-:W-:Y:S05]  /*137f0*/  BSYNC B0 ;  /* 0x0000000000007941 */ /* 0x000fea0003800000 */
.L_x_511:
[----:B------:R-:W-:Y:S05]  /*13800*/  BRA `(.L_x_513) ;  /* 0xfffffff800cc7947 */ /* 0x000fea000383ffff */
.L_x_503:
[----:B0-----:R0:W1:Y:S02]  /*13810*/  SYNCS.PHASECHK.TRANS64.TRYWAIT P0, [R7+URZ], R2 ;  /* 0x00000002070075a7 */ /* 0x001064000800017f */
[----:B-1----:R-:W-:Y:S05]  /*13820*/  @!P0 NANOSLEEP.SYNCS 0x989680 ;  /* 0x009896800000895d */ /* 0x002fea0003900000 */
[----:B------:R-:W1:Y:S02]  /*13830*/  @!P0 SYNCS.PHASECHK.TRANS64 P0, [R7+URZ], R2 ;  /* 0x00000002070085a7 */ /* 0x000e64000800007f */
[----:B-1----:R-:W-:Y:S05]  /*13840*/  @!P0 BRA `(.L_x_503) ;  /* 0xfffffffc00f08947 */ /* 0x002fea000383ffff */
[----:B------:R-:W-:Y:S05]  /*13850*/  BRA `(.L_x_514) ;  /* 0xfffffffc00107947 */ /* 0x000fea000383ffff */
.L_x_504:
[----:B0-----:R0:W1:Y:S02]  /*13860*/  SYNCS.PHASECHK.TRANS64.TRYWAIT P0, [R9+URZ], R4 ;  /* 0x00000004090075a7 */ /* 0x001064000800017f */
[----:B-1----:R-:W-:Y:S05]  /*13870*/  @!P0 NANOSLEEP.SYNCS 0x989680 ;  /* 0x009896800000895d */ /* 0x002fea0003900000 */
[----:B------:R-:W1:Y:S02]  /*13880*/  @!P0 SYNCS.PHASECHK.TRANS64 P0, [R9+URZ], R4 ;  /* 0x00000004090085a7 */ /* 0x000e64000800007f */
[----:B-1----:R-:W-:Y:S05]  /*13890*/  @!P0 BRA `(.L_x_504) ;  /* 0xfffffffc00f08947 */ /* 0x002fea000383ffff */
[----:B------:R-:W-:Y:S05]  /*138a0*/  BRA `(.L_x_515) ;  /* 0xfffffffc00207947 */ /* 0x000fea000383ffff */
.L_x_505:
[----:B-1----:R1:W2:Y:S02]  /*138b0*/  SYNCS.PHASECHK.TRANS64.TRYWAIT P0, [R6+URZ], R5 ;  /* 0x00000005060075a7 */ /* 0x0022a4000800017f */
[----:B--2---:R-:W-:Y:S05]  /*138c0*/  @!P0 NANOSLEEP.SYNCS 0x989680 ;  /* 0x009896800000895d */ /* 0x004fea0003900000 */
[----:B------:R-:W2:Y:S02]  /*138d0*/  @!P0 SYNCS.PHASECHK.TRANS64 P0, [R6+URZ], R5 ;  /* 0x00000005060085a7 */ /* 0x000ea4000800007f */
[----:B--2---:R-:W-:Y:S05]  /*138e0*/  @!P0 BRA `(.L_x_505) ;  /* 0xfffffffc00f08947 */ /* 0x004fea000383ffff */
[----:B------:R-:W-:Y:S05]  /*138f0*/  BRA `(.L_x_516) ;  /* 0xfffffffc00287947 */ /* 0x000fea000383ffff */
.L_x_517:
[----:B------:R-:W-:-:S00]  /*13900*/  BRA `(.L_x_517) ;  /* 0xfffffffc00fc7947 */ /* 0x000fc0000383ffff */
[----:B------:R-:W-:-:S00]  /*13910*/  NOP ;  /* 0x0000000000007918 */ /* 0x000fc00000000000 */
        /* <DEDUP_REMOVED lines=14> */
.L_x_518:


//--------------------- .nv.global.init           --------------------------
	.section	.nv.global.init,"aw",@progbits
.nv.global.init:
	.type		$str$22,@object
	.size		$str$22,($str$23 - $str$22)
$str$22:
        /*0000*/ 	.byte	0x6b, 0x5f, 0x74, 0x69, 0x6c, 0x65, 0x5f, 0x63, 0x6f, 0x75, 0x6e, 0x74, 0x20, 0x3e, 0x3d, 0x20
        /*0010*/ 	.byte	0x31, 0x00
	.type		$str$23,@object
	.size		$str$23,(__unnamed_1 - $str$23)
$str$23:
        /*0012*/ 	.byte	0x2f, 0x74, 0x6d, 0x70, 0x2f, 0x63, 0x75, 0x74, 0x6c, 0x61, 0x73, 0x73, 0x5f, 0x73, 0x77, 0x65
        /*0022*/ 	.byte	0x65, 0x70, 0x5f, 0x73, 0x72, 0x63, 0x2f, 0x69, 0x6e, 0x63, 0x6c, 0x75, 0x64, 0x65, 0x2f, 0x63
        /*0032*/ 	.byte	0x75, 0x74, 0x6c, 0x61, 0x73, 0x73, 0x2f, 0x67, 0x65, 0x6d, 0x6d, 0x2f, 0x63, 0x6f, 0x6c, 0x6c
        /*0042*/ 	.byte	0x65, 0x63, 0x74, 0x69, 0x76, 0x65, 0x2f, 0x73, 0x6d, 0x39, 0x30, 0x5f, 0x6d, 0x6d, 0x61, 0x5f
        /*0052*/ 	.byte	0x74, 0x6d, 0x61, 0x5f, 0x67, 0x6d, 0x6d, 0x61, 0x5f, 0x73, 0x73, 0x5f, 0x77, 0x61, 0x72, 0x70
        /*0062*/ 	.byte	0x73, 0x70, 0x65, 0x63, 0x69, 0x61, 0x6c, 0x69, 0x7a, 0x65, 0x64, 0x2e, 0x68, 0x70, 0x70, 0x00
	.type		__unnamed_1,@object
	.size		__unnamed_1,(.L_0 - __unnamed_1)
__unnamed_1:
        /* <DEDUP_REMOVED lines=173> */
        /*0b42*/ 	.byte	0x69, 0x74, 0x79, 0x5d, 0x00
.L_0:


//--------------------- .nv.shared._ZN7cutlass13device_kernelINS_4gemm6kernel13GemmUniversalIN4cute5tupleIJiiiiEEENS1_10collective13CollectiveMmaINS1_34MainloopSm90TmaGmmaWarpSpecializedILi4ENS5_IJNS4_1CILi1EEESB_SB_EEENS1_35KernelTmaWarpSpecializedCooperativeEEENS5_IJNSA_ILi192EEENSA_ILi224EEENSA_ILi128EEEEEEaNS5_IJlSB_lEEEaSJ_NS4_8TiledMMAINS4_8MMA_AtomIJNS4_4SM904GMMA26MMA_64x32x32_S32S8S8_SS_TNEEEENS4_6LayoutINS5_IJNSA_ILi2EEESB_SB_EEENS5_IJSB_NSA_ILi0EEEST_EEEEENS5_IJNS4_10UnderscoreESW_SW_EEEEENS4_13SM90_TMA_LOADENS4_14ComposedLayoutINS4_7SwizzleILi3ELi4ELi3EEENS4_18smem_ptr_flag_bitsILi8EEENSQ_INS5_IJNSA_ILi8EEESH_EEENS5_IJSH_SB_EEEEEEEvNS4_8identityESZ_S19_vS1A_EENS_8epilogue10collective6detail29Sm90TmaWarpSpecializedAdapterINS1D_15DefaultEpilogueIaSJ_SJ_NS1C_6thread17LinearCombinationIaLi1EiiLNS1H_9ScaleType4KindE0ELNS_15FloatRoundStyleE2EaEENS1_15EpilogueDefaultEEEEEvvEEEEvNT_6ParamsE --------------------------
	.section	.nv.shared._ZN7cutlass13device_kernelINS_4gemm6kernel13GemmUniversalIN4cute5tupleIJiiiiEEENS1_10collective13CollectiveMmaINS1_34MainloopSm90TmaGmmaWarpSpecializedILi4ENS5_IJNS4_1CILi1EEESB_SB_EEENS1_35KernelTmaWarpSpecializedCooperativeEEENS5_IJNSA_ILi192EEENSA_ILi224EEENSA_ILi128EEEEEEaNS5_IJlSB_lEEEaSJ_NS4_8TiledMMAINS4_8MMA_AtomIJNS4_4SM904GMMA26MMA_64x32x32_S32S8S8_SS_TNEEEENS4_6LayoutINS5_IJNSA_ILi2EEESB_SB_EEENS5_IJSB_NSA_ILi0EEEST_EEEEENS5_IJNS4_10UnderscoreESW_SW_EEEEENS4_13SM90_TMA_LOADENS4_14ComposedLayoutINS4_7SwizzleILi3ELi4ELi3EEENS4_18smem_ptr_flag_bitsILi8EEENSQ_INS5_IJNSA_ILi8EEESH_EEENS5_IJSH_SB_EEEEEEEvNS4_8identityESZ_S19_vS1A_EENS_8epilogue10collective6detail29Sm90TmaWarpSpecializedAdapterINS1D_15DefaultEpilogueIaSJ_SJ_NS1C_6thread17LinearCombinationIaLi1EiiLNS1H_9ScaleType4KindE0ELNS_15FloatRoundStyleE2EaEENS1_15EpilogueDefaultEEEEEvvEEEEvNT_6ParamsE,"aw",@nobits
	.sectionflags	@""
	.align	16
	.zero		1024


//--------------------- .nv.shared.reserved.0     --------------------------
	.section	.nv.shared.reserved.0,"aw",@nobits
	.weak		__nv_reservedSMEM_offset_0_alias
	.size		__nv_reservedSMEM_offset_0_alias, 0, 0
	.other		__nv_reservedSMEM_offset_0_alias,@"STO_CUDA_RESERVED_SHARED STV_DEFAULT"
__nv_reservedSMEM_offset_0_alias:
	.zero		0


//--------------------- .nv.global                --------------------------
	.section	.nv.global,"aw",@nobits
.nv.global:
	.type		_ZN39_INTERNAL_5c33b170_4_k_cu_aa7e8d6f_69744cute1_E,@object
	.size		_ZN39_INTERNAL_5c33b170_4_k_cu_aa7e8d6f_69744cute1_E,(_ZN39_INTERNAL_5c33b170_4_k_cu_aa7e8d6f_69744cuda3std3__45__cpo6cbeginE - _ZN39_INTERNAL_5c33b170_4_k_cu_aa7e8d6f_69744cute1_E)
_ZN39_INTERNAL_5c33b170_4_k_cu_aa7e8d6f_69744cute1_E:
	.zero		1
	.type		_ZN39_INTERNAL_5c33b170_4_k_cu_aa7e8d6f_69744cuda3std3__45__cpo6cbeginE,@object
	.size		_ZN39_INTERNAL_5c33b170_4_k_cu_aa7e8d6f_69744cuda3std3__45__cpo6cbeginE,(_ZN39_INTERNAL_5c33b170_4_k_cu_aa7e8d6f_69744cuda3std3__48in_placeE - _ZN39_INTERNAL_5c33b170_4_k_cu_aa7e8d6f_69744cuda3std3__45__cpo6cbeginE)
_ZN39_INTERNAL_5c33b170_4_k_cu_aa7e8d6f_69744cuda3std3__45__cpo6cbeginE:
	.zero		1
	.type		_ZN39_INTERNAL_5c33b170_4_k_cu_aa7e8d6f_69744cuda3std3__48in_placeE,@object
	.size		_ZN39_INTERNAL_5c33b170_4_k_cu_aa7e8d6f_69744cuda3std3__48in_placeE,(_ZN39_INTERNAL_5c33b170_4_k_cu_aa7e8d6f_69744cuda3std6ranges3__45__cpo9iter_moveE - _ZN39_INTERNAL_5c33b170_4_k_cu_aa7e8d6f_69744cuda3std3__48in_placeE)
_ZN39_INTERNAL_5c33b170_4_k_cu_aa7e8d6f_69744cuda3std3__48in_placeE:
	.zero		1
	.type		_ZN39_INTERNAL_5c33b170_4_k_cu_aa7e8d6f_69744cuda3std6ranges3__45__cpo9iter_moveE,@object
	.size		_ZN39_INTERNAL_5c33b170_4_k_cu_aa7e8d6f_69744cuda3std6ranges3__45__cpo9iter_moveE,(_ZN39_INTERNAL_5c33b170_4_k_cu_aa7e8d6f_69744cuda3std3__45__cpo5beginE - _ZN39_INTERNAL_5c33b170_4_k_cu_aa7e8d6f_69744cuda3std6ranges3__45__cpo9iter_moveE)
_ZN39_INTERNAL_5c33b170_4_k_cu_aa7e8d6f_69744cuda3std6ranges3__45__cpo9iter_moveE:
	.zero		1
	.type		_ZN39_INTERNAL_5c33b170_4_k_cu_aa7e8d6f_69744cuda3std3__45__cpo5beginE,@object
	.size		_ZN39_INTERNAL_5c33b170_4_k_cu_aa7e8d6f_69744cuda3std3__45__cpo5beginE,(_ZN39_INTERNAL_5c33b170_4_k_cu_aa7e8d6f_69744cuda3std3__441_GLOBAL__N__5c33b170_4_k_cu_aa7e8d6f_69746ignoreE - _ZN39_INTERNAL_5c33b170_4_k_cu_aa7e8d6f_69744cuda3std3__45__cpo5beginE)
_ZN39_INTERNAL_5c33b170_4_k_cu_aa7e8d6f_69744cuda3std3__45__cpo5beginE:
	.zero		1
	.type		_ZN39_INTERNAL_5c33b170_4_k_cu_aa7e8d6f_69744cuda3std3__441_GLOBAL__N__5c33b170_4_k_cu_aa7e8d6f_69746ignoreE,@object
	.size		_ZN39_INTERNAL_5c33b170_4_k_cu_aa7e8d6f_69744cuda3std3__441_GLOBAL__N__5c33b170_4_k_cu_aa7e8d6f_69746ignoreE,(_ZN39_INTERNAL_5c33b170_4_k_cu_aa7e8d6f_69744cute7productE - _ZN39_INTERNAL_5c33b170_4_k_cu_aa7e8d6f_69744cuda3std3__441_GLOBAL__N__5c33b170_4_k_cu_aa7e8d6f_69746ignoreE)
_ZN39_INTERNAL_5c33b170_4_k_cu_aa7e8d6f_69744cuda3std3__441_GLOBAL__N__5c33b170_4_k_cu_aa7e8d6f_69746ignoreE:
	.zero		1
	.type		_ZN39_INTERNAL_5c33b170_4_k_cu_aa7e8d6f_69744cute7productE,@object
	.size		_ZN39_INTERNAL_5c33b170_4_k_cu_aa7e8d6f_69744cute7productE,(_ZN39_INTERNAL_5c33b170_4_k_cu_aa7e8d6f_69744cuda3std3__45__cpo3endE - _ZN39_INTERNAL_5c33b170_4_k_cu_aa7e8d6f_69744cute7productE)
_ZN39_INTERNAL_5c33b170_4_k_cu_aa7e8d6f_69744cute7productE:
	.zero		1
	.type		_ZN39_INTERNAL_5c33b170_4_k_cu_aa7e8d6f_69744cuda3std3__45__cpo3endE,@object
	.size		_ZN39_INTERNAL_5c33b170_4_k_cu_aa7e8d6f_69744cuda3std3__45__cpo3endE,(_ZN39_INTERNAL_5c33b170_4_k_cu_aa7e8d6f_69744cuda3std3__419piecewise_constructE - _ZN39_INTERNAL_5c33b170_4_k_cu_aa7e8d6f_69744cuda3std3__45__cpo3endE)
_ZN39_INTERNAL_5c33b170_4_k_cu_aa7e8d6f_69744cuda3std3__45__cpo3endE:
	.zero		1
	.type		_ZN39_INTERNAL_5c33b170_4_k_cu_aa7e8d6f_69744cuda3std3__419piecewise_constructE,@object
	.size		_ZN39_INTERNAL_5c33b170_4_k_cu_aa7e8d6f_69744cuda3std3__419piecewise_constructE,(_ZN39_INTERNAL_5c33b170_4_k_cu_aa7e8d6f_69744cuda3std3__45__cpo4cendE - _ZN39_INTERNAL_5c33b170_4_k_cu_aa7e8d6f_69744cuda3std3__419piecewise_constructE)
_ZN39_INTERNAL_5c33b170_4_k_cu_aa7e8d6f_69744cuda3std3__419piecewise_constructE:
	.zero		1
	.type		_ZN39_INTERNAL_5c33b170_4_k_cu_aa7e8d6f_69744cuda3std3__45__cpo4cendE,@object
	.size		_ZN39_INTERNAL_5c33b170_4_k_cu_aa7e8d6f_69744cuda3std3__45__cpo4cendE,(_ZN39_INTERNAL_5c33b170_4_k_cu_aa7e8d6f_69744cuda3std6ranges3__45__cpo4swapE - _ZN39_INTERNAL_5c33b170_4_k_cu_aa7e8d6f_69744cuda3std3__45__cpo4cendE)
_ZN39_INTERNAL_5c33b170_4_k_cu_aa7e8d6f_69744cuda3std3__45__cpo4cendE:
	.zero		1
	.type		_ZN39_INTERNAL_5c33b170_4_k_cu_aa7e8d6f_69744cuda3std6ranges3__45__cpo4swapE,@object
	.size		_ZN39_INTERNAL_5c33b170_4_k_cu_aa7e8d6f_69744cuda3std6ranges3__45__cpo4swapE,(.L_8 - _ZN39_INTERNAL_5c33b170_4_k_cu_aa7e8d6f_69744cuda3std6ranges3__45__cpo4swapE)
_ZN39_INTERNAL_5c33b170_4_k_cu_aa7e8d6f_69744cuda3std6ranges3__45__cpo4swapE:
	.zero		1
.L_8:


//--------------------- .nv.constant0._ZN7cutlass13device_kernelINS_4gemm6kernel13GemmUniversalIN4cute5tupleIJiiiiEEENS1_10collective13CollectiveMmaINS1_34MainloopSm90TmaGmmaWarpSpecializedILi4ENS5_IJNS4_1CILi1EEESB_SB_EEENS1_35KernelTmaWarpSpecializedCooperativeEEENS5_IJNSA_ILi192EEENSA_ILi224EEENSA_ILi128EEEEEEaNS5_IJlSB_lEEEaSJ_NS4_8TiledMMAINS4_8MMA_AtomIJNS4_4SM904GMMA26MMA_64x32x32_S32S8S8_SS_TNEEEENS4_6LayoutINS5_IJNSA_ILi2EEESB_SB_EEENS5_IJSB_NSA_ILi0EEEST_EEEEENS5_IJNS4_10UnderscoreESW_SW_EEEEENS4_13SM90_TMA_LOADENS4_14ComposedLayoutINS4_7SwizzleILi3ELi4ELi3EEENS4_18smem_ptr_flag_bitsILi8EEENSQ_INS5_IJNSA_ILi8EEESH_EEENS5_IJSH_SB_EEEEEEEvNS4_8identityESZ_S19_vS1A_EENS_8epilogue10collective6detail29Sm90TmaWarpSpecializedAdapterINS1D_15DefaultEpilogueIaSJ_SJ_NS1C_6thread17LinearCombinationIaLi1EiiLNS1H_9ScaleType4KindE0ELNS_15FloatRoundStyleE2EaEENS1_15EpilogueDefaultEEEEEvvEEEEvNT_6ParamsE --------------------------
	.section	.nv.constant0._ZN7cutlass13device_kernelINS_4gemm6kernel13GemmUniversalIN4cute5tupleIJiiiiEEENS1_10collective13CollectiveMmaINS1_34MainloopSm90TmaGmmaWarpSpecializedILi4ENS5_IJNS4_1CILi1EEESB_SB_EEENS1_35KernelTmaWarpSpecializedCooperativeEEENS5_IJNSA_ILi192EEENSA_ILi224EEENSA_ILi128EEEEEEaNS5_IJlSB_lEEEaSJ_NS4_8TiledMMAINS4_8MMA_AtomIJNS4_4SM904GMMA26MMA_64x32x32_S32S8S8_SS_TNEEEENS4_6LayoutINS5_IJNSA_ILi2EEESB_SB_EEENS5_IJSB_NSA_ILi0EEEST_EEEEENS5_IJNS4_10UnderscoreESW_SW_EEEEENS4_13SM90_TMA_LOADENS4_14ComposedLayoutINS4_7SwizzleILi3ELi4ELi3EEENS4_18smem_ptr_flag_bitsILi8EEENSQ_INS5_IJNSA_ILi8EEESH_EEENS5_IJSH_SB_EEEEEEEvNS4_8identityESZ_S19_vS1A_EENS_8epilogue10collective6detail29Sm90TmaWarpSpecializedAdapterINS1D_15DefaultEpilogueIaSJ_SJ_NS1C_6thread17LinearCombinationIaLi1EiiLNS1H_9ScaleType4KindE0ELNS_15FloatRoundStyleE2EaEENS1_15EpilogueDefaultEEEEEvvEEEEvNT_6ParamsE,"a",@progbits
	.sectionflags	@""
	.align	4
.nv.constant0._ZN7cutlass13device_kernelINS_4gemm6kernel13GemmUniversalIN4cute5tupleIJiiiiEEENS1_10collective13CollectiveMmaINS1_34MainloopSm90TmaGmmaWarpSpecializedILi4ENS5_IJNS4_1CILi1EEESB_SB_EEENS1_35KernelTmaWarpSpecializedCooperativeEEENS5_IJNSA_ILi192EEENSA_ILi224EEENSA_ILi128EEEEEEaNS5_IJlSB_lEEEaSJ_NS4_8TiledMMAINS4_8MMA_AtomIJNS4_4SM904GMMA26MMA_64x32x32_S32S8S8_SS_TNEEEENS4_6LayoutINS5_IJNSA_ILi2EEESB_SB_EEENS5_IJSB_NSA_ILi0EEEST_EEEEENS5_IJNS4_10UnderscoreESW_SW_EEEEENS4_13SM90_TMA_LOADENS4_14ComposedLayoutINS4_7SwizzleILi3ELi4ELi3EEENS4_18smem_ptr_flag_bitsILi8EEENSQ_INS5_IJNSA_ILi8EEESH_EEENS5_IJSH_SB_EEEEEEEvNS4_8identityESZ_S19_vS1A_EENS_8epilogue10collective6detail29Sm90TmaWarpSpecializedAdapterINS1D_15DefaultEpilogueIaSJ_SJ_NS1C_6thread17LinearCombinationIaLi1EiiLNS1H_9ScaleType4KindE0ELNS_15FloatRoundStyleE2EaEENS1_15EpilogueDefaultEEEEEvvEEEEvNT_6ParamsE:
	.zero		1664


//--------------------- SYMBOLS --------------------------

	.type		.nv.reservedSmem.offset0,@object
	.size		.nv.reservedSmem.offset0,0x4
	.type		__assertfail,@function
